//
// Generated by NVIDIA NVVM Compiler
//
// Compiler Build ID: CL-36424714
// Cuda compilation tools, release 13.0, V13.0.88
// Based on NVVM 20.0.0
//

.version 9.0
.target sm_100
.address_size 64

	// .globl	_Z23compress_float_to_uint8IfEvPT_iiiPhm
// _ZZN3cub18CUB_300001_SM_10006detail6reduce28DeviceReduceSingleTileKernelINS2_10policy_hubI6__halfj3MinE10Policy1000EPKS5_PS5_jS6_S5_S5_N4cuda3std3__410__identityEEEvT0_T1_T2_T3_T4_T6_E12temp_storage has been demoted
// _ZZN3cub18CUB_300001_SM_10006detail6reduce18DeviceReduceKernelINS2_10policy_hubI6__halfj3MinE10Policy1000EPKS5_jS6_S5_N4cuda3std3__410__identityEEEvT0_PT3_T1_NS0_13GridEvenShareISI_EET2_T4_E12temp_storage has been demoted
// _ZZN3cub18CUB_300001_SM_10006detail6reduce28DeviceReduceSingleTileKernelINS2_10policy_hubI6__halfj3MinE10Policy1000EPS5_S9_iS6_S5_S5_N4cuda3std3__410__identityEEEvT0_T1_T2_T3_T4_T6_E12temp_storage has been demoted
// _ZZN3cub18CUB_300001_SM_10006detail6reduce28DeviceReduceSingleTileKernelINS2_10policy_hubI6__halfj3MaxE10Policy1000EPKS5_PS5_jS6_S5_S5_N4cuda3std3__410__identityEEEvT0_T1_T2_T3_T4_T6_E12temp_storage has been demoted
// _ZZN3cub18CUB_300001_SM_10006detail6reduce18DeviceReduceKernelINS2_10policy_hubI6__halfj3MaxE10Policy1000EPKS5_jS6_S5_N4cuda3std3__410__identityEEEvT0_PT3_T1_NS0_13GridEvenShareISI_EET2_T4_E12temp_storage has been demoted
// _ZZN3cub18CUB_300001_SM_10006detail6reduce28DeviceReduceSingleTileKernelINS2_10policy_hubI6__halfj3MaxE10Policy1000EPS5_S9_iS6_S5_S5_N4cuda3std3__410__identityEEEvT0_T1_T2_T3_T4_T6_E12temp_storage has been demoted
// _ZZN3cub18CUB_300001_SM_10006detail6reduce28DeviceReduceSingleTileKernelINS2_10policy_hubIfjN4cuda3__47minimumIvEEE10Policy1000EPKfPfjS8_ffNS5_3std3__410__identityEEEvT0_T1_T2_T3_T4_T6_E12temp_storage has been demoted
// _ZZN3cub18CUB_300001_SM_10006detail6reduce18DeviceReduceKernelINS2_10policy_hubIfjN4cuda3__47minimumIvEEE10Policy1000EPKfjS8_fNS5_3std3__410__identityEEEvT0_PT3_T1_NS0_13GridEvenShareISJ_EET2_T4_E12temp_storage has been demoted
// _ZZN3cub18CUB_300001_SM_10006detail6reduce28DeviceReduceSingleTileKernelINS2_10policy_hubIfjN4cuda3__47minimumIvEEE10Policy1000EPfSB_iS8_ffNS5_3std3__410__identityEEEvT0_T1_T2_T3_T4_T6_E12temp_storage has been demoted
// _ZZN3cub18CUB_300001_SM_10006detail6reduce28DeviceReduceSingleTileKernelINS2_10policy_hubIfjN4cuda3__47maximumIvEEE10Policy1000EPKfPfjS8_ffNS5_3std3__410__identityEEEvT0_T1_T2_T3_T4_T6_E12temp_storage has been demoted
// _ZZN3cub18CUB_300001_SM_10006detail6reduce18DeviceReduceKernelINS2_10policy_hubIfjN4cuda3__47maximumIvEEE10Policy1000EPKfjS8_fNS5_3std3__410__identityEEEvT0_PT3_T1_NS0_13GridEvenShareISJ_EET2_T4_E12temp_storage has been demoted
// _ZZN3cub18CUB_300001_SM_10006detail6reduce28DeviceReduceSingleTileKernelINS2_10policy_hubIfjN4cuda3__47maximumIvEEE10Policy1000EPfSB_iS8_ffNS5_3std3__410__identityEEEvT0_T1_T2_T3_T4_T6_E12temp_storage has been demoted
.global .align 1 .b8 _ZN34_INTERNAL_4e2cb107_4_k_cu_bad696274cuda3std3__45__cpo5beginE[1];
.global .align 1 .b8 _ZN34_INTERNAL_4e2cb107_4_k_cu_bad696274cuda3std3__45__cpo3endE[1];
.global .align 1 .b8 _ZN34_INTERNAL_4e2cb107_4_k_cu_bad696274cuda3std3__45__cpo6cbeginE[1];
.global .align 1 .b8 _ZN34_INTERNAL_4e2cb107_4_k_cu_bad696274cuda3std3__45__cpo4cendE[1];
.global .align 1 .b8 _ZN34_INTERNAL_4e2cb107_4_k_cu_bad696274cuda3std3__45__cpo6rbeginE[1];
.global .align 1 .b8 _ZN34_INTERNAL_4e2cb107_4_k_cu_bad696274cuda3std3__45__cpo4rendE[1];
.global .align 1 .b8 _ZN34_INTERNAL_4e2cb107_4_k_cu_bad696274cuda3std3__45__cpo7crbeginE[1];
.global .align 1 .b8 _ZN34_INTERNAL_4e2cb107_4_k_cu_bad696274cuda3std3__45__cpo5crendE[1];
.global .align 1 .b8 _ZN34_INTERNAL_4e2cb107_4_k_cu_bad696274cuda3std3__436_GLOBAL__N__4e2cb107_4_k_cu_bad696276ignoreE[1];
.global .align 1 .b8 _ZN34_INTERNAL_4e2cb107_4_k_cu_bad696274cuda3std3__419piecewise_constructE[1];
.global .align 1 .b8 _ZN34_INTERNAL_4e2cb107_4_k_cu_bad696274cuda3std3__48in_placeE[1];
.global .align 1 .b8 _ZN34_INTERNAL_4e2cb107_4_k_cu_bad696274cuda3std3__420unreachable_sentinelE[1];
.global .align 1 .b8 _ZN34_INTERNAL_4e2cb107_4_k_cu_bad696274cuda3std3__47nulloptE[1];
.global .align 1 .b8 _ZN34_INTERNAL_4e2cb107_4_k_cu_bad696274cuda3std3__48unexpectE[1];
.global .align 1 .b8 _ZN34_INTERNAL_4e2cb107_4_k_cu_bad696274cuda3std6ranges3__45__cpo4swapE[1];
.global .align 1 .b8 _ZN34_INTERNAL_4e2cb107_4_k_cu_bad696274cuda3std6ranges3__45__cpo9iter_moveE[1];
.global .align 1 .b8 _ZN34_INTERNAL_4e2cb107_4_k_cu_bad696274cuda3std6ranges3__45__cpo5beginE[1];
.global .align 1 .b8 _ZN34_INTERNAL_4e2cb107_4_k_cu_bad696274cuda3std6ranges3__45__cpo3endE[1];
.global .align 1 .b8 _ZN34_INTERNAL_4e2cb107_4_k_cu_bad696274cuda3std6ranges3__45__cpo6cbeginE[1];
.global .align 1 .b8 _ZN34_INTERNAL_4e2cb107_4_k_cu_bad696274cuda3std6ranges3__45__cpo4cendE[1];
.global .align 1 .b8 _ZN34_INTERNAL_4e2cb107_4_k_cu_bad696274cuda3std6ranges3__45__cpo7advanceE[1];
.global .align 1 .b8 _ZN34_INTERNAL_4e2cb107_4_k_cu_bad696274cuda3std6ranges3__45__cpo9iter_swapE[1];
.global .align 1 .b8 _ZN34_INTERNAL_4e2cb107_4_k_cu_bad696274cuda3std6ranges3__45__cpo4nextE[1];
.global .align 1 .b8 _ZN34_INTERNAL_4e2cb107_4_k_cu_bad696274cuda3std6ranges3__45__cpo4prevE[1];
.global .align 1 .b8 _ZN34_INTERNAL_4e2cb107_4_k_cu_bad696274cuda3std6ranges3__45__cpo4dataE[1];
.global .align 1 .b8 _ZN34_INTERNAL_4e2cb107_4_k_cu_bad696274cuda3std6ranges3__45__cpo5cdataE[1];
.global .align 1 .b8 _ZN34_INTERNAL_4e2cb107_4_k_cu_bad696274cuda3std6ranges3__45__cpo4sizeE[1];
.global .align 1 .b8 _ZN34_INTERNAL_4e2cb107_4_k_cu_bad696274cuda3std6ranges3__45__cpo5ssizeE[1];
.global .align 1 .b8 _ZN34_INTERNAL_4e2cb107_4_k_cu_bad696274cuda3std6ranges3__45__cpo8distanceE[1];
.global .align 1 .b8 _ZN34_INTERNAL_4e2cb107_4_k_cu_bad696276thrust24THRUST_300001_SM_1000_NS6system6detail10sequential3seqE[1];
.global .align 1 .b8 _ZN34_INTERNAL_4e2cb107_4_k_cu_bad696276thrust24THRUST_300001_SM_1000_NS12placeholders2_1E[1];
.global .align 1 .b8 _ZN34_INTERNAL_4e2cb107_4_k_cu_bad696276thrust24THRUST_300001_SM_1000_NS12placeholders2_2E[1];
.global .align 1 .b8 _ZN34_INTERNAL_4e2cb107_4_k_cu_bad696276thrust24THRUST_300001_SM_1000_NS12placeholders2_3E[1];
.global .align 1 .b8 _ZN34_INTERNAL_4e2cb107_4_k_cu_bad696276thrust24THRUST_300001_SM_1000_NS12placeholders2_4E[1];
.global .align 1 .b8 _ZN34_INTERNAL_4e2cb107_4_k_cu_bad696276thrust24THRUST_300001_SM_1000_NS12placeholders2_5E[1];
.global .align 1 .b8 _ZN34_INTERNAL_4e2cb107_4_k_cu_bad696276thrust24THRUST_300001_SM_1000_NS12placeholders2_6E[1];
.global .align 1 .b8 _ZN34_INTERNAL_4e2cb107_4_k_cu_bad696276thrust24THRUST_300001_SM_1000_NS12placeholders2_7E[1];
.global .align 1 .b8 _ZN34_INTERNAL_4e2cb107_4_k_cu_bad696276thrust24THRUST_300001_SM_1000_NS12placeholders2_8E[1];
.global .align 1 .b8 _ZN34_INTERNAL_4e2cb107_4_k_cu_bad696276thrust24THRUST_300001_SM_1000_NS12placeholders2_9E[1];
.global .align 1 .b8 _ZN34_INTERNAL_4e2cb107_4_k_cu_bad696276thrust24THRUST_300001_SM_1000_NS12placeholders3_10E[1];

.visible .entry _Z23compress_float_to_uint8IfEvPT_iiiPhm(
	.param .u64 .ptr .align 1 _Z23compress_float_to_uint8IfEvPT_iiiPhm_param_0,
	.param .u32 _Z23compress_float_to_uint8IfEvPT_iiiPhm_param_1,
	.param .u32 _Z23compress_float_to_uint8IfEvPT_iiiPhm_param_2,
	.param .u32 _Z23compress_float_to_uint8IfEvPT_iiiPhm_param_3,
	.param .u64 .ptr .align 1 _Z23compress_float_to_uint8IfEvPT_iiiPhm_param_4,
	.param .u64 _Z23compress_float_to_uint8IfEvPT_iiiPhm_param_5
)
{
	.reg .pred 	%p<4>;
	.reg .b32 	%r<20>;
	.reg .b32 	%f<15>;
	.reg .b64 	%rd<11>;

	ld.param.u64 	%rd3, [_Z23compress_float_to_uint8IfEvPT_iiiPhm_param_0];
	ld.param.u32 	%r8, [_Z23compress_float_to_uint8IfEvPT_iiiPhm_param_1];
	ld.param.u32 	%r9, [_Z23compress_float_to_uint8IfEvPT_iiiPhm_param_2];
	ld.param.u64 	%rd4, [_Z23compress_float_to_uint8IfEvPT_iiiPhm_param_4];
	cvta.to.global.u64 	%rd5, %rd4;
	mov.u32 	%r10, %ctaid.x;
	mov.u32 	%r1, %ntid.x;
	mov.u32 	%r11, %tid.x;
	mad.lo.s32 	%r2, %r10, %r1, %r11;
	mov.u32 	%r12, %ctaid.y;
	mov.u32 	%r13, %ntid.y;
	mov.u32 	%r14, %tid.y;
	mad.lo.s32 	%r3, %r12, %r13, %r14;
	mul.lo.s32 	%r15, %r9, %r3;
	cvt.s64.s32 	%rd6, %r15;
	add.s64 	%rd1, %rd5, %rd6;
	ld.global.f32 	%f1, [%rd1];
	ld.global.f32 	%f2, [%rd1+4];
	sub.f32 	%f6, %f2, %f1;
	add.f32 	%f7, %f6, 0f33D6BF95;
	mov.f32 	%f8, 0f437F0000;
	div.rn.f32 	%f3, %f8, %f7;
	mul.f32 	%f9, %f2, %f3;
	cvt.rni.f32.f32 	%f4, %f9;
	setp.ge.s32 	%p1, %r2, %r8;
	@%p1 bra 	$L__BB0_3;
	mul.lo.s32 	%r4, %r8, %r3;
	mov.u32 	%r16, %nctaid.x;
	mul.lo.s32 	%r5, %r1, %r16;
	add.f32 	%f5, %f4, 0fC37F0000;
	cvta.to.global.u64 	%rd2, %rd3;
	mov.u32 	%r19, %r2;
$L__BB0_2:
	add.s32 	%r17, %r19, %r4;
	mul.wide.s32 	%rd7, %r17, 4;
	add.s64 	%rd8, %rd2, %rd7;
	ld.global.f32 	%f10, [%rd8];
	mul.f32 	%f11, %f3, %f10;
	cvt.rni.f32.f32 	%f12, %f11;
	min.f32 	%f13, %f12, %f4;
	sub.f32 	%f14, %f13, %f5;
	cvt.rzi.u32.f32 	%r18, %f14;
	cvt.s64.s32 	%rd9, %r19;
	add.s64 	%rd10, %rd1, %rd9;
	st.global.u8 	[%rd10+32], %r18;
	add.s32 	%r19, %r19, %r5;
	setp.lt.s32 	%p2, %r19, %r8;
	@%p2 bra 	$L__BB0_2;
$L__BB0_3:
	setp.ne.s32 	%p3, %r2, 0;
	@%p3 bra 	$L__BB0_5;
	st.global.f32 	[%rd1], %f1;
	st.global.f32 	[%rd1+4], %f2;
$L__BB0_5:
	ret;

}
	// .globl	_Z25decompress_uint8_to_floatIfEvPhmiiiPT_
.visible .entry _Z25decompress_uint8_to_floatIfEvPhmiiiPT_(
	.param .u64 .ptr .align 1 _Z25decompress_uint8_to_floatIfEvPhmiiiPT__param_0,
	.param .u64 _Z25decompress_uint8_to_floatIfEvPhmiiiPT__param_1,
	.param .u32 _Z25decompress_uint8_to_floatIfEvPhmiiiPT__param_2,
	.param .u32 _Z25decompress_uint8_to_floatIfEvPhmiiiPT__param_3,
	.param .u32 _Z25decompress_uint8_to_floatIfEvPhmiiiPT__param_4,
	.param .u64 .ptr .align 1 _Z25decompress_uint8_to_floatIfEvPhmiiiPT__param_5
)
{
	.reg .pred 	%p<3>;
	.reg .b16 	%rs<2>;
	.reg .b32 	%r<19>;
	.reg .b32 	%f<13>;
	.reg .b64 	%rd<11>;

	ld.param.u64 	%rd4, [_Z25decompress_uint8_to_floatIfEvPhmiiiPT__param_0];
	ld.param.u32 	%r8, [_Z25decompress_uint8_to_floatIfEvPhmiiiPT__param_2];
	ld.param.u32 	%r9, [_Z25decompress_uint8_to_floatIfEvPhmiiiPT__param_3];
	ld.param.u64 	%rd3, [_Z25decompress_uint8_to_floatIfEvPhmiiiPT__param_5];
	cvta.to.global.u64 	%rd5, %rd4;
	mov.u32 	%r10, %ctaid.x;
	mov.u32 	%r1, %ntid.x;
	mov.u32 	%r11, %tid.x;
	mad.lo.s32 	%r18, %r10, %r1, %r11;
	mov.u32 	%r12, %ctaid.y;
	mov.u32 	%r13, %ntid.y;
	mov.u32 	%r14, %tid.y;
	mad.lo.s32 	%r3, %r12, %r13, %r14;
	mul.lo.s32 	%r15, %r9, %r3;
	cvt.s64.s32 	%rd6, %r15;
	add.s64 	%rd1, %rd5, %rd6;
	ld.global.f32 	%f4, [%rd1];
	ld.global.f32 	%f5, [%rd1+4];
	sub.f32 	%f6, %f5, %f4;
	add.f32 	%f7, %f6, 0f33D6BF95;
	mov.f32 	%f8, 0f437F0000;
	div.rn.f32 	%f1, %f8, %f7;
	mul.f32 	%f9, %f5, %f1;
	cvt.rni.f32.f32 	%f2, %f9;
	setp.ge.s32 	%p1, %r18, %r8;
	@%p1 bra 	$L__BB1_3;
	mul.lo.s32 	%r4, %r8, %r3;
	mov.u32 	%r16, %nctaid.x;
	mul.lo.s32 	%r5, %r1, %r16;
	add.f32 	%f3, %f2, 0fC37F0000;
	cvta.to.global.u64 	%rd2, %rd3;
$L__BB1_2:
	add.s32 	%r17, %r18, %r4;
	cvt.s64.s32 	%rd7, %r18;
	add.s64 	%rd8, %rd1, %rd7;
	ld.global.u8 	%rs1, [%rd8+32];
	cvt.rn.f32.u16 	%f10, %rs1;
	add.f32 	%f11, %f3, %f10;
	div.rn.f32 	%f12, %f11, %f1;
	mul.wide.s32 	%rd9, %r17, 4;
	add.s64 	%rd10, %rd2, %rd9;
	st.global.f32 	[%rd10], %f12;
	add.s32 	%r18, %r18, %r5;
	setp.lt.s32 	%p2, %r18, %r8;
	@%p2 bra 	$L__BB1_2;
$L__BB1_3:
	ret;

}
	// .globl	_Z23compress_float_to_uint8I6__halfEvPT_iiiPhm
.visible .entry _Z23compress_float_to_uint8I6__halfEvPT_iiiPhm(
	.param .u64 .ptr .align 1 _Z23compress_float_to_uint8I6__halfEvPT_iiiPhm_param_0,
	.param .u32 _Z23compress_float_to_uint8I6__halfEvPT_iiiPhm_param_1,
	.param .u32 _Z23compress_float_to_uint8I6__halfEvPT_iiiPhm_param_2,
	.param .u32 _Z23compress_float_to_uint8I6__halfEvPT_iiiPhm_param_3,
	.param .u64 .ptr .align 1 _Z23compress_float_to_uint8I6__halfEvPT_iiiPhm_param_4,
	.param .u64 _Z23compress_float_to_uint8I6__halfEvPT_iiiPhm_param_5
)
{
	.reg .pred 	%p<4>;
	.reg .b16 	%rs<6>;
	.reg .b32 	%r<20>;
	.reg .b32 	%f<19>;
	.reg .b64 	%rd<11>;

	ld.param.u64 	%rd3, [_Z23compress_float_to_uint8I6__halfEvPT_iiiPhm_param_0];
	ld.param.u32 	%r8, [_Z23compress_float_to_uint8I6__halfEvPT_iiiPhm_param_1];
	ld.param.u32 	%r9, [_Z23compress_float_to_uint8I6__halfEvPT_iiiPhm_param_2];
	ld.param.u64 	%rd4, [_Z23compress_float_to_uint8I6__halfEvPT_iiiPhm_param_4];
	cvta.to.global.u64 	%rd5, %rd4;
	mov.u32 	%r10, %ctaid.x;
	mov.u32 	%r1, %ntid.x;
	mov.u32 	%r11, %tid.x;
	mad.lo.s32 	%r2, %r10, %r1, %r11;
	mov.u32 	%r12, %ctaid.y;
	mov.u32 	%r13, %ntid.y;
	mov.u32 	%r14, %tid.y;
	mad.lo.s32 	%r3, %r12, %r13, %r14;
	mul.lo.s32 	%r15, %r9, %r3;
	cvt.s64.s32 	%rd6, %r15;
	add.s64 	%rd1, %rd5, %rd6;
	ld.global.u16 	%rs1, [%rd1];
	// begin inline asm
	{  cvt.f32.f16 %f6, %rs1;}

	// end inline asm
	ld.global.u16 	%rs2, [%rd1+2];
	// begin inline asm
	{  cvt.f32.f16 %f7, %rs2;}

	// end inline asm
	sub.f32 	%f8, %f7, %f6;
	add.f32 	%f9, %f8, 0f33D6BF95;
	mov.f32 	%f10, 0f437F0000;
	div.rn.f32 	%f3, %f10, %f9;
	mul.f32 	%f11, %f7, %f3;
	cvt.rni.f32.f32 	%f4, %f11;
	setp.ge.s32 	%p1, %r2, %r8;
	@%p1 bra 	$L__BB2_3;
	mul.lo.s32 	%r4, %r8, %r3;
	mov.u32 	%r16, %nctaid.x;
	mul.lo.s32 	%r5, %r1, %r16;
	add.f32 	%f5, %f4, 0fC37F0000;
	cvta.to.global.u64 	%rd2, %rd3;
	mov.u32 	%r19, %r2;
$L__BB2_2:
	add.s32 	%r17, %r19, %r4;
	mul.wide.s32 	%rd7, %r17, 2;
	add.s64 	%rd8, %rd2, %rd7;
	ld.global.u16 	%rs3, [%rd8];
	// begin inline asm
	{  cvt.f32.f16 %f12, %rs3;}

	// end inline asm
	mul.f32 	%f13, %f3, %f12;
	cvt.rni.f32.f32 	%f14, %f13;
	min.f32 	%f15, %f14, %f4;
	sub.f32 	%f16, %f15, %f5;
	cvt.rzi.u32.f32 	%r18, %f16;
	cvt.s64.s32 	%rd9, %r19;
	add.s64 	%rd10, %rd1, %rd9;
	st.global.u8 	[%rd10+32], %r18;
	add.s32 	%r19, %r19, %r5;
	setp.lt.s32 	%p2, %r19, %r8;
	@%p2 bra 	$L__BB2_2;
$L__BB2_3:
	setp.ne.s32 	%p3, %r2, 0;
	@%p3 bra 	$L__BB2_5;
	// begin inline asm
	{  cvt.rn.f16.f32 %rs4, %f6;}

	// end inline asm
	st.global.u16 	[%rd1], %rs4;
	// begin inline asm
	{  cvt.rn.f16.f32 %rs5, %f7;}

	// end inline asm
	st.global.u16 	[%rd1+2], %rs5;
$L__BB2_5:
	ret;

}
	// .globl	_Z25decompress_uint8_to_floatI6__halfEvPhmiiiPT_
.visible .entry _Z25decompress_uint8_to_floatI6__halfEvPhmiiiPT_(
	.param .u64 .ptr .align 1 _Z25decompress_uint8_to_floatI6__halfEvPhmiiiPT__param_0,
	.param .u64 _Z25decompress_uint8_to_floatI6__halfEvPhmiiiPT__param_1,
	.param .u32 _Z25decompress_uint8_to_floatI6__halfEvPhmiiiPT__param_2,
	.param .u32 _Z25decompress_uint8_to_floatI6__halfEvPhmiiiPT__param_3,
	.param .u32 _Z25decompress_uint8_to_floatI6__halfEvPhmiiiPT__param_4,
	.param .u64 .ptr .align 1 _Z25decompress_uint8_to_floatI6__halfEvPhmiiiPT__param_5
)
{
	.reg .pred 	%p<3>;
	.reg .b16 	%rs<5>;
	.reg .b32 	%r<19>;
	.reg .b32 	%f<13>;
	.reg .b64 	%rd<11>;

	ld.param.u64 	%rd4, [_Z25decompress_uint8_to_floatI6__halfEvPhmiiiPT__param_0];
	ld.param.u32 	%r8, [_Z25decompress_uint8_to_floatI6__halfEvPhmiiiPT__param_2];
	ld.param.u32 	%r9, [_Z25decompress_uint8_to_floatI6__halfEvPhmiiiPT__param_3];
	ld.param.u64 	%rd3, [_Z25decompress_uint8_to_floatI6__halfEvPhmiiiPT__param_5];
	cvta.to.global.u64 	%rd5, %rd4;
	mov.u32 	%r10, %ctaid.x;
	mov.u32 	%r1, %ntid.x;
	mov.u32 	%r11, %tid.x;
	mad.lo.s32 	%r18, %r10, %r1, %r11;
	mov.u32 	%r12, %ctaid.y;
	mov.u32 	%r13, %ntid.y;
	mov.u32 	%r14, %tid.y;
	mad.lo.s32 	%r3, %r12, %r13, %r14;
	mul.lo.s32 	%r15, %r9, %r3;
	cvt.s64.s32 	%rd6, %r15;
	add.s64 	%rd1, %rd5, %rd6;
	ld.global.u16 	%rs1, [%rd1];
	// begin inline asm
	{  cvt.f32.f16 %f4, %rs1;}

	// end inline asm
	ld.global.u16 	%rs2, [%rd1+2];
	// begin inline asm
	{  cvt.f32.f16 %f5, %rs2;}

	// end inline asm
	sub.f32 	%f6, %f5, %f4;
	add.f32 	%f7, %f6, 0f33D6BF95;
	mov.f32 	%f8, 0f437F0000;
	div.rn.f32 	%f1, %f8, %f7;
	mul.f32 	%f9, %f5, %f1;
	cvt.rni.f32.f32 	%f2, %f9;
	setp.ge.s32 	%p1, %r18, %r8;
	@%p1 bra 	$L__BB3_3;
	mul.lo.s32 	%r4, %r8, %r3;
	mov.u32 	%r16, %nctaid.x;
	mul.lo.s32 	%r5, %r1, %r16;
	add.f32 	%f3, %f2, 0fC37F0000;
	cvta.to.global.u64 	%rd2, %rd3;
$L__BB3_2:
	add.s32 	%r17, %r18, %r4;
	cvt.s64.s32 	%rd7, %r18;
	add.s64 	%rd8, %rd1, %rd7;
	ld.global.u8 	%rs4, [%rd8+32];
	cvt.rn.f32.u16 	%f11, %rs4;
	add.f32 	%f12, %f3, %f11;
	div.rn.f32 	%f10, %f12, %f1;
	// begin inline asm
	{  cvt.rn.f16.f32 %rs3, %f10;}

	// end inline asm
	mul.wide.s32 	%rd9, %r17, 2;
	add.s64 	%rd10, %rd2, %rd9;
	st.global.u16 	[%rd10], %rs3;
	add.s32 	%r18, %r18, %r5;
	setp.lt.s32 	%p2, %r18, %r8;
	@%p2 bra 	$L__BB3_2;
$L__BB3_3:
	ret;

}
	// .globl	_Z30compress_float_to_uint8_vectorI6__halfEvPT_iPlPhS3_S2_
.visible .entry _Z30compress_float_to_uint8_vectorI6__halfEvPT_iPlPhS3_S2_(
	.param .u64 .ptr .align 1 _Z30compress_float_to_uint8_vectorI6__halfEvPT_iPlPhS3_S2__param_0,
	.param .u32 _Z30compress_float_to_uint8_vectorI6__halfEvPT_iPlPhS3_S2__param_1,
	.param .u64 .ptr .align 1 _Z30compress_float_to_uint8_vectorI6__halfEvPT_iPlPhS3_S2__param_2,
	.param .u64 .ptr .align 1 _Z30compress_float_to_uint8_vectorI6__halfEvPT_iPlPhS3_S2__param_3,
	.param .u64 .ptr .align 1 _Z30compress_float_to_uint8_vectorI6__halfEvPT_iPlPhS3_S2__param_4,
	.param .u64 .ptr .align 1 _Z30compress_float_to_uint8_vectorI6__halfEvPT_iPlPhS3_S2__param_5
)
{
	.reg .pred 	%p<7>;
	.reg .b16 	%rs<6>;
	.reg .b32 	%r<27>;
	.reg .b32 	%f<19>;
	.reg .b64 	%rd<31>;

	ld.param.u64 	%rd9, [_Z30compress_float_to_uint8_vectorI6__halfEvPT_iPlPhS3_S2__param_0];
	ld.param.u64 	%rd11, [_Z30compress_float_to_uint8_vectorI6__halfEvPT_iPlPhS3_S2__param_2];
	ld.param.u64 	%rd12, [_Z30compress_float_to_uint8_vectorI6__halfEvPT_iPlPhS3_S2__param_3];
	ld.param.u64 	%rd10, [_Z30compress_float_to_uint8_vectorI6__halfEvPT_iPlPhS3_S2__param_4];
	ld.param.u64 	%rd13, [_Z30compress_float_to_uint8_vectorI6__halfEvPT_iPlPhS3_S2__param_5];
	cvta.to.global.u64 	%rd1, %rd12;
	cvta.to.global.u64 	%rd2, %rd11;
	cvta.to.global.u64 	%rd14, %rd13;
	mov.u32 	%r13, %ctaid.x;
	mov.u32 	%r1, %ntid.x;
	mov.u32 	%r14, %tid.x;
	mad.lo.s32 	%r2, %r13, %r1, %r14;
	mov.u32 	%r15, %ctaid.y;
	mov.u32 	%r16, %ntid.y;
	mov.u32 	%r17, %tid.y;
	mad.lo.s32 	%r3, %r15, %r16, %r17;
	ld.global.u16 	%rs1, [%rd14];
	// begin inline asm
	{  cvt.f32.f16 %f6, %rs1;}

	// end inline asm
	ld.global.u16 	%rs2, [%rd14+2];
	// begin inline asm
	{  cvt.f32.f16 %f7, %rs2;}

	// end inline asm
	sub.f32 	%f8, %f7, %f6;
	add.f32 	%f9, %f8, 0f33D6BF95;
	mov.f32 	%f10, 0f437F0000;
	div.rn.f32 	%f3, %f10, %f9;
	mul.f32 	%f11, %f7, %f3;
	cvt.rni.f32.f32 	%f4, %f11;
	setp.eq.s32 	%p1, %r3, 0;
	mov.b32 	%r24, 0;
	mov.u32 	%r25, %r24;
	@%p1 bra 	$L__BB4_2;
	cvta.to.global.u64 	%rd15, %rd10;
	add.s32 	%r18, %r3, -1;
	mul.wide.u32 	%rd16, %r18, 8;
	add.s64 	%rd17, %rd2, %rd16;
	ld.global.u32 	%r24, [%rd17];
	add.s64 	%rd18, %rd15, %rd16;
	ld.global.u32 	%r25, [%rd18];
$L__BB4_2:
	cvt.s64.s32 	%rd19, %r2;
	mul.wide.u32 	%rd20, %r3, 8;
	add.s64 	%rd3, %rd2, %rd20;
	ld.global.u64 	%rd30, [%rd3];
	cvt.s64.s32 	%rd5, %r24;
	sub.s64 	%rd21, %rd30, %rd5;
	setp.le.s64 	%p2, %rd21, %rd19;
	@%p2 bra 	$L__BB4_5;
	add.s32 	%r8, %r25, 32;
	mov.u32 	%r19, %nctaid.x;
	mul.lo.s32 	%r9, %r1, %r19;
	add.f32 	%f5, %f4, 0fC37F0000;
	cvta.to.global.u64 	%rd6, %rd9;
	mov.u32 	%r26, %r2;
$L__BB4_4:
	cvt.u32.u64 	%r20, %rd5;
	add.s32 	%r21, %r26, %r20;
	add.s32 	%r22, %r8, %r26;
	mul.wide.s32 	%rd22, %r21, 2;
	add.s64 	%rd23, %rd6, %rd22;
	ld.global.u16 	%rs3, [%rd23];
	// begin inline asm
	{  cvt.f32.f16 %f12, %rs3;}

	// end inline asm
	mul.f32 	%f13, %f3, %f12;
	cvt.rni.f32.f32 	%f14, %f13;
	min.f32 	%f15, %f14, %f4;
	sub.f32 	%f16, %f15, %f5;
	cvt.rzi.u32.f32 	%r23, %f16;
	cvt.s64.s32 	%rd24, %r22;
	add.s64 	%rd25, %rd1, %rd24;
	st.global.u8 	[%rd25], %r23;
	add.s32 	%r26, %r26, %r9;
	cvt.s64.s32 	%rd26, %r26;
	ld.global.u64 	%rd30, [%rd3];
	sub.s64 	%rd27, %rd30, %rd5;
	setp.gt.s64 	%p3, %rd27, %rd26;
	@%p3 bra 	$L__BB4_4;
$L__BB4_5:
	setp.ne.s32 	%p4, %r2, 0;
	setp.le.s64 	%p5, %rd30, %rd5;
	or.pred  	%p6, %p4, %p5;
	@%p6 bra 	$L__BB4_7;
	cvt.s64.s32 	%rd28, %r25;
	add.s64 	%rd29, %rd1, %rd28;
	// begin inline asm
	{  cvt.rn.f16.f32 %rs4, %f6;}

	// end inline asm
	st.global.u16 	[%rd29], %rs4;
	// begin inline asm
	{  cvt.rn.f16.f32 %rs5, %f7;}

	// end inline asm
	st.global.u16 	[%rd29+2], %rs5;
$L__BB4_7:
	ret;

}
	// .globl	_Z32decompress_uint8_to_float_vectorI6__halfEvPhPlPT_S2_
.visible .entry _Z32decompress_uint8_to_float_vectorI6__halfEvPhPlPT_S2_(
	.param .u64 .ptr .align 1 _Z32decompress_uint8_to_float_vectorI6__halfEvPhPlPT_S2__param_0,
	.param .u64 .ptr .align 1 _Z32decompress_uint8_to_float_vectorI6__halfEvPhPlPT_S2__param_1,
	.param .u64 .ptr .align 1 _Z32decompress_uint8_to_float_vectorI6__halfEvPhPlPT_S2__param_2,
	.param .u64 .ptr .align 1 _Z32decompress_uint8_to_float_vectorI6__halfEvPhPlPT_S2__param_3
)
{
	.reg .pred 	%p<5>;
	.reg .b16 	%rs<5>;
	.reg .b32 	%r<21>;
	.reg .b32 	%f<13>;
	.reg .b64 	%rd<30>;

	ld.param.u64 	%rd9, [_Z32decompress_uint8_to_float_vectorI6__halfEvPhPlPT_S2__param_0];
	ld.param.u64 	%rd10, [_Z32decompress_uint8_to_float_vectorI6__halfEvPhPlPT_S2__param_1];
	ld.param.u64 	%rd11, [_Z32decompress_uint8_to_float_vectorI6__halfEvPhPlPT_S2__param_2];
	ld.param.u64 	%rd13, [_Z32decompress_uint8_to_float_vectorI6__halfEvPhPlPT_S2__param_3];
	cvta.to.global.u64 	%rd1, %rd13;
	mov.u32 	%r10, %ctaid.x;
	mov.u32 	%r1, %ntid.x;
	mov.u32 	%r11, %tid.x;
	mad.lo.s32 	%r20, %r10, %r1, %r11;
	mov.u32 	%r12, %ctaid.y;
	mov.u32 	%r13, %ntid.y;
	mov.u32 	%r14, %tid.y;
	mad.lo.s32 	%r3, %r12, %r13, %r14;
	setp.eq.s32 	%p1, %r3, 0;
	mov.b32 	%r19, 0;
	mov.b64 	%rd29, 0;
	@%p1 bra 	$L__BB5_2;
	cvta.to.global.u64 	%rd14, %rd10;
	add.s32 	%r15, %r3, -1;
	mul.wide.u32 	%rd15, %r15, 8;
	add.s64 	%rd16, %rd14, %rd15;
	ld.global.s32 	%rd29, [%rd16];
	add.s64 	%rd17, %rd1, %rd15;
	ld.global.u32 	%r19, [%rd17];
$L__BB5_2:
	cvt.s64.s32 	%rd4, %r19;
	mul.wide.u32 	%rd18, %r3, 8;
	add.s64 	%rd5, %rd1, %rd18;
	ld.global.u64 	%rd6, [%rd5];
	setp.le.s64 	%p2, %rd6, %rd4;
	@%p2 bra 	$L__BB5_6;
	cvta.to.global.u64 	%rd19, %rd9;
	add.s64 	%rd7, %rd19, %rd29;
	ld.global.u16 	%rs1, [%rd7];
	// begin inline asm
	{  cvt.f32.f16 %f4, %rs1;}

	// end inline asm
	ld.global.u16 	%rs2, [%rd7+2];
	// begin inline asm
	{  cvt.f32.f16 %f5, %rs2;}

	// end inline asm
	sub.f32 	%f6, %f5, %f4;
	add.f32 	%f7, %f6, 0f33D6BF95;
	mov.f32 	%f8, 0f437F0000;
	div.rn.f32 	%f1, %f8, %f7;
	mul.f32 	%f9, %f5, %f1;
	cvt.rni.f32.f32 	%f2, %f9;
	cvt.s64.s32 	%rd20, %r20;
	sub.s64 	%rd21, %rd6, %rd4;
	setp.le.s64 	%p3, %rd21, %rd20;
	@%p3 bra 	$L__BB5_6;
	mov.u32 	%r16, %nctaid.x;
	mul.lo.s32 	%r6, %r1, %r16;
	cvta.to.global.u64 	%rd8, %rd11;
	add.f32 	%f3, %f2, 0fC37F0000;
	cvt.u32.u64 	%r17, %rd4;
$L__BB5_5:
	add.s32 	%r18, %r20, %r17;
	cvt.s64.s32 	%rd22, %r20;
	add.s64 	%rd23, %rd7, %rd22;
	ld.global.u8 	%rs4, [%rd23+32];
	cvt.rn.f32.u16 	%f11, %rs4;
	add.f32 	%f12, %f3, %f11;
	div.rn.f32 	%f10, %f12, %f1;
	// begin inline asm
	{  cvt.rn.f16.f32 %rs3, %f10;}

	// end inline asm
	mul.wide.s32 	%rd24, %r18, 2;
	add.s64 	%rd25, %rd8, %rd24;
	st.global.u16 	[%rd25], %rs3;
	add.s32 	%r20, %r20, %r6;
	cvt.s64.s32 	%rd26, %r20;
	ld.global.u64 	%rd27, [%rd5];
	sub.s64 	%rd28, %rd27, %rd4;
	setp.gt.s64 	%p4, %rd28, %rd26;
	@%p4 bra 	$L__BB5_5;
$L__BB5_6:
	ret;

}
	// .globl	_ZN3cub18CUB_300001_SM_10006detail11EmptyKernelIvEEvv
.visible .entry _ZN3cub18CUB_300001_SM_10006detail11EmptyKernelIvEEvv()
{


	ret;

}
	// .globl	_ZN3cub18CUB_300001_SM_10006detail6reduce28DeviceReduceSingleTileKernelINS2_10policy_hubI6__halfj3MinE10Policy1000EPKS5_PS5_jS6_S5_S5_N4cuda3std3__410__identityEEEvT0_T1_T2_T3_T4_T6_
.visible .entry _ZN3cub18CUB_300001_SM_10006detail6reduce28DeviceReduceSingleTileKernelINS2_10policy_hubI6__halfj3MinE10Policy1000EPKS5_PS5_jS6_S5_S5_N4cuda3std3__410__identityEEEvT0_T1_T2_T3_T4_T6_(
	.param .u64 .ptr .align 1 _ZN3cub18CUB_300001_SM_10006detail6reduce28DeviceReduceSingleTileKernelINS2_10policy_hubI6__halfj3MinE10Policy1000EPKS5_PS5_jS6_S5_S5_N4cuda3std3__410__identityEEEvT0_T1_T2_T3_T4_T6__param_0,
	.param .u64 .ptr .align 1 _ZN3cub18CUB_300001_SM_10006detail6reduce28DeviceReduceSingleTileKernelINS2_10policy_hubI6__halfj3MinE10Policy1000EPKS5_PS5_jS6_S5_S5_N4cuda3std3__410__identityEEEvT0_T1_T2_T3_T4_T6__param_1,
	.param .u32 _ZN3cub18CUB_300001_SM_10006detail6reduce28DeviceReduceSingleTileKernelINS2_10policy_hubI6__halfj3MinE10Policy1000EPKS5_PS5_jS6_S5_S5_N4cuda3std3__410__identityEEEvT0_T1_T2_T3_T4_T6__param_2,
	.param .align 1 .b8 _ZN3cub18CUB_300001_SM_10006detail6reduce28DeviceReduceSingleTileKernelINS2_10policy_hubI6__halfj3MinE10Policy1000EPKS5_PS5_jS6_S5_S5_N4cuda3std3__410__identityEEEvT0_T1_T2_T3_T4_T6__param_3[1],
	.param .align 2 .b8 _ZN3cub18CUB_300001_SM_10006detail6reduce28DeviceReduceSingleTileKernelINS2_10policy_hubI6__halfj3MinE10Policy1000EPKS5_PS5_jS6_S5_S5_N4cuda3std3__410__identityEEEvT0_T1_T2_T3_T4_T6__param_4[2],
	.param .align 1 .b8 _ZN3cub18CUB_300001_SM_10006detail6reduce28DeviceReduceSingleTileKernelINS2_10policy_hubI6__halfj3MinE10Policy1000EPKS5_PS5_jS6_S5_S5_N4cuda3std3__410__identityEEEvT0_T1_T2_T3_T4_T6__param_5[1]
)
.maxntid 256
.minnctapersm 1
{
	.reg .pred 	%p<318>;
	.reg .b16 	%rs<992>;
	.reg .b32 	%r<371>;
	.reg .b64 	%rd<194>;
	// demoted variable
	.shared .align 2 .b8 _ZZN3cub18CUB_300001_SM_10006detail6reduce28DeviceReduceSingleTileKernelINS2_10policy_hubI6__halfj3MinE10Policy1000EPKS5_PS5_jS6_S5_S5_N4cuda3std3__410__identityEEEvT0_T1_T2_T3_T4_T6_E12temp_storage[26];
	ld.param.u16 	%rs120, [_ZN3cub18CUB_300001_SM_10006detail6reduce28DeviceReduceSingleTileKernelINS2_10policy_hubI6__halfj3MinE10Policy1000EPKS5_PS5_jS6_S5_S5_N4cuda3std3__410__identityEEEvT0_T1_T2_T3_T4_T6__param_4];
	ld.param.u64 	%rd15, [_ZN3cub18CUB_300001_SM_10006detail6reduce28DeviceReduceSingleTileKernelINS2_10policy_hubI6__halfj3MinE10Policy1000EPKS5_PS5_jS6_S5_S5_N4cuda3std3__410__identityEEEvT0_T1_T2_T3_T4_T6__param_0];
	ld.param.u64 	%rd16, [_ZN3cub18CUB_300001_SM_10006detail6reduce28DeviceReduceSingleTileKernelINS2_10policy_hubI6__halfj3MinE10Policy1000EPKS5_PS5_jS6_S5_S5_N4cuda3std3__410__identityEEEvT0_T1_T2_T3_T4_T6__param_1];
	ld.param.u32 	%r108, [_ZN3cub18CUB_300001_SM_10006detail6reduce28DeviceReduceSingleTileKernelINS2_10policy_hubI6__halfj3MinE10Policy1000EPKS5_PS5_jS6_S5_S5_N4cuda3std3__410__identityEEEvT0_T1_T2_T3_T4_T6__param_2];
	cvta.to.global.u64 	%rd1, %rd16;
	setp.ne.s32 	%p1, %r108, 0;
	@%p1 bra 	$L__BB7_3;
	mov.u32 	%r344, %tid.x;
	setp.ne.s32 	%p317, %r344, 0;
	@%p317 bra 	$L__BB7_144;
	st.global.u16 	[%rd1], %rs120;
	bra.uni 	$L__BB7_144;
$L__BB7_3:
	and.b64  	%rd17, %rd15, 7;
	setp.ne.s64 	%p2, %rd17, 0;
	@%p2 bra 	$L__BB7_73;
	setp.gt.u32 	%p159, %r108, 8191;
	@%p159 bra 	$L__BB7_48;
	mov.u32 	%r1, %tid.x;
	setp.ge.u32 	%p256, %r1, %r108;
	mov.b16 	%rs991, 0;
	mov.u32 	%r348, %r1;
	@%p256 bra 	$L__BB7_7;
	mul.wide.u32 	%rd182, %r1, 2;
	add.s64 	%rd181, %rd15, %rd182;
	// begin inline asm
	ld.global.nc.u16 %rs991, [%rd181];
	// end inline asm
	add.s32 	%r348, %r1, 256;
$L__BB7_7:
	setp.ge.u32 	%p257, %r348, %r108;
	@%p257 bra 	$L__BB7_14;
	not.b32 	%r270, %r348;
	add.s32 	%r4, %r108, %r270;
	and.b32  	%r271, %r4, 768;
	setp.eq.s32 	%p258, %r271, 768;
	@%p258 bra 	$L__BB7_11;
	mul.wide.u32 	%rd183, %r348, 2;
	add.s64 	%rd190, %rd15, %rd183;
	shr.u32 	%r272, %r4, 8;
	add.s32 	%r273, %r272, 1;
	and.b32  	%r274, %r273, 3;
	neg.s32 	%r346, %r274;
$L__BB7_10:
	.pragma "nounroll";
	// begin inline asm
	ld.global.nc.u16 %rs839, [%rd190];
	// end inline asm
	// begin inline asm
	{ .reg .pred __$temp3;
  setp.lt.f16  __$temp3, %rs839, %rs991;
  selp.u16 %rs840, 1, 0, __$temp3;}
	// end inline asm
	setp.eq.s16 	%p259, %rs840, 0;
	selp.b16 	%rs991, %rs991, %rs839, %p259;
	add.s32 	%r348, %r348, 256;
	add.s64 	%rd190, %rd190, 512;
	add.s32 	%r346, %r346, 1;
	setp.ne.s32 	%p260, %r346, 0;
	@%p260 bra 	$L__BB7_10;
$L__BB7_11:
	setp.lt.u32 	%p261, %r4, 768;
	@%p261 bra 	$L__BB7_14;
	mul.wide.u32 	%rd185, %r348, 2;
	add.s64 	%rd191, %rd15, %rd185;
$L__BB7_13:
	// begin inline asm
	ld.global.nc.u16 %rs843, [%rd191];
	// end inline asm
	// begin inline asm
	{ .reg .pred __$temp3;
  setp.lt.f16  __$temp3, %rs843, %rs991;
  selp.u16 %rs844, 1, 0, __$temp3;}
	// end inline asm
	setp.eq.s16 	%p262, %rs844, 0;
	selp.b16 	%rs850, %rs991, %rs843, %p262;
	add.s64 	%rd187, %rd191, 512;
	// begin inline asm
	ld.global.nc.u16 %rs847, [%rd187];
	// end inline asm
	// begin inline asm
	{ .reg .pred __$temp3;
  setp.lt.f16  __$temp3, %rs847, %rs850;
  selp.u16 %rs848, 1, 0, __$temp3;}
	// end inline asm
	setp.eq.s16 	%p263, %rs848, 0;
	selp.b16 	%rs854, %rs850, %rs847, %p263;
	add.s64 	%rd188, %rd191, 1024;
	// begin inline asm
	ld.global.nc.u16 %rs851, [%rd188];
	// end inline asm
	// begin inline asm
	{ .reg .pred __$temp3;
  setp.lt.f16  __$temp3, %rs851, %rs854;
  selp.u16 %rs852, 1, 0, __$temp3;}
	// end inline asm
	setp.eq.s16 	%p264, %rs852, 0;
	selp.b16 	%rs858, %rs854, %rs851, %p264;
	add.s64 	%rd189, %rd191, 1536;
	// begin inline asm
	ld.global.nc.u16 %rs855, [%rd189];
	// end inline asm
	// begin inline asm
	{ .reg .pred __$temp3;
  setp.lt.f16  __$temp3, %rs855, %rs858;
  selp.u16 %rs856, 1, 0, __$temp3;}
	// end inline asm
	setp.eq.s16 	%p265, %rs856, 0;
	selp.b16 	%rs991, %rs858, %rs855, %p265;
	add.s32 	%r348, %r348, 1024;
	add.s64 	%rd191, %rd191, 2048;
	setp.lt.s32 	%p266, %r348, %r108;
	@%p266 bra 	$L__BB7_13;
$L__BB7_14:
	setp.lt.u32 	%p267, %r108, 256;
	@%p267 bra 	$L__BB7_28;
	// begin inline asm
	mov.u32 %r313, %laneid;
	// end inline asm
	cvt.u32.u16 	%r315, %rs991;
	mov.b32 	%r316, 1;
	mov.b32 	%r317, 31;
	mov.b32 	%r318, -1;
	// begin inline asm
	shfl.sync.down.b32 %r314, %r315, %r316, %r317, %r318;
	// end inline asm
	setp.gt.s32 	%p296, %r313, 30;
	@%p296 bra 	$L__BB7_17;
	cvt.u16.u32 	%rs896, %r314;
	// begin inline asm
	{ .reg .pred __$temp3;
  setp.lt.f16  __$temp3, %rs896, %rs991;
  selp.u16 %rs895, 1, 0, __$temp3;}
	// end inline asm
	setp.eq.s16 	%p297, %rs895, 0;
	selp.b16 	%rs991, %rs991, %rs896, %p297;
$L__BB7_17:
	cvt.u32.u16 	%r320, %rs991;
	mov.b32 	%r321, 2;
	mov.b32 	%r322, 31;
	mov.b32 	%r323, -1;
	// begin inline asm
	shfl.sync.down.b32 %r319, %r320, %r321, %r322, %r323;
	// end inline asm
	setp.gt.s32 	%p298, %r313, 29;
	@%p298 bra 	$L__BB7_19;
	cvt.u16.u32 	%rs899, %r319;
	// begin inline asm
	{ .reg .pred __$temp3;
  setp.lt.f16  __$temp3, %rs899, %rs991;
  selp.u16 %rs898, 1, 0, __$temp3;}
	// end inline asm
	setp.eq.s16 	%p299, %rs898, 0;
	selp.b16 	%rs991, %rs991, %rs899, %p299;
$L__BB7_19:
	cvt.u32.u16 	%r325, %rs991;
	mov.b32 	%r326, 4;
	mov.b32 	%r327, 31;
	mov.b32 	%r328, -1;
	// begin inline asm
	shfl.sync.down.b32 %r324, %r325, %r326, %r327, %r328;
	// end inline asm
	setp.gt.s32 	%p300, %r313, 27;
	@%p300 bra 	$L__BB7_21;
	cvt.u16.u32 	%rs902, %r324;
	// begin inline asm
	{ .reg .pred __$temp3;
  setp.lt.f16  __$temp3, %rs902, %rs991;
  selp.u16 %rs901, 1, 0, __$temp3;}
	// end inline asm
	setp.eq.s16 	%p301, %rs901, 0;
	selp.b16 	%rs991, %rs991, %rs902, %p301;
$L__BB7_21:
	cvt.u32.u16 	%r330, %rs991;
	mov.b32 	%r331, 8;
	mov.b32 	%r332, 31;
	mov.b32 	%r333, -1;
	// begin inline asm
	shfl.sync.down.b32 %r329, %r330, %r331, %r332, %r333;
	// end inline asm
	setp.gt.s32 	%p302, %r313, 23;
	@%p302 bra 	$L__BB7_23;
	cvt.u16.u32 	%rs905, %r329;
	// begin inline asm
	{ .reg .pred __$temp3;
  setp.lt.f16  __$temp3, %rs905, %rs991;
  selp.u16 %rs904, 1, 0, __$temp3;}
	// end inline asm
	setp.eq.s16 	%p303, %rs904, 0;
	selp.b16 	%rs991, %rs991, %rs905, %p303;
$L__BB7_23:
	cvt.u32.u16 	%r335, %rs991;
	mov.b32 	%r336, 16;
	mov.b32 	%r337, 31;
	mov.b32 	%r338, -1;
	// begin inline asm
	shfl.sync.down.b32 %r334, %r335, %r336, %r337, %r338;
	// end inline asm
	setp.gt.s32 	%p304, %r313, 15;
	@%p304 bra 	$L__BB7_26;
	cvt.u16.u32 	%rs908, %r334;
	// begin inline asm
	{ .reg .pred __$temp3;
  setp.lt.f16  __$temp3, %rs908, %rs991;
  selp.u16 %rs907, 1, 0, __$temp3;}
	// end inline asm
	setp.eq.s16 	%p305, %rs907, 0;
	selp.b16 	%rs991, %rs991, %rs908, %p305;
	setp.ne.s32 	%p306, %r313, 0;
	@%p306 bra 	$L__BB7_26;
	shr.u32 	%r339, %r1, 4;
	and.b32  	%r340, %r339, 62;
	mov.u32 	%r341, _ZZN3cub18CUB_300001_SM_10006detail6reduce28DeviceReduceSingleTileKernelINS2_10policy_hubI6__halfj3MinE10Policy1000EPKS5_PS5_jS6_S5_S5_N4cuda3std3__410__identityEEEvT0_T1_T2_T3_T4_T6_E12temp_storage;
	add.s32 	%r342, %r341, %r340;
	st.shared.u16 	[%r342+8], %rs991;
$L__BB7_26:
	bar.sync 	0;
	setp.ne.s32 	%p307, %r1, 0;
	@%p307 bra 	$L__BB7_142;
	ld.shared.u16 	%rs911, [_ZZN3cub18CUB_300001_SM_10006detail6reduce28DeviceReduceSingleTileKernelINS2_10policy_hubI6__halfj3MinE10Policy1000EPKS5_PS5_jS6_S5_S5_N4cuda3std3__410__identityEEEvT0_T1_T2_T3_T4_T6_E12temp_storage+10];
	// begin inline asm
	{ .reg .pred __$temp3;
  setp.lt.f16  __$temp3, %rs911, %rs991;
  selp.u16 %rs910, 1, 0, __$temp3;}
	// end inline asm
	setp.eq.s16 	%p308, %rs910, 0;
	selp.b16 	%rs915, %rs991, %rs911, %p308;
	ld.shared.u16 	%rs914, [_ZZN3cub18CUB_300001_SM_10006detail6reduce28DeviceReduceSingleTileKernelINS2_10policy_hubI6__halfj3MinE10Policy1000EPKS5_PS5_jS6_S5_S5_N4cuda3std3__410__identityEEEvT0_T1_T2_T3_T4_T6_E12temp_storage+12];
	// begin inline asm
	{ .reg .pred __$temp3;
  setp.lt.f16  __$temp3, %rs914, %rs915;
  selp.u16 %rs913, 1, 0, __$temp3;}
	// end inline asm
	setp.eq.s16 	%p309, %rs913, 0;
	selp.b16 	%rs918, %rs915, %rs914, %p309;
	ld.shared.u16 	%rs917, [_ZZN3cub18CUB_300001_SM_10006detail6reduce28DeviceReduceSingleTileKernelINS2_10policy_hubI6__halfj3MinE10Policy1000EPKS5_PS5_jS6_S5_S5_N4cuda3std3__410__identityEEEvT0_T1_T2_T3_T4_T6_E12temp_storage+14];
	// begin inline asm
	{ .reg .pred __$temp3;
  setp.lt.f16  __$temp3, %rs917, %rs918;
  selp.u16 %rs916, 1, 0, __$temp3;}
	// end inline asm
	setp.eq.s16 	%p310, %rs916, 0;
	selp.b16 	%rs921, %rs918, %rs917, %p310;
	ld.shared.u16 	%rs920, [_ZZN3cub18CUB_300001_SM_10006detail6reduce28DeviceReduceSingleTileKernelINS2_10policy_hubI6__halfj3MinE10Policy1000EPKS5_PS5_jS6_S5_S5_N4cuda3std3__410__identityEEEvT0_T1_T2_T3_T4_T6_E12temp_storage+16];
	// begin inline asm
	{ .reg .pred __$temp3;
  setp.lt.f16  __$temp3, %rs920, %rs921;
  selp.u16 %rs919, 1, 0, __$temp3;}
	// end inline asm
	setp.eq.s16 	%p311, %rs919, 0;
	selp.b16 	%rs924, %rs921, %rs920, %p311;
	ld.shared.u16 	%rs923, [_ZZN3cub18CUB_300001_SM_10006detail6reduce28DeviceReduceSingleTileKernelINS2_10policy_hubI6__halfj3MinE10Policy1000EPKS5_PS5_jS6_S5_S5_N4cuda3std3__410__identityEEEvT0_T1_T2_T3_T4_T6_E12temp_storage+18];
	// begin inline asm
	{ .reg .pred __$temp3;
  setp.lt.f16  __$temp3, %rs923, %rs924;
  selp.u16 %rs922, 1, 0, __$temp3;}
	// end inline asm
	setp.eq.s16 	%p312, %rs922, 0;
	selp.b16 	%rs927, %rs924, %rs923, %p312;
	ld.shared.u16 	%rs926, [_ZZN3cub18CUB_300001_SM_10006detail6reduce28DeviceReduceSingleTileKernelINS2_10policy_hubI6__halfj3MinE10Policy1000EPKS5_PS5_jS6_S5_S5_N4cuda3std3__410__identityEEEvT0_T1_T2_T3_T4_T6_E12temp_storage+20];
	// begin inline asm
	{ .reg .pred __$temp3;
  setp.lt.f16  __$temp3, %rs926, %rs927;
  selp.u16 %rs925, 1, 0, __$temp3;}
	// end inline asm
	setp.eq.s16 	%p313, %rs925, 0;
	selp.b16 	%rs930, %rs927, %rs926, %p313;
	ld.shared.u16 	%rs929, [_ZZN3cub18CUB_300001_SM_10006detail6reduce28DeviceReduceSingleTileKernelINS2_10policy_hubI6__halfj3MinE10Policy1000EPKS5_PS5_jS6_S5_S5_N4cuda3std3__410__identityEEEvT0_T1_T2_T3_T4_T6_E12temp_storage+22];
	// begin inline asm
	{ .reg .pred __$temp3;
  setp.lt.f16  __$temp3, %rs929, %rs930;
  selp.u16 %rs928, 1, 0, __$temp3;}
	// end inline asm
	setp.eq.s16 	%p314, %rs928, 0;
	selp.b16 	%rs991, %rs930, %rs929, %p314;
	bra.uni 	$L__BB7_142;
$L__BB7_28:
	// begin inline asm
	mov.u32 %r275, %laneid;
	// end inline asm
	and.b32  	%r281, %r1, 992;
	add.s32 	%r282, %r281, 32;
	setp.gt.u32 	%p268, %r282, %r108;
	not.b32 	%r283, %r281;
	add.s32 	%r284, %r108, %r283;
	selp.b32 	%r279, %r284, 31, %p268;
	cvt.u32.u16 	%r277, %rs991;
	mov.b32 	%r278, 1;
	mov.b32 	%r280, -1;
	// begin inline asm
	shfl.sync.down.b32 %r276, %r277, %r278, %r279, %r280;
	// end inline asm
	setp.ge.s32 	%p269, %r275, %r279;
	@%p269 bra 	$L__BB7_30;
	cvt.u16.u32 	%rs860, %r276;
	// begin inline asm
	{ .reg .pred __$temp3;
  setp.lt.f16  __$temp3, %rs860, %rs991;
  selp.u16 %rs859, 1, 0, __$temp3;}
	// end inline asm
	setp.eq.s16 	%p270, %rs859, 0;
	selp.b16 	%rs991, %rs991, %rs860, %p270;
$L__BB7_30:
	cvt.u32.u16 	%r286, %rs991;
	mov.b32 	%r287, 2;
	mov.b32 	%r289, -1;
	// begin inline asm
	shfl.sync.down.b32 %r285, %r286, %r287, %r279, %r289;
	// end inline asm
	add.s32 	%r290, %r275, 2;
	setp.gt.s32 	%p271, %r290, %r279;
	@%p271 bra 	$L__BB7_32;
	cvt.u16.u32 	%rs863, %r285;
	// begin inline asm
	{ .reg .pred __$temp3;
  setp.lt.f16  __$temp3, %rs863, %rs991;
  selp.u16 %rs862, 1, 0, __$temp3;}
	// end inline asm
	setp.eq.s16 	%p272, %rs862, 0;
	selp.b16 	%rs991, %rs991, %rs863, %p272;
$L__BB7_32:
	cvt.u32.u16 	%r292, %rs991;
	mov.b32 	%r293, 4;
	mov.b32 	%r295, -1;
	// begin inline asm
	shfl.sync.down.b32 %r291, %r292, %r293, %r279, %r295;
	// end inline asm
	add.s32 	%r296, %r275, 4;
	setp.gt.s32 	%p273, %r296, %r279;
	@%p273 bra 	$L__BB7_34;
	cvt.u16.u32 	%rs866, %r291;
	// begin inline asm
	{ .reg .pred __$temp3;
  setp.lt.f16  __$temp3, %rs866, %rs991;
  selp.u16 %rs865, 1, 0, __$temp3;}
	// end inline asm
	setp.eq.s16 	%p274, %rs865, 0;
	selp.b16 	%rs991, %rs991, %rs866, %p274;
$L__BB7_34:
	cvt.u32.u16 	%r298, %rs991;
	mov.b32 	%r299, 8;
	mov.b32 	%r301, -1;
	// begin inline asm
	shfl.sync.down.b32 %r297, %r298, %r299, %r279, %r301;
	// end inline asm
	add.s32 	%r302, %r275, 8;
	setp.gt.s32 	%p275, %r302, %r279;
	@%p275 bra 	$L__BB7_36;
	cvt.u16.u32 	%rs869, %r297;
	// begin inline asm
	{ .reg .pred __$temp3;
  setp.lt.f16  __$temp3, %rs869, %rs991;
  selp.u16 %rs868, 1, 0, __$temp3;}
	// end inline asm
	setp.eq.s16 	%p276, %rs868, 0;
	selp.b16 	%rs991, %rs991, %rs869, %p276;
$L__BB7_36:
	cvt.u32.u16 	%r304, %rs991;
	mov.b32 	%r305, 16;
	mov.b32 	%r307, -1;
	// begin inline asm
	shfl.sync.down.b32 %r303, %r304, %r305, %r279, %r307;
	// end inline asm
	add.s32 	%r308, %r275, 16;
	setp.gt.s32 	%p277, %r308, %r279;
	@%p277 bra 	$L__BB7_38;
	cvt.u16.u32 	%rs872, %r303;
	// begin inline asm
	{ .reg .pred __$temp3;
  setp.lt.f16  __$temp3, %rs872, %rs991;
  selp.u16 %rs871, 1, 0, __$temp3;}
	// end inline asm
	setp.eq.s16 	%p278, %rs871, 0;
	selp.b16 	%rs991, %rs991, %rs872, %p278;
$L__BB7_38:
	setp.ne.s32 	%p279, %r275, 0;
	@%p279 bra 	$L__BB7_40;
	shr.u32 	%r309, %r1, 4;
	and.b32  	%r310, %r309, 62;
	mov.u32 	%r311, _ZZN3cub18CUB_300001_SM_10006detail6reduce28DeviceReduceSingleTileKernelINS2_10policy_hubI6__halfj3MinE10Policy1000EPKS5_PS5_jS6_S5_S5_N4cuda3std3__410__identityEEEvT0_T1_T2_T3_T4_T6_E12temp_storage;
	add.s32 	%r312, %r311, %r310;
	st.shared.u16 	[%r312+8], %rs991;
$L__BB7_40:
	bar.sync 	0;
	setp.ne.s32 	%p280, %r1, 0;
	setp.lt.u32 	%p281, %r108, 33;
	or.pred  	%p282, %p280, %p281;
	@%p282 bra 	$L__BB7_142;
	ld.shared.u16 	%rs875, [_ZZN3cub18CUB_300001_SM_10006detail6reduce28DeviceReduceSingleTileKernelINS2_10policy_hubI6__halfj3MinE10Policy1000EPKS5_PS5_jS6_S5_S5_N4cuda3std3__410__identityEEEvT0_T1_T2_T3_T4_T6_E12temp_storage+10];
	// begin inline asm
	{ .reg .pred __$temp3;
  setp.lt.f16  __$temp3, %rs875, %rs991;
  selp.u16 %rs874, 1, 0, __$temp3;}
	// end inline asm
	setp.eq.s16 	%p283, %rs874, 0;
	selp.b16 	%rs991, %rs991, %rs875, %p283;
	setp.lt.u32 	%p284, %r108, 65;
	@%p284 bra 	$L__BB7_142;
	ld.shared.u16 	%rs878, [_ZZN3cub18CUB_300001_SM_10006detail6reduce28DeviceReduceSingleTileKernelINS2_10policy_hubI6__halfj3MinE10Policy1000EPKS5_PS5_jS6_S5_S5_N4cuda3std3__410__identityEEEvT0_T1_T2_T3_T4_T6_E12temp_storage+12];
	// begin inline asm
	{ .reg .pred __$temp3;
  setp.lt.f16  __$temp3, %rs878, %rs991;
  selp.u16 %rs877, 1, 0, __$temp3;}
	// end inline asm
	setp.eq.s16 	%p285, %rs877, 0;
	selp.b16 	%rs991, %rs991, %rs878, %p285;
	setp.lt.u32 	%p286, %r108, 97;
	@%p286 bra 	$L__BB7_142;
	ld.shared.u16 	%rs881, [_ZZN3cub18CUB_300001_SM_10006detail6reduce28DeviceReduceSingleTileKernelINS2_10policy_hubI6__halfj3MinE10Policy1000EPKS5_PS5_jS6_S5_S5_N4cuda3std3__410__identityEEEvT0_T1_T2_T3_T4_T6_E12temp_storage+14];
	// begin inline asm
	{ .reg .pred __$temp3;
  setp.lt.f16  __$temp3, %rs881, %rs991;
  selp.u16 %rs880, 1, 0, __$temp3;}
	// end inline asm
	setp.eq.s16 	%p287, %rs880, 0;
	selp.b16 	%rs991, %rs991, %rs881, %p287;
	setp.lt.u32 	%p288, %r108, 129;
	@%p288 bra 	$L__BB7_142;
	ld.shared.u16 	%rs884, [_ZZN3cub18CUB_300001_SM_10006detail6reduce28DeviceReduceSingleTileKernelINS2_10policy_hubI6__halfj3MinE10Policy1000EPKS5_PS5_jS6_S5_S5_N4cuda3std3__410__identityEEEvT0_T1_T2_T3_T4_T6_E12temp_storage+16];
	// begin inline asm
	{ .reg .pred __$temp3;
  setp.lt.f16  __$temp3, %rs884, %rs991;
  selp.u16 %rs883, 1, 0, __$temp3;}
	// end inline asm
	setp.eq.s16 	%p289, %rs883, 0;
	selp.b16 	%rs991, %rs991, %rs884, %p289;
	setp.lt.u32 	%p290, %r108, 161;
	@%p290 bra 	$L__BB7_142;
	ld.shared.u16 	%rs887, [_ZZN3cub18CUB_300001_SM_10006detail6reduce28DeviceReduceSingleTileKernelINS2_10policy_hubI6__halfj3MinE10Policy1000EPKS5_PS5_jS6_S5_S5_N4cuda3std3__410__identityEEEvT0_T1_T2_T3_T4_T6_E12temp_storage+18];
	// begin inline asm
	{ .reg .pred __$temp3;
  setp.lt.f16  __$temp3, %rs887, %rs991;
  selp.u16 %rs886, 1, 0, __$temp3;}
	// end inline asm
	setp.eq.s16 	%p291, %rs886, 0;
	selp.b16 	%rs991, %rs991, %rs887, %p291;
	setp.lt.u32 	%p292, %r108, 193;
	@%p292 bra 	$L__BB7_142;
	ld.shared.u16 	%rs890, [_ZZN3cub18CUB_300001_SM_10006detail6reduce28DeviceReduceSingleTileKernelINS2_10policy_hubI6__halfj3MinE10Policy1000EPKS5_PS5_jS6_S5_S5_N4cuda3std3__410__identityEEEvT0_T1_T2_T3_T4_T6_E12temp_storage+20];
	// begin inline asm
	{ .reg .pred __$temp3;
  setp.lt.f16  __$temp3, %rs890, %rs991;
  selp.u16 %rs889, 1, 0, __$temp3;}
	// end inline asm
	setp.eq.s16 	%p293, %rs889, 0;
	selp.b16 	%rs991, %rs991, %rs890, %p293;
	setp.lt.u32 	%p294, %r108, 225;
	@%p294 bra 	$L__BB7_142;
	ld.shared.u16 	%rs893, [_ZZN3cub18CUB_300001_SM_10006detail6reduce28DeviceReduceSingleTileKernelINS2_10policy_hubI6__halfj3MinE10Policy1000EPKS5_PS5_jS6_S5_S5_N4cuda3std3__410__identityEEEvT0_T1_T2_T3_T4_T6_E12temp_storage+22];
	// begin inline asm
	{ .reg .pred __$temp3;
  setp.lt.f16  __$temp3, %rs893, %rs991;
  selp.u16 %rs892, 1, 0, __$temp3;}
	// end inline asm
	setp.eq.s16 	%p295, %rs892, 0;
	selp.b16 	%rs991, %rs991, %rs893, %p295;
	bra.uni 	$L__BB7_142;
$L__BB7_48:
	mov.u32 	%r26, %tid.x;
	shl.b32 	%r27, %r26, 2;
	mul.wide.u32 	%rd137, %r27, 2;
	add.s64 	%rd105, %rd15, %rd137;
	// begin inline asm
	ld.global.nc.u16 %rs526, [%rd105];
	// end inline asm
	add.s64 	%rd106, %rd105, 2;
	// begin inline asm
	ld.global.nc.u16 %rs527, [%rd106];
	// end inline asm
	add.s64 	%rd107, %rd105, 4;
	// begin inline asm
	ld.global.nc.u16 %rs528, [%rd107];
	// end inline asm
	add.s64 	%rd108, %rd105, 6;
	// begin inline asm
	ld.global.nc.u16 %rs529, [%rd108];
	// end inline asm
	add.s64 	%rd109, %rd105, 2048;
	// begin inline asm
	ld.global.nc.u16 %rs530, [%rd109];
	// end inline asm
	add.s64 	%rd110, %rd105, 2050;
	// begin inline asm
	ld.global.nc.u16 %rs531, [%rd110];
	// end inline asm
	add.s64 	%rd111, %rd105, 2052;
	// begin inline asm
	ld.global.nc.u16 %rs532, [%rd111];
	// end inline asm
	add.s64 	%rd112, %rd105, 2054;
	// begin inline asm
	ld.global.nc.u16 %rs533, [%rd112];
	// end inline asm
	add.s64 	%rd113, %rd105, 4096;
	// begin inline asm
	ld.global.nc.u16 %rs534, [%rd113];
	// end inline asm
	add.s64 	%rd114, %rd105, 4098;
	// begin inline asm
	ld.global.nc.u16 %rs535, [%rd114];
	// end inline asm
	add.s64 	%rd115, %rd105, 4100;
	// begin inline asm
	ld.global.nc.u16 %rs536, [%rd115];
	// end inline asm
	add.s64 	%rd116, %rd105, 4102;
	// begin inline asm
	ld.global.nc.u16 %rs537, [%rd116];
	// end inline asm
	add.s64 	%rd117, %rd105, 6144;
	// begin inline asm
	ld.global.nc.u16 %rs538, [%rd117];
	// end inline asm
	add.s64 	%rd118, %rd105, 6146;
	// begin inline asm
	ld.global.nc.u16 %rs539, [%rd118];
	// end inline asm
	add.s64 	%rd119, %rd105, 6148;
	// begin inline asm
	ld.global.nc.u16 %rs540, [%rd119];
	// end inline asm
	add.s64 	%rd120, %rd105, 6150;
	// begin inline asm
	ld.global.nc.u16 %rs541, [%rd120];
	// end inline asm
	add.s64 	%rd121, %rd105, 8192;
	// begin inline asm
	ld.global.nc.u16 %rs542, [%rd121];
	// end inline asm
	add.s64 	%rd122, %rd105, 8194;
	// begin inline asm
	ld.global.nc.u16 %rs543, [%rd122];
	// end inline asm
	add.s64 	%rd123, %rd105, 8196;
	// begin inline asm
	ld.global.nc.u16 %rs544, [%rd123];
	// end inline asm
	add.s64 	%rd124, %rd105, 8198;
	// begin inline asm
	ld.global.nc.u16 %rs545, [%rd124];
	// end inline asm
	add.s64 	%rd125, %rd105, 10240;
	// begin inline asm
	ld.global.nc.u16 %rs546, [%rd125];
	// end inline asm
	add.s64 	%rd126, %rd105, 10242;
	// begin inline asm
	ld.global.nc.u16 %rs547, [%rd126];
	// end inline asm
	add.s64 	%rd127, %rd105, 10244;
	// begin inline asm
	ld.global.nc.u16 %rs548, [%rd127];
	// end inline asm
	add.s64 	%rd128, %rd105, 10246;
	// begin inline asm
	ld.global.nc.u16 %rs549, [%rd128];
	// end inline asm
	add.s64 	%rd129, %rd105, 12288;
	// begin inline asm
	ld.global.nc.u16 %rs550, [%rd129];
	// end inline asm
	add.s64 	%rd130, %rd105, 12290;
	// begin inline asm
	ld.global.nc.u16 %rs551, [%rd130];
	// end inline asm
	add.s64 	%rd131, %rd105, 12292;
	// begin inline asm
	ld.global.nc.u16 %rs552, [%rd131];
	// end inline asm
	add.s64 	%rd132, %rd105, 12294;
	// begin inline asm
	ld.global.nc.u16 %rs553, [%rd132];
	// end inline asm
	add.s64 	%rd133, %rd105, 14336;
	// begin inline asm
	ld.global.nc.u16 %rs554, [%rd133];
	// end inline asm
	add.s64 	%rd134, %rd105, 14338;
	// begin inline asm
	ld.global.nc.u16 %rs555, [%rd134];
	// end inline asm
	add.s64 	%rd135, %rd105, 14340;
	// begin inline asm
	ld.global.nc.u16 %rs556, [%rd135];
	// end inline asm
	add.s64 	%rd136, %rd105, 14342;
	// begin inline asm
	ld.global.nc.u16 %rs557, [%rd136];
	// end inline asm
	// begin inline asm
	{ .reg .pred __$temp3;
  setp.lt.f16  __$temp3, %rs527, %rs526;
  selp.u16 %rs558, 1, 0, __$temp3;}
	// end inline asm
	setp.eq.s16 	%p160, %rs558, 0;
	selp.b16 	%rs563, %rs526, %rs527, %p160;
	// begin inline asm
	{ .reg .pred __$temp3;
  setp.lt.f16  __$temp3, %rs528, %rs563;
  selp.u16 %rs561, 1, 0, __$temp3;}
	// end inline asm
	setp.eq.s16 	%p161, %rs561, 0;
	selp.b16 	%rs566, %rs563, %rs528, %p161;
	// begin inline asm
	{ .reg .pred __$temp3;
  setp.lt.f16  __$temp3, %rs529, %rs566;
  selp.u16 %rs564, 1, 0, __$temp3;}
	// end inline asm
	setp.eq.s16 	%p162, %rs564, 0;
	selp.b16 	%rs569, %rs566, %rs529, %p162;
	// begin inline asm
	{ .reg .pred __$temp3;
  setp.lt.f16  __$temp3, %rs530, %rs569;
  selp.u16 %rs567, 1, 0, __$temp3;}
	// end inline asm
	setp.eq.s16 	%p163, %rs567, 0;
	selp.b16 	%rs572, %rs569, %rs530, %p163;
	// begin inline asm
	{ .reg .pred __$temp3;
  setp.lt.f16  __$temp3, %rs531, %rs572;
  selp.u16 %rs570, 1, 0, __$temp3;}
	// end inline asm
	setp.eq.s16 	%p164, %rs570, 0;
	selp.b16 	%rs575, %rs572, %rs531, %p164;
	// begin inline asm
	{ .reg .pred __$temp3;
  setp.lt.f16  __$temp3, %rs532, %rs575;
  selp.u16 %rs573, 1, 0, __$temp3;}
	// end inline asm
	setp.eq.s16 	%p165, %rs573, 0;
	selp.b16 	%rs578, %rs575, %rs532, %p165;
	// begin inline asm
	{ .reg .pred __$temp3;
  setp.lt.f16  __$temp3, %rs533, %rs578;
  selp.u16 %rs576, 1, 0, __$temp3;}
	// end inline asm
	setp.eq.s16 	%p166, %rs576, 0;
	selp.b16 	%rs581, %rs578, %rs533, %p166;
	// begin inline asm
	{ .reg .pred __$temp3;
  setp.lt.f16  __$temp3, %rs534, %rs581;
  selp.u16 %rs579, 1, 0, __$temp3;}
	// end inline asm
	setp.eq.s16 	%p167, %rs579, 0;
	selp.b16 	%rs584, %rs581, %rs534, %p167;
	// begin inline asm
	{ .reg .pred __$temp3;
  setp.lt.f16  __$temp3, %rs535, %rs584;
  selp.u16 %rs582, 1, 0, __$temp3;}
	// end inline asm
	setp.eq.s16 	%p168, %rs582, 0;
	selp.b16 	%rs587, %rs584, %rs535, %p168;
	// begin inline asm
	{ .reg .pred __$temp3;
  setp.lt.f16  __$temp3, %rs536, %rs587;
  selp.u16 %rs585, 1, 0, __$temp3;}
	// end inline asm
	setp.eq.s16 	%p169, %rs585, 0;
	selp.b16 	%rs590, %rs587, %rs536, %p169;
	// begin inline asm
	{ .reg .pred __$temp3;
  setp.lt.f16  __$temp3, %rs537, %rs590;
  selp.u16 %rs588, 1, 0, __$temp3;}
	// end inline asm
	setp.eq.s16 	%p170, %rs588, 0;
	selp.b16 	%rs593, %rs590, %rs537, %p170;
	// begin inline asm
	{ .reg .pred __$temp3;
  setp.lt.f16  __$temp3, %rs538, %rs593;
  selp.u16 %rs591, 1, 0, __$temp3;}
	// end inline asm
	setp.eq.s16 	%p171, %rs591, 0;
	selp.b16 	%rs596, %rs593, %rs538, %p171;
	// begin inline asm
	{ .reg .pred __$temp3;
  setp.lt.f16  __$temp3, %rs539, %rs596;
  selp.u16 %rs594, 1, 0, __$temp3;}
	// end inline asm
	setp.eq.s16 	%p172, %rs594, 0;
	selp.b16 	%rs599, %rs596, %rs539, %p172;
	// begin inline asm
	{ .reg .pred __$temp3;
  setp.lt.f16  __$temp3, %rs540, %rs599;
  selp.u16 %rs597, 1, 0, __$temp3;}
	// end inline asm
	setp.eq.s16 	%p173, %rs597, 0;
	selp.b16 	%rs602, %rs599, %rs540, %p173;
	// begin inline asm
	{ .reg .pred __$temp3;
  setp.lt.f16  __$temp3, %rs541, %rs602;
  selp.u16 %rs600, 1, 0, __$temp3;}
	// end inline asm
	setp.eq.s16 	%p174, %rs600, 0;
	selp.b16 	%rs605, %rs602, %rs541, %p174;
	// begin inline asm
	{ .reg .pred __$temp3;
  setp.lt.f16  __$temp3, %rs542, %rs605;
  selp.u16 %rs603, 1, 0, __$temp3;}
	// end inline asm
	setp.eq.s16 	%p175, %rs603, 0;
	selp.b16 	%rs608, %rs605, %rs542, %p175;
	// begin inline asm
	{ .reg .pred __$temp3;
  setp.lt.f16  __$temp3, %rs543, %rs608;
  selp.u16 %rs606, 1, 0, __$temp3;}
	// end inline asm
	setp.eq.s16 	%p176, %rs606, 0;
	selp.b16 	%rs611, %rs608, %rs543, %p176;
	// begin inline asm
	{ .reg .pred __$temp3;
  setp.lt.f16  __$temp3, %rs544, %rs611;
  selp.u16 %rs609, 1, 0, __$temp3;}
	// end inline asm
	setp.eq.s16 	%p177, %rs609, 0;
	selp.b16 	%rs614, %rs611, %rs544, %p177;
	// begin inline asm
	{ .reg .pred __$temp3;
  setp.lt.f16  __$temp3, %rs545, %rs614;
  selp.u16 %rs612, 1, 0, __$temp3;}
	// end inline asm
	setp.eq.s16 	%p178, %rs612, 0;
	selp.b16 	%rs617, %rs614, %rs545, %p178;
	// begin inline asm
	{ .reg .pred __$temp3;
  setp.lt.f16  __$temp3, %rs546, %rs617;
  selp.u16 %rs615, 1, 0, __$temp3;}
	// end inline asm
	setp.eq.s16 	%p179, %rs615, 0;
	selp.b16 	%rs620, %rs617, %rs546, %p179;
	// begin inline asm
	{ .reg .pred __$temp3;
  setp.lt.f16  __$temp3, %rs547, %rs620;
  selp.u16 %rs618, 1, 0, __$temp3;}
	// end inline asm
	setp.eq.s16 	%p180, %rs618, 0;
	selp.b16 	%rs623, %rs620, %rs547, %p180;
	// begin inline asm
	{ .reg .pred __$temp3;
  setp.lt.f16  __$temp3, %rs548, %rs623;
  selp.u16 %rs621, 1, 0, __$temp3;}
	// end inline asm
	setp.eq.s16 	%p181, %rs621, 0;
	selp.b16 	%rs626, %rs623, %rs548, %p181;
	// begin inline asm
	{ .reg .pred __$temp3;
  setp.lt.f16  __$temp3, %rs549, %rs626;
  selp.u16 %rs624, 1, 0, __$temp3;}
	// end inline asm
	setp.eq.s16 	%p182, %rs624, 0;
	selp.b16 	%rs629, %rs626, %rs549, %p182;
	// begin inline asm
	{ .reg .pred __$temp3;
  setp.lt.f16  __$temp3, %rs550, %rs629;
  selp.u16 %rs627, 1, 0, __$temp3;}
	// end inline asm
	setp.eq.s16 	%p183, %rs627, 0;
	selp.b16 	%rs632, %rs629, %rs550, %p183;
	// begin inline asm
	{ .reg .pred __$temp3;
  setp.lt.f16  __$temp3, %rs551, %rs632;
  selp.u16 %rs630, 1, 0, __$temp3;}
	// end inline asm
	setp.eq.s16 	%p184, %rs630, 0;
	selp.b16 	%rs635, %rs632, %rs551, %p184;
	// begin inline asm
	{ .reg .pred __$temp3;
  setp.lt.f16  __$temp3, %rs552, %rs635;
  selp.u16 %rs633, 1, 0, __$temp3;}
	// end inline asm
	setp.eq.s16 	%p185, %rs633, 0;
	selp.b16 	%rs638, %rs635, %rs552, %p185;
	// begin inline asm
	{ .reg .pred __$temp3;
  setp.lt.f16  __$temp3, %rs553, %rs638;
  selp.u16 %rs636, 1, 0, __$temp3;}
	// end inline asm
	setp.eq.s16 	%p186, %rs636, 0;
	selp.b16 	%rs641, %rs638, %rs553, %p186;
	// begin inline asm
	{ .reg .pred __$temp3;
  setp.lt.f16  __$temp3, %rs554, %rs641;
  selp.u16 %rs639, 1, 0, __$temp3;}
	// end inline asm
	setp.eq.s16 	%p187, %rs639, 0;
	selp.b16 	%rs644, %rs641, %rs554, %p187;
	// begin inline asm
	{ .reg .pred __$temp3;
  setp.lt.f16  __$temp3, %rs555, %rs644;
  selp.u16 %rs642, 1, 0, __$temp3;}
	// end inline asm
	setp.eq.s16 	%p188, %rs642, 0;
	selp.b16 	%rs647, %rs644, %rs555, %p188;
	// begin inline asm
	{ .reg .pred __$temp3;
  setp.lt.f16  __$temp3, %rs556, %rs647;
  selp.u16 %rs645, 1, 0, __$temp3;}
	// end inline asm
	setp.eq.s16 	%p189, %rs645, 0;
	selp.b16 	%rs650, %rs647, %rs556, %p189;
	// begin inline asm
	{ .reg .pred __$temp3;
  setp.lt.f16  __$temp3, %rs557, %rs650;
  selp.u16 %rs648, 1, 0, __$temp3;}
	// end inline asm
	setp.eq.s16 	%p190, %rs648, 0;
	selp.b16 	%rs991, %rs650, %rs557, %p190;
	add.s32 	%r28, %r108, -8192;
	setp.lt.u32 	%p191, %r28, 8192;
	mov.b32 	%r351, 8192;
	@%p191 bra 	$L__BB7_52;
	mov.b32 	%r351, 8192;
$L__BB7_50:
	add.s32 	%r228, %r351, %r27;
	mul.wide.u32 	%rd170, %r228, 2;
	add.s64 	%rd138, %rd15, %rd170;
	// begin inline asm
	ld.global.nc.u16 %rs651, [%rd138];
	// end inline asm
	add.s64 	%rd139, %rd138, 2;
	// begin inline asm
	ld.global.nc.u16 %rs652, [%rd139];
	// end inline asm
	add.s64 	%rd140, %rd138, 4;
	// begin inline asm
	ld.global.nc.u16 %rs653, [%rd140];
	// end inline asm
	add.s64 	%rd141, %rd138, 6;
	// begin inline asm
	ld.global.nc.u16 %rs654, [%rd141];
	// end inline asm
	add.s64 	%rd142, %rd138, 2048;
	// begin inline asm
	ld.global.nc.u16 %rs655, [%rd142];
	// end inline asm
	add.s64 	%rd143, %rd138, 2050;
	// begin inline asm
	ld.global.nc.u16 %rs656, [%rd143];
	// end inline asm
	add.s64 	%rd144, %rd138, 2052;
	// begin inline asm
	ld.global.nc.u16 %rs657, [%rd144];
	// end inline asm
	add.s64 	%rd145, %rd138, 2054;
	// begin inline asm
	ld.global.nc.u16 %rs658, [%rd145];
	// end inline asm
	add.s64 	%rd146, %rd138, 4096;
	// begin inline asm
	ld.global.nc.u16 %rs659, [%rd146];
	// end inline asm
	add.s64 	%rd147, %rd138, 4098;
	// begin inline asm
	ld.global.nc.u16 %rs660, [%rd147];
	// end inline asm
	add.s64 	%rd148, %rd138, 4100;
	// begin inline asm
	ld.global.nc.u16 %rs661, [%rd148];
	// end inline asm
	add.s64 	%rd149, %rd138, 4102;
	// begin inline asm
	ld.global.nc.u16 %rs662, [%rd149];
	// end inline asm
	add.s64 	%rd150, %rd138, 6144;
	// begin inline asm
	ld.global.nc.u16 %rs663, [%rd150];
	// end inline asm
	add.s64 	%rd151, %rd138, 6146;
	// begin inline asm
	ld.global.nc.u16 %rs664, [%rd151];
	// end inline asm
	add.s64 	%rd152, %rd138, 6148;
	// begin inline asm
	ld.global.nc.u16 %rs665, [%rd152];
	// end inline asm
	add.s64 	%rd153, %rd138, 6150;
	// begin inline asm
	ld.global.nc.u16 %rs666, [%rd153];
	// end inline asm
	add.s64 	%rd154, %rd138, 8192;
	// begin inline asm
	ld.global.nc.u16 %rs667, [%rd154];
	// end inline asm
	add.s64 	%rd155, %rd138, 8194;
	// begin inline asm
	ld.global.nc.u16 %rs668, [%rd155];
	// end inline asm
	add.s64 	%rd156, %rd138, 8196;
	// begin inline asm
	ld.global.nc.u16 %rs669, [%rd156];
	// end inline asm
	add.s64 	%rd157, %rd138, 8198;
	// begin inline asm
	ld.global.nc.u16 %rs670, [%rd157];
	// end inline asm
	add.s64 	%rd158, %rd138, 10240;
	// begin inline asm
	ld.global.nc.u16 %rs671, [%rd158];
	// end inline asm
	add.s64 	%rd159, %rd138, 10242;
	// begin inline asm
	ld.global.nc.u16 %rs672, [%rd159];
	// end inline asm
	add.s64 	%rd160, %rd138, 10244;
	// begin inline asm
	ld.global.nc.u16 %rs673, [%rd160];
	// end inline asm
	add.s64 	%rd161, %rd138, 10246;
	// begin inline asm
	ld.global.nc.u16 %rs674, [%rd161];
	// end inline asm
	add.s64 	%rd162, %rd138, 12288;
	// begin inline asm
	ld.global.nc.u16 %rs675, [%rd162];
	// end inline asm
	add.s64 	%rd163, %rd138, 12290;
	// begin inline asm
	ld.global.nc.u16 %rs676, [%rd163];
	// end inline asm
	add.s64 	%rd164, %rd138, 12292;
	// begin inline asm
	ld.global.nc.u16 %rs677, [%rd164];
	// end inline asm
	add.s64 	%rd165, %rd138, 12294;
	// begin inline asm
	ld.global.nc.u16 %rs678, [%rd165];
	// end inline asm
	add.s64 	%rd166, %rd138, 14336;
	// begin inline asm
	ld.global.nc.u16 %rs679, [%rd166];
	// end inline asm
	add.s64 	%rd167, %rd138, 14338;
	// begin inline asm
	ld.global.nc.u16 %rs680, [%rd167];
	// end inline asm
	add.s64 	%rd168, %rd138, 14340;
	// begin inline asm
	ld.global.nc.u16 %rs681, [%rd168];
	// end inline asm
	add.s64 	%rd169, %rd138, 14342;
	// begin inline asm
	ld.global.nc.u16 %rs682, [%rd169];
	// end inline asm
	// begin inline asm
	{ .reg .pred __$temp3;
  setp.lt.f16  __$temp3, %rs651, %rs991;
  selp.u16 %rs683, 1, 0, __$temp3;}
	// end inline asm
	setp.eq.s16 	%p192, %rs683, 0;
	selp.b16 	%rs688, %rs991, %rs651, %p192;
	// begin inline asm
	{ .reg .pred __$temp3;
  setp.lt.f16  __$temp3, %rs652, %rs688;
  selp.u16 %rs686, 1, 0, __$temp3;}
	// end inline asm
	setp.eq.s16 	%p193, %rs686, 0;
	selp.b16 	%rs691, %rs688, %rs652, %p193;
	// begin inline asm
	{ .reg .pred __$temp3;
  setp.lt.f16  __$temp3, %rs653, %rs691;
  selp.u16 %rs689, 1, 0, __$temp3;}
	// end inline asm
	setp.eq.s16 	%p194, %rs689, 0;
	selp.b16 	%rs694, %rs691, %rs653, %p194;
	// begin inline asm
	{ .reg .pred __$temp3;
  setp.lt.f16  __$temp3, %rs654, %rs694;
  selp.u16 %rs692, 1, 0, __$temp3;}
	// end inline asm
	setp.eq.s16 	%p195, %rs692, 0;
	selp.b16 	%rs697, %rs694, %rs654, %p195;
	// begin inline asm
	{ .reg .pred __$temp3;
  setp.lt.f16  __$temp3, %rs655, %rs697;
  selp.u16 %rs695, 1, 0, __$temp3;}
	// end inline asm
	setp.eq.s16 	%p196, %rs695, 0;
	selp.b16 	%rs700, %rs697, %rs655, %p196;
	// begin inline asm
	{ .reg .pred __$temp3;
  setp.lt.f16  __$temp3, %rs656, %rs700;
  selp.u16 %rs698, 1, 0, __$temp3;}
	// end inline asm
	setp.eq.s16 	%p197, %rs698, 0;
	selp.b16 	%rs703, %rs700, %rs656, %p197;
	// begin inline asm
	{ .reg .pred __$temp3;
  setp.lt.f16  __$temp3, %rs657, %rs703;
  selp.u16 %rs701, 1, 0, __$temp3;}
	// end inline asm
	setp.eq.s16 	%p198, %rs701, 0;
	selp.b16 	%rs706, %rs703, %rs657, %p198;
	// begin inline asm
	{ .reg .pred __$temp3;
  setp.lt.f16  __$temp3, %rs658, %rs706;
  selp.u16 %rs704, 1, 0, __$temp3;}
	// end inline asm
	setp.eq.s16 	%p199, %rs704, 0;
	selp.b16 	%rs709, %rs706, %rs658, %p199;
	// begin inline asm
	{ .reg .pred __$temp3;
  setp.lt.f16  __$temp3, %rs659, %rs709;
  selp.u16 %rs707, 1, 0, __$temp3;}
	// end inline asm
	setp.eq.s16 	%p200, %rs707, 0;
	selp.b16 	%rs712, %rs709, %rs659, %p200;
	// begin inline asm
	{ .reg .pred __$temp3;
  setp.lt.f16  __$temp3, %rs660, %rs712;
  selp.u16 %rs710, 1, 0, __$temp3;}
	// end inline asm
	setp.eq.s16 	%p201, %rs710, 0;
	selp.b16 	%rs715, %rs712, %rs660, %p201;
	// begin inline asm
	{ .reg .pred __$temp3;
  setp.lt.f16  __$temp3, %rs661, %rs715;
  selp.u16 %rs713, 1, 0, __$temp3;}
	// end inline asm
	setp.eq.s16 	%p202, %rs713, 0;
	selp.b16 	%rs718, %rs715, %rs661, %p202;
	// begin inline asm
	{ .reg .pred __$temp3;
  setp.lt.f16  __$temp3, %rs662, %rs718;
  selp.u16 %rs716, 1, 0, __$temp3;}
	// end inline asm
	setp.eq.s16 	%p203, %rs716, 0;
	selp.b16 	%rs721, %rs718, %rs662, %p203;
	// begin inline asm
	{ .reg .pred __$temp3;
  setp.lt.f16  __$temp3, %rs663, %rs721;
  selp.u16 %rs719, 1, 0, __$temp3;}
	// end inline asm
	setp.eq.s16 	%p204, %rs719, 0;
	selp.b16 	%rs724, %rs721, %rs663, %p204;
	// begin inline asm
	{ .reg .pred __$temp3;
  setp.lt.f16  __$temp3, %rs664, %rs724;
  selp.u16 %rs722, 1, 0, __$temp3;}
	// end inline asm
	setp.eq.s16 	%p205, %rs722, 0;
	selp.b16 	%rs727, %rs724, %rs664, %p205;
	// begin inline asm
	{ .reg .pred __$temp3;
  setp.lt.f16  __$temp3, %rs665, %rs727;
  selp.u16 %rs725, 1, 0, __$temp3;}
	// end inline asm
	setp.eq.s16 	%p206, %rs725, 0;
	selp.b16 	%rs730, %rs727, %rs665, %p206;
	// begin inline asm
	{ .reg .pred __$temp3;
  setp.lt.f16  __$temp3, %rs666, %rs730;
  selp.u16 %rs728, 1, 0, __$temp3;}
	// end inline asm
	setp.eq.s16 	%p207, %rs728, 0;
	selp.b16 	%rs733, %rs730, %rs666, %p207;
	// begin inline asm
	{ .reg .pred __$temp3;
  setp.lt.f16  __$temp3, %rs667, %rs733;
  selp.u16 %rs731, 1, 0, __$temp3;}
	// end inline asm
	setp.eq.s16 	%p208, %rs731, 0;
	selp.b16 	%rs736, %rs733, %rs667, %p208;
	// begin inline asm
	{ .reg .pred __$temp3;
  setp.lt.f16  __$temp3, %rs668, %rs736;
  selp.u16 %rs734, 1, 0, __$temp3;}
	// end inline asm
	setp.eq.s16 	%p209, %rs734, 0;
	selp.b16 	%rs739, %rs736, %rs668, %p209;
	// begin inline asm
	{ .reg .pred __$temp3;
  setp.lt.f16  __$temp3, %rs669, %rs739;
  selp.u16 %rs737, 1, 0, __$temp3;}
	// end inline asm
	setp.eq.s16 	%p210, %rs737, 0;
	selp.b16 	%rs742, %rs739, %rs669, %p210;
	// begin inline asm
	{ .reg .pred __$temp3;
  setp.lt.f16  __$temp3, %rs670, %rs742;
  selp.u16 %rs740, 1, 0, __$temp3;}
	// end inline asm
	setp.eq.s16 	%p211, %rs740, 0;
	selp.b16 	%rs745, %rs742, %rs670, %p211;
	// begin inline asm
	{ .reg .pred __$temp3;
  setp.lt.f16  __$temp3, %rs671, %rs745;
  selp.u16 %rs743, 1, 0, __$temp3;}
	// end inline asm
	setp.eq.s16 	%p212, %rs743, 0;
	selp.b16 	%rs748, %rs745, %rs671, %p212;
	// begin inline asm
	{ .reg .pred __$temp3;
  setp.lt.f16  __$temp3, %rs672, %rs748;
  selp.u16 %rs746, 1, 0, __$temp3;}
	// end inline asm
	setp.eq.s16 	%p213, %rs746, 0;
	selp.b16 	%rs751, %rs748, %rs672, %p213;
	// begin inline asm
	{ .reg .pred __$temp3;
  setp.lt.f16  __$temp3, %rs673, %rs751;
  selp.u16 %rs749, 1, 0, __$temp3;}
	// end inline asm
	setp.eq.s16 	%p214, %rs749, 0;
	selp.b16 	%rs754, %rs751, %rs673, %p214;
	// begin inline asm
	{ .reg .pred __$temp3;
  setp.lt.f16  __$temp3, %rs674, %rs754;
  selp.u16 %rs752, 1, 0, __$temp3;}
	// end inline asm
	setp.eq.s16 	%p215, %rs752, 0;
	selp.b16 	%rs757, %rs754, %rs674, %p215;
	// begin inline asm
	{ .reg .pred __$temp3;
  setp.lt.f16  __$temp3, %rs675, %rs757;
  selp.u16 %rs755, 1, 0, __$temp3;}
	// end inline asm
	setp.eq.s16 	%p216, %rs755, 0;
	selp.b16 	%rs760, %rs757, %rs675, %p216;
	// begin inline asm
	{ .reg .pred __$temp3;
  setp.lt.f16  __$temp3, %rs676, %rs760;
  selp.u16 %rs758, 1, 0, __$temp3;}
	// end inline asm
	setp.eq.s16 	%p217, %rs758, 0;
	selp.b16 	%rs763, %rs760, %rs676, %p217;
	// begin inline asm
	{ .reg .pred __$temp3;
  setp.lt.f16  __$temp3, %rs677, %rs763;
  selp.u16 %rs761, 1, 0, __$temp3;}
	// end inline asm
	setp.eq.s16 	%p218, %rs761, 0;
	selp.b16 	%rs766, %rs763, %rs677, %p218;
	// begin inline asm
	{ .reg .pred __$temp3;
  setp.lt.f16  __$temp3, %rs678, %rs766;
  selp.u16 %rs764, 1, 0, __$temp3;}
	// end inline asm
	setp.eq.s16 	%p219, %rs764, 0;
	selp.b16 	%rs769, %rs766, %rs678, %p219;
	// begin inline asm
	{ .reg .pred __$temp3;
  setp.lt.f16  __$temp3, %rs679, %rs769;
  selp.u16 %rs767, 1, 0, __$temp3;}
	// end inline asm
	setp.eq.s16 	%p220, %rs767, 0;
	selp.b16 	%rs772, %rs769, %rs679, %p220;
	// begin inline asm
	{ .reg .pred __$temp3;
  setp.lt.f16  __$temp3, %rs680, %rs772;
  selp.u16 %rs770, 1, 0, __$temp3;}
	// end inline asm
	setp.eq.s16 	%p221, %rs770, 0;
	selp.b16 	%rs775, %rs772, %rs680, %p221;
	// begin inline asm
	{ .reg .pred __$temp3;
  setp.lt.f16  __$temp3, %rs681, %rs775;
  selp.u16 %rs773, 1, 0, __$temp3;}
	// end inline asm
	setp.eq.s16 	%p222, %rs773, 0;
	selp.b16 	%rs778, %rs775, %rs681, %p222;
	// begin inline asm
	{ .reg .pred __$temp3;
  setp.lt.f16  __$temp3, %rs682, %rs778;
  selp.u16 %rs776, 1, 0, __$temp3;}
	// end inline asm
	setp.eq.s16 	%p223, %rs776, 0;
	selp.b16 	%rs991, %rs778, %rs682, %p223;
	sub.s32 	%r229, %r108, %r351;
	setp.lt.u32 	%p224, %r229, 8192;
	@%p224 bra 	$L__BB7_60;
	add.s32 	%r351, %r351, 8192;
	setp.le.u32 	%p225, %r351, %r28;
	@%p225 bra 	$L__BB7_50;
$L__BB7_52:
	setp.le.u32 	%p226, %r108, %r351;
	@%p226 bra 	$L__BB7_60;
	sub.s32 	%r32, %r108, %r351;
	setp.ge.s32 	%p227, %r26, %r32;
	@%p227 bra 	$L__BB7_60;
	not.b32 	%r230, %r26;
	add.s32 	%r231, %r108, %r230;
	sub.s32 	%r33, %r231, %r351;
	and.b32  	%r232, %r33, 768;
	setp.eq.s32 	%p228, %r232, 768;
	mov.u32 	%r355, %r26;
	@%p228 bra 	$L__BB7_57;
	add.s32 	%r353, %r26, %r351;
	shr.u32 	%r233, %r33, 8;
	add.s32 	%r234, %r233, 1;
	and.b32  	%r235, %r234, 3;
	neg.s32 	%r352, %r235;
	mov.u32 	%r355, %r26;
$L__BB7_56:
	.pragma "nounroll";
	mul.wide.u32 	%rd172, %r353, 2;
	add.s64 	%rd171, %rd15, %rd172;
	// begin inline asm
	ld.global.nc.u16 %rs780, [%rd171];
	// end inline asm
	// begin inline asm
	{ .reg .pred __$temp3;
  setp.lt.f16  __$temp3, %rs780, %rs991;
  selp.u16 %rs781, 1, 0, __$temp3;}
	// end inline asm
	setp.eq.s16 	%p229, %rs781, 0;
	selp.b16 	%rs991, %rs991, %rs780, %p229;
	add.s32 	%r355, %r355, 256;
	add.s32 	%r353, %r353, 256;
	add.s32 	%r352, %r352, 1;
	setp.ne.s32 	%p230, %r352, 0;
	@%p230 bra 	$L__BB7_56;
$L__BB7_57:
	setp.lt.u32 	%p231, %r33, 768;
	@%p231 bra 	$L__BB7_60;
	add.s32 	%r357, %r355, 512;
	add.s32 	%r356, %r355, %r351;
$L__BB7_59:
	mul.wide.u32 	%rd177, %r356, 2;
	add.s64 	%rd173, %rd15, %rd177;
	// begin inline asm
	ld.global.nc.u16 %rs784, [%rd173];
	// end inline asm
	// begin inline asm
	{ .reg .pred __$temp3;
  setp.lt.f16  __$temp3, %rs784, %rs991;
  selp.u16 %rs785, 1, 0, __$temp3;}
	// end inline asm
	setp.eq.s16 	%p232, %rs785, 0;
	selp.b16 	%rs791, %rs991, %rs784, %p232;
	add.s32 	%r236, %r356, 256;
	mul.wide.u32 	%rd178, %r236, 2;
	add.s64 	%rd174, %rd15, %rd178;
	// begin inline asm
	ld.global.nc.u16 %rs788, [%rd174];
	// end inline asm
	// begin inline asm
	{ .reg .pred __$temp3;
  setp.lt.f16  __$temp3, %rs788, %rs791;
  selp.u16 %rs789, 1, 0, __$temp3;}
	// end inline asm
	setp.eq.s16 	%p233, %rs789, 0;
	selp.b16 	%rs795, %rs791, %rs788, %p233;
	add.s32 	%r237, %r356, 512;
	mul.wide.u32 	%rd179, %r237, 2;
	add.s64 	%rd175, %rd15, %rd179;
	// begin inline asm
	ld.global.nc.u16 %rs792, [%rd175];
	// end inline asm
	// begin inline asm
	{ .reg .pred __$temp3;
  setp.lt.f16  __$temp3, %rs792, %rs795;
  selp.u16 %rs793, 1, 0, __$temp3;}
	// end inline asm
	setp.eq.s16 	%p234, %rs793, 0;
	selp.b16 	%rs799, %rs795, %rs792, %p234;
	add.s32 	%r238, %r356, 768;
	mul.wide.u32 	%rd180, %r238, 2;
	add.s64 	%rd176, %rd15, %rd180;
	// begin inline asm
	ld.global.nc.u16 %rs796, [%rd176];
	// end inline asm
	// begin inline asm
	{ .reg .pred __$temp3;
  setp.lt.f16  __$temp3, %rs796, %rs799;
  selp.u16 %rs797, 1, 0, __$temp3;}
	// end inline asm
	setp.eq.s16 	%p235, %rs797, 0;
	selp.b16 	%rs991, %rs799, %rs796, %p235;
	add.s32 	%r47, %r357, 1024;
	add.s32 	%r239, %r357, 512;
	add.s32 	%r356, %r356, 1024;
	setp.lt.s32 	%p236, %r239, %r32;
	mov.u32 	%r357, %r47;
	@%p236 bra 	$L__BB7_59;
$L__BB7_60:
	// begin inline asm
	mov.u32 %r240, %laneid;
	// end inline asm
	cvt.u32.u16 	%r242, %rs991;
	mov.b32 	%r243, 1;
	mov.b32 	%r244, 31;
	mov.b32 	%r245, -1;
	// begin inline asm
	shfl.sync.down.b32 %r241, %r242, %r243, %r244, %r245;
	// end inline asm
	setp.gt.s32 	%p237, %r240, 30;
	@%p237 bra 	$L__BB7_62;
	cvt.u16.u32 	%rs801, %r241;
	// begin inline asm
	{ .reg .pred __$temp3;
  setp.lt.f16  __$temp3, %rs801, %rs991;
  selp.u16 %rs800, 1, 0, __$temp3;}
	// end inline asm
	setp.eq.s16 	%p238, %rs800, 0;
	selp.b16 	%rs991, %rs991, %rs801, %p238;
$L__BB7_62:
	cvt.u32.u16 	%r247, %rs991;
	mov.b32 	%r248, 2;
	mov.b32 	%r249, 31;
	mov.b32 	%r250, -1;
	// begin inline asm
	shfl.sync.down.b32 %r246, %r247, %r248, %r249, %r250;
	// end inline asm
	setp.gt.s32 	%p239, %r240, 29;
	@%p239 bra 	$L__BB7_64;
	cvt.u16.u32 	%rs804, %r246;
	// begin inline asm
	{ .reg .pred __$temp3;
  setp.lt.f16  __$temp3, %rs804, %rs991;
  selp.u16 %rs803, 1, 0, __$temp3;}
	// end inline asm
	setp.eq.s16 	%p240, %rs803, 0;
	selp.b16 	%rs991, %rs991, %rs804, %p240;
$L__BB7_64:
	cvt.u32.u16 	%r252, %rs991;
	mov.b32 	%r253, 4;
	mov.b32 	%r254, 31;
	mov.b32 	%r255, -1;
	// begin inline asm
	shfl.sync.down.b32 %r251, %r252, %r253, %r254, %r255;
	// end inline asm
	setp.gt.s32 	%p241, %r240, 27;
	@%p241 bra 	$L__BB7_66;
	cvt.u16.u32 	%rs807, %r251;
	// begin inline asm
	{ .reg .pred __$temp3;
  setp.lt.f16  __$temp3, %rs807, %rs991;
  selp.u16 %rs806, 1, 0, __$temp3;}
	// end inline asm
	setp.eq.s16 	%p242, %rs806, 0;
	selp.b16 	%rs991, %rs991, %rs807, %p242;
$L__BB7_66:
	cvt.u32.u16 	%r257, %rs991;
	mov.b32 	%r258, 8;
	mov.b32 	%r259, 31;
	mov.b32 	%r260, -1;
	// begin inline asm
	shfl.sync.down.b32 %r256, %r257, %r258, %r259, %r260;
	// end inline asm
	setp.gt.s32 	%p243, %r240, 23;
	@%p243 bra 	$L__BB7_68;
	cvt.u16.u32 	%rs810, %r256;
	// begin inline asm
	{ .reg .pred __$temp3;
  setp.lt.f16  __$temp3, %rs810, %rs991;
  selp.u16 %rs809, 1, 0, __$temp3;}
	// end inline asm
	setp.eq.s16 	%p244, %rs809, 0;
	selp.b16 	%rs991, %rs991, %rs810, %p244;
$L__BB7_68:
	cvt.u32.u16 	%r262, %rs991;
	mov.b32 	%r263, 16;
	mov.b32 	%r264, 31;
	mov.b32 	%r265, -1;
	// begin inline asm
	shfl.sync.down.b32 %r261, %r262, %r263, %r264, %r265;
	// end inline asm
	setp.gt.s32 	%p245, %r240, 15;
	@%p245 bra 	$L__BB7_71;
	cvt.u16.u32 	%rs813, %r261;
	// begin inline asm
	{ .reg .pred __$temp3;
  setp.lt.f16  __$temp3, %rs813, %rs991;
  selp.u16 %rs812, 1, 0, __$temp3;}
	// end inline asm
	setp.eq.s16 	%p246, %rs812, 0;
	selp.b16 	%rs991, %rs991, %rs813, %p246;
	setp.ne.s32 	%p247, %r240, 0;
	@%p247 bra 	$L__BB7_71;
	shr.u32 	%r266, %r26, 4;
	and.b32  	%r267, %r266, 62;
	mov.u32 	%r268, _ZZN3cub18CUB_300001_SM_10006detail6reduce28DeviceReduceSingleTileKernelINS2_10policy_hubI6__halfj3MinE10Policy1000EPKS5_PS5_jS6_S5_S5_N4cuda3std3__410__identityEEEvT0_T1_T2_T3_T4_T6_E12temp_storage;
	add.s32 	%r269, %r268, %r267;
	st.shared.u16 	[%r269+8], %rs991;
$L__BB7_71:
	bar.sync 	0;
	setp.ne.s32 	%p248, %r26, 0;
	@%p248 bra 	$L__BB7_142;
	ld.shared.u16 	%rs816, [_ZZN3cub18CUB_300001_SM_10006detail6reduce28DeviceReduceSingleTileKernelINS2_10policy_hubI6__halfj3MinE10Policy1000EPKS5_PS5_jS6_S5_S5_N4cuda3std3__410__identityEEEvT0_T1_T2_T3_T4_T6_E12temp_storage+10];
	// begin inline asm
	{ .reg .pred __$temp3;
  setp.lt.f16  __$temp3, %rs816, %rs991;
  selp.u16 %rs815, 1, 0, __$temp3;}
	// end inline asm
	setp.eq.s16 	%p249, %rs815, 0;
	selp.b16 	%rs820, %rs991, %rs816, %p249;
	ld.shared.u16 	%rs819, [_ZZN3cub18CUB_300001_SM_10006detail6reduce28DeviceReduceSingleTileKernelINS2_10policy_hubI6__halfj3MinE10Policy1000EPKS5_PS5_jS6_S5_S5_N4cuda3std3__410__identityEEEvT0_T1_T2_T3_T4_T6_E12temp_storage+12];
	// begin inline asm
	{ .reg .pred __$temp3;
  setp.lt.f16  __$temp3, %rs819, %rs820;
  selp.u16 %rs818, 1, 0, __$temp3;}
	// end inline asm
	setp.eq.s16 	%p250, %rs818, 0;
	selp.b16 	%rs823, %rs820, %rs819, %p250;
	ld.shared.u16 	%rs822, [_ZZN3cub18CUB_300001_SM_10006detail6reduce28DeviceReduceSingleTileKernelINS2_10policy_hubI6__halfj3MinE10Policy1000EPKS5_PS5_jS6_S5_S5_N4cuda3std3__410__identityEEEvT0_T1_T2_T3_T4_T6_E12temp_storage+14];
	// begin inline asm
	{ .reg .pred __$temp3;
  setp.lt.f16  __$temp3, %rs822, %rs823;
  selp.u16 %rs821, 1, 0, __$temp3;}
	// end inline asm
	setp.eq.s16 	%p251, %rs821, 0;
	selp.b16 	%rs826, %rs823, %rs822, %p251;
	ld.shared.u16 	%rs825, [_ZZN3cub18CUB_300001_SM_10006detail6reduce28DeviceReduceSingleTileKernelINS2_10policy_hubI6__halfj3MinE10Policy1000EPKS5_PS5_jS6_S5_S5_N4cuda3std3__410__identityEEEvT0_T1_T2_T3_T4_T6_E12temp_storage+16];
	// begin inline asm
	{ .reg .pred __$temp3;
  setp.lt.f16  __$temp3, %rs825, %rs826;
  selp.u16 %rs824, 1, 0, __$temp3;}
	// end inline asm
	setp.eq.s16 	%p252, %rs824, 0;
	selp.b16 	%rs829, %rs826, %rs825, %p252;
	ld.shared.u16 	%rs828, [_ZZN3cub18CUB_300001_SM_10006detail6reduce28DeviceReduceSingleTileKernelINS2_10policy_hubI6__halfj3MinE10Policy1000EPKS5_PS5_jS6_S5_S5_N4cuda3std3__410__identityEEEvT0_T1_T2_T3_T4_T6_E12temp_storage+18];
	// begin inline asm
	{ .reg .pred __$temp3;
  setp.lt.f16  __$temp3, %rs828, %rs829;
  selp.u16 %rs827, 1, 0, __$temp3;}
	// end inline asm
	setp.eq.s16 	%p253, %rs827, 0;
	selp.b16 	%rs832, %rs829, %rs828, %p253;
	ld.shared.u16 	%rs831, [_ZZN3cub18CUB_300001_SM_10006detail6reduce28DeviceReduceSingleTileKernelINS2_10policy_hubI6__halfj3MinE10Policy1000EPKS5_PS5_jS6_S5_S5_N4cuda3std3__410__identityEEEvT0_T1_T2_T3_T4_T6_E12temp_storage+20];
	// begin inline asm
	{ .reg .pred __$temp3;
  setp.lt.f16  __$temp3, %rs831, %rs832;
  selp.u16 %rs830, 1, 0, __$temp3;}
	// end inline asm
	setp.eq.s16 	%p254, %rs830, 0;
	selp.b16 	%rs835, %rs832, %rs831, %p254;
	ld.shared.u16 	%rs834, [_ZZN3cub18CUB_300001_SM_10006detail6reduce28DeviceReduceSingleTileKernelINS2_10policy_hubI6__halfj3MinE10Policy1000EPKS5_PS5_jS6_S5_S5_N4cuda3std3__410__identityEEEvT0_T1_T2_T3_T4_T6_E12temp_storage+22];
	// begin inline asm
	{ .reg .pred __$temp3;
  setp.lt.f16  __$temp3, %rs834, %rs835;
  selp.u16 %rs833, 1, 0, __$temp3;}
	// end inline asm
	setp.eq.s16 	%p255, %rs833, 0;
	selp.b16 	%rs991, %rs835, %rs834, %p255;
	bra.uni 	$L__BB7_142;
$L__BB7_73:
	setp.gt.u32 	%p3, %r108, 8191;
	@%p3 bra 	$L__BB7_117;
	mov.u32 	%r55, %tid.x;
	setp.ge.u32 	%p100, %r55, %r108;
	mov.b16 	%rs991, 0;
	mov.u32 	%r361, %r55;
	@%p100 bra 	$L__BB7_76;
	mul.wide.u32 	%rd97, %r55, 2;
	add.s64 	%rd96, %rd15, %rd97;
	// begin inline asm
	ld.global.nc.u16 %rs991, [%rd96];
	// end inline asm
	add.s32 	%r361, %r55, 256;
$L__BB7_76:
	setp.ge.u32 	%p101, %r361, %r108;
	@%p101 bra 	$L__BB7_83;
	not.b32 	%r153, %r361;
	add.s32 	%r58, %r108, %r153;
	and.b32  	%r154, %r58, 768;
	setp.eq.s32 	%p102, %r154, 768;
	@%p102 bra 	$L__BB7_80;
	mul.wide.u32 	%rd98, %r361, 2;
	add.s64 	%rd192, %rd15, %rd98;
	shr.u32 	%r155, %r58, 8;
	add.s32 	%r156, %r155, 1;
	and.b32  	%r157, %r156, 3;
	neg.s32 	%r359, %r157;
$L__BB7_79:
	.pragma "nounroll";
	// begin inline asm
	ld.global.nc.u16 %rs434, [%rd192];
	// end inline asm
	// begin inline asm
	{ .reg .pred __$temp3;
  setp.lt.f16  __$temp3, %rs434, %rs991;
  selp.u16 %rs435, 1, 0, __$temp3;}
	// end inline asm
	setp.eq.s16 	%p103, %rs435, 0;
	selp.b16 	%rs991, %rs991, %rs434, %p103;
	add.s32 	%r361, %r361, 256;
	add.s64 	%rd192, %rd192, 512;
	add.s32 	%r359, %r359, 1;
	setp.ne.s32 	%p104, %r359, 0;
	@%p104 bra 	$L__BB7_79;
$L__BB7_80:
	setp.lt.u32 	%p105, %r58, 768;
	@%p105 bra 	$L__BB7_83;
	mul.wide.u32 	%rd100, %r361, 2;
	add.s64 	%rd193, %rd15, %rd100;
$L__BB7_82:
	// begin inline asm
	ld.global.nc.u16 %rs438, [%rd193];
	// end inline asm
	// begin inline asm
	{ .reg .pred __$temp3;
  setp.lt.f16  __$temp3, %rs438, %rs991;
  selp.u16 %rs439, 1, 0, __$temp3;}
	// end inline asm
	setp.eq.s16 	%p106, %rs439, 0;
	selp.b16 	%rs445, %rs991, %rs438, %p106;
	add.s64 	%rd102, %rd193, 512;
	// begin inline asm
	ld.global.nc.u16 %rs442, [%rd102];
	// end inline asm
	// begin inline asm
	{ .reg .pred __$temp3;
  setp.lt.f16  __$temp3, %rs442, %rs445;
  selp.u16 %rs443, 1, 0, __$temp3;}
	// end inline asm
	setp.eq.s16 	%p107, %rs443, 0;
	selp.b16 	%rs449, %rs445, %rs442, %p107;
	add.s64 	%rd103, %rd193, 1024;
	// begin inline asm
	ld.global.nc.u16 %rs446, [%rd103];
	// end inline asm
	// begin inline asm
	{ .reg .pred __$temp3;
  setp.lt.f16  __$temp3, %rs446, %rs449;
  selp.u16 %rs447, 1, 0, __$temp3;}
	// end inline asm
	setp.eq.s16 	%p108, %rs447, 0;
	selp.b16 	%rs453, %rs449, %rs446, %p108;
	add.s64 	%rd104, %rd193, 1536;
	// begin inline asm
	ld.global.nc.u16 %rs450, [%rd104];
	// end inline asm
	// begin inline asm
	{ .reg .pred __$temp3;
  setp.lt.f16  __$temp3, %rs450, %rs453;
  selp.u16 %rs451, 1, 0, __$temp3;}
	// end inline asm
	setp.eq.s16 	%p109, %rs451, 0;
	selp.b16 	%rs991, %rs453, %rs450, %p109;
	add.s32 	%r361, %r361, 1024;
	add.s64 	%rd193, %rd193, 2048;
	setp.lt.s32 	%p110, %r361, %r108;
	@%p110 bra 	$L__BB7_82;
$L__BB7_83:
	setp.lt.u32 	%p111, %r108, 256;
	@%p111 bra 	$L__BB7_97;
	// begin inline asm
	mov.u32 %r196, %laneid;
	// end inline asm
	cvt.u32.u16 	%r198, %rs991;
	mov.b32 	%r199, 1;
	mov.b32 	%r200, 31;
	mov.b32 	%r201, -1;
	// begin inline asm
	shfl.sync.down.b32 %r197, %r198, %r199, %r200, %r201;
	// end inline asm
	setp.gt.s32 	%p140, %r196, 30;
	@%p140 bra 	$L__BB7_86;
	cvt.u16.u32 	%rs491, %r197;
	// begin inline asm
	{ .reg .pred __$temp3;
  setp.lt.f16  __$temp3, %rs491, %rs991;
  selp.u16 %rs490, 1, 0, __$temp3;}
	// end inline asm
	setp.eq.s16 	%p141, %rs490, 0;
	selp.b16 	%rs991, %rs991, %rs491, %p141;
$L__BB7_86:
	cvt.u32.u16 	%r203, %rs991;
	mov.b32 	%r204, 2;
	mov.b32 	%r205, 31;
	mov.b32 	%r206, -1;
	// begin inline asm
	shfl.sync.down.b32 %r202, %r203, %r204, %r205, %r206;
	// end inline asm
	setp.gt.s32 	%p142, %r196, 29;
	@%p142 bra 	$L__BB7_88;
	cvt.u16.u32 	%rs494, %r202;
	// begin inline asm
	{ .reg .pred __$temp3;
  setp.lt.f16  __$temp3, %rs494, %rs991;
  selp.u16 %rs493, 1, 0, __$temp3;}
	// end inline asm
	setp.eq.s16 	%p143, %rs493, 0;
	selp.b16 	%rs991, %rs991, %rs494, %p143;
$L__BB7_88:
	cvt.u32.u16 	%r208, %rs991;
	mov.b32 	%r209, 4;
	mov.b32 	%r210, 31;
	mov.b32 	%r211, -1;
	// begin inline asm
	shfl.sync.down.b32 %r207, %r208, %r209, %r210, %r211;
	// end inline asm
	setp.gt.s32 	%p144, %r196, 27;
	@%p144 bra 	$L__BB7_90;
	cvt.u16.u32 	%rs497, %r207;
	// begin inline asm
	{ .reg .pred __$temp3;
  setp.lt.f16  __$temp3, %rs497, %rs991;
  selp.u16 %rs496, 1, 0, __$temp3;}
	// end inline asm
	setp.eq.s16 	%p145, %rs496, 0;
	selp.b16 	%rs991, %rs991, %rs497, %p145;
$L__BB7_90:
	cvt.u32.u16 	%r213, %rs991;
	mov.b32 	%r214, 8;
	mov.b32 	%r215, 31;
	mov.b32 	%r216, -1;
	// begin inline asm
	shfl.sync.down.b32 %r212, %r213, %r214, %r215, %r216;
	// end inline asm
	setp.gt.s32 	%p146, %r196, 23;
	@%p146 bra 	$L__BB7_92;
	cvt.u16.u32 	%rs500, %r212;
	// begin inline asm
	{ .reg .pred __$temp3;
  setp.lt.f16  __$temp3, %rs500, %rs991;
  selp.u16 %rs499, 1, 0, __$temp3;}
	// end inline asm
	setp.eq.s16 	%p147, %rs499, 0;
	selp.b16 	%rs991, %rs991, %rs500, %p147;
$L__BB7_92:
	cvt.u32.u16 	%r218, %rs991;
	mov.b32 	%r219, 16;
	mov.b32 	%r220, 31;
	mov.b32 	%r221, -1;
	// begin inline asm
	shfl.sync.down.b32 %r217, %r218, %r219, %r220, %r221;
	// end inline asm
	setp.gt.s32 	%p148, %r196, 15;
	@%p148 bra 	$L__BB7_95;
	cvt.u16.u32 	%rs503, %r217;
	// begin inline asm
	{ .reg .pred __$temp3;
  setp.lt.f16  __$temp3, %rs503, %rs991;
  selp.u16 %rs502, 1, 0, __$temp3;}
	// end inline asm
	setp.eq.s16 	%p149, %rs502, 0;
	selp.b16 	%rs991, %rs991, %rs503, %p149;
	setp.ne.s32 	%p150, %r196, 0;
	@%p150 bra 	$L__BB7_95;
	shr.u32 	%r222, %r55, 4;
	and.b32  	%r223, %r222, 62;
	mov.u32 	%r224, _ZZN3cub18CUB_300001_SM_10006detail6reduce28DeviceReduceSingleTileKernelINS2_10policy_hubI6__halfj3MinE10Policy1000EPKS5_PS5_jS6_S5_S5_N4cuda3std3__410__identityEEEvT0_T1_T2_T3_T4_T6_E12temp_storage;
	add.s32 	%r225, %r224, %r223;
	st.shared.u16 	[%r225+8], %rs991;
$L__BB7_95:
	bar.sync 	0;
	setp.ne.s32 	%p151, %r55, 0;
	@%p151 bra 	$L__BB7_142;
	ld.shared.u16 	%rs506, [_ZZN3cub18CUB_300001_SM_10006detail6reduce28DeviceReduceSingleTileKernelINS2_10policy_hubI6__halfj3MinE10Policy1000EPKS5_PS5_jS6_S5_S5_N4cuda3std3__410__identityEEEvT0_T1_T2_T3_T4_T6_E12temp_storage+10];
	// begin inline asm
	{ .reg .pred __$temp3;
  setp.lt.f16  __$temp3, %rs506, %rs991;
  selp.u16 %rs505, 1, 0, __$temp3;}
	// end inline asm
	setp.eq.s16 	%p152, %rs505, 0;
	selp.b16 	%rs510, %rs991, %rs506, %p152;
	ld.shared.u16 	%rs509, [_ZZN3cub18CUB_300001_SM_10006detail6reduce28DeviceReduceSingleTileKernelINS2_10policy_hubI6__halfj3MinE10Policy1000EPKS5_PS5_jS6_S5_S5_N4cuda3std3__410__identityEEEvT0_T1_T2_T3_T4_T6_E12temp_storage+12];
	// begin inline asm
	{ .reg .pred __$temp3;
  setp.lt.f16  __$temp3, %rs509, %rs510;
  selp.u16 %rs508, 1, 0, __$temp3;}
	// end inline asm
	setp.eq.s16 	%p153, %rs508, 0;
	selp.b16 	%rs513, %rs510, %rs509, %p153;
	ld.shared.u16 	%rs512, [_ZZN3cub18CUB_300001_SM_10006detail6reduce28DeviceReduceSingleTileKernelINS2_10policy_hubI6__halfj3MinE10Policy1000EPKS5_PS5_jS6_S5_S5_N4cuda3std3__410__identityEEEvT0_T1_T2_T3_T4_T6_E12temp_storage+14];
	// begin inline asm
	{ .reg .pred __$temp3;
  setp.lt.f16  __$temp3, %rs512, %rs513;
  selp.u16 %rs511, 1, 0, __$temp3;}
	// end inline asm
	setp.eq.s16 	%p154, %rs511, 0;
	selp.b16 	%rs516, %rs513, %rs512, %p154;
	ld.shared.u16 	%rs515, [_ZZN3cub18CUB_300001_SM_10006detail6reduce28DeviceReduceSingleTileKernelINS2_10policy_hubI6__halfj3MinE10Policy1000EPKS5_PS5_jS6_S5_S5_N4cuda3std3__410__identityEEEvT0_T1_T2_T3_T4_T6_E12temp_storage+16];
	// begin inline asm
	{ .reg .pred __$temp3;
  setp.lt.f16  __$temp3, %rs515, %rs516;
  selp.u16 %rs514, 1, 0, __$temp3;}
	// end inline asm
	setp.eq.s16 	%p155, %rs514, 0;
	selp.b16 	%rs519, %rs516, %rs515, %p155;
	ld.shared.u16 	%rs518, [_ZZN3cub18CUB_300001_SM_10006detail6reduce28DeviceReduceSingleTileKernelINS2_10policy_hubI6__halfj3MinE10Policy1000EPKS5_PS5_jS6_S5_S5_N4cuda3std3__410__identityEEEvT0_T1_T2_T3_T4_T6_E12temp_storage+18];
	// begin inline asm
	{ .reg .pred __$temp3;
  setp.lt.f16  __$temp3, %rs518, %rs519;
  selp.u16 %rs517, 1, 0, __$temp3;}
	// end inline asm
	setp.eq.s16 	%p156, %rs517, 0;
	selp.b16 	%rs522, %rs519, %rs518, %p156;
	ld.shared.u16 	%rs521, [_ZZN3cub18CUB_300001_SM_10006detail6reduce28DeviceReduceSingleTileKernelINS2_10policy_hubI6__halfj3MinE10Policy1000EPKS5_PS5_jS6_S5_S5_N4cuda3std3__410__identityEEEvT0_T1_T2_T3_T4_T6_E12temp_storage+20];
	// begin inline asm
	{ .reg .pred __$temp3;
  setp.lt.f16  __$temp3, %rs521, %rs522;
  selp.u16 %rs520, 1, 0, __$temp3;}
	// end inline asm
	setp.eq.s16 	%p157, %rs520, 0;
	selp.b16 	%rs525, %rs522, %rs521, %p157;
	ld.shared.u16 	%rs524, [_ZZN3cub18CUB_300001_SM_10006detail6reduce28DeviceReduceSingleTileKernelINS2_10policy_hubI6__halfj3MinE10Policy1000EPKS5_PS5_jS6_S5_S5_N4cuda3std3__410__identityEEEvT0_T1_T2_T3_T4_T6_E12temp_storage+22];
	// begin inline asm
	{ .reg .pred __$temp3;
  setp.lt.f16  __$temp3, %rs524, %rs525;
  selp.u16 %rs523, 1, 0, __$temp3;}
	// end inline asm
	setp.eq.s16 	%p158, %rs523, 0;
	selp.b16 	%rs991, %rs525, %rs524, %p158;
	bra.uni 	$L__BB7_142;
$L__BB7_97:
	// begin inline asm
	mov.u32 %r158, %laneid;
	// end inline asm
	and.b32  	%r164, %r55, 992;
	add.s32 	%r165, %r164, 32;
	setp.gt.u32 	%p112, %r165, %r108;
	not.b32 	%r166, %r164;
	add.s32 	%r167, %r108, %r166;
	selp.b32 	%r162, %r167, 31, %p112;
	cvt.u32.u16 	%r160, %rs991;
	mov.b32 	%r161, 1;
	mov.b32 	%r163, -1;
	// begin inline asm
	shfl.sync.down.b32 %r159, %r160, %r161, %r162, %r163;
	// end inline asm
	setp.ge.s32 	%p113, %r158, %r162;
	@%p113 bra 	$L__BB7_99;
	cvt.u16.u32 	%rs455, %r159;
	// begin inline asm
	{ .reg .pred __$temp3;
  setp.lt.f16  __$temp3, %rs455, %rs991;
  selp.u16 %rs454, 1, 0, __$temp3;}
	// end inline asm
	setp.eq.s16 	%p114, %rs454, 0;
	selp.b16 	%rs991, %rs991, %rs455, %p114;
$L__BB7_99:
	cvt.u32.u16 	%r169, %rs991;
	mov.b32 	%r170, 2;
	mov.b32 	%r172, -1;
	// begin inline asm
	shfl.sync.down.b32 %r168, %r169, %r170, %r162, %r172;
	// end inline asm
	add.s32 	%r173, %r158, 2;
	setp.gt.s32 	%p115, %r173, %r162;
	@%p115 bra 	$L__BB7_101;
	cvt.u16.u32 	%rs458, %r168;
	// begin inline asm
	{ .reg .pred __$temp3;
  setp.lt.f16  __$temp3, %rs458, %rs991;
  selp.u16 %rs457, 1, 0, __$temp3;}
	// end inline asm
	setp.eq.s16 	%p116, %rs457, 0;
	selp.b16 	%rs991, %rs991, %rs458, %p116;
$L__BB7_101:
	cvt.u32.u16 	%r175, %rs991;
	mov.b32 	%r176, 4;
	mov.b32 	%r178, -1;
	// begin inline asm
	shfl.sync.down.b32 %r174, %r175, %r176, %r162, %r178;
	// end inline asm
	add.s32 	%r179, %r158, 4;
	setp.gt.s32 	%p117, %r179, %r162;
	@%p117 bra 	$L__BB7_103;
	cvt.u16.u32 	%rs461, %r174;
	// begin inline asm
	{ .reg .pred __$temp3;
  setp.lt.f16  __$temp3, %rs461, %rs991;
  selp.u16 %rs460, 1, 0, __$temp3;}
	// end inline asm
	setp.eq.s16 	%p118, %rs460, 0;
	selp.b16 	%rs991, %rs991, %rs461, %p118;
$L__BB7_103:
	cvt.u32.u16 	%r181, %rs991;
	mov.b32 	%r182, 8;
	mov.b32 	%r184, -1;
	// begin inline asm
	shfl.sync.down.b32 %r180, %r181, %r182, %r162, %r184;
	// end inline asm
	add.s32 	%r185, %r158, 8;
	setp.gt.s32 	%p119, %r185, %r162;
	@%p119 bra 	$L__BB7_105;
	cvt.u16.u32 	%rs464, %r180;
	// begin inline asm
	{ .reg .pred __$temp3;
  setp.lt.f16  __$temp3, %rs464, %rs991;
  selp.u16 %rs463, 1, 0, __$temp3;}
	// end inline asm
	setp.eq.s16 	%p120, %rs463, 0;
	selp.b16 	%rs991, %rs991, %rs464, %p120;
$L__BB7_105:
	cvt.u32.u16 	%r187, %rs991;
	mov.b32 	%r188, 16;
	mov.b32 	%r190, -1;
	// begin inline asm
	shfl.sync.down.b32 %r186, %r187, %r188, %r162, %r190;
	// end inline asm
	add.s32 	%r191, %r158, 16;
	setp.gt.s32 	%p121, %r191, %r162;
	@%p121 bra 	$L__BB7_107;
	cvt.u16.u32 	%rs467, %r186;
	// begin inline asm
	{ .reg .pred __$temp3;
  setp.lt.f16  __$temp3, %rs467, %rs991;
  selp.u16 %rs466, 1, 0, __$temp3;}
	// end inline asm
	setp.eq.s16 	%p122, %rs466, 0;
	selp.b16 	%rs991, %rs991, %rs467, %p122;
$L__BB7_107:
	setp.ne.s32 	%p123, %r158, 0;
	@%p123 bra 	$L__BB7_109;
	shr.u32 	%r192, %r55, 4;
	and.b32  	%r193, %r192, 62;
	mov.u32 	%r194, _ZZN3cub18CUB_300001_SM_10006detail6reduce28DeviceReduceSingleTileKernelINS2_10policy_hubI6__halfj3MinE10Policy1000EPKS5_PS5_jS6_S5_S5_N4cuda3std3__410__identityEEEvT0_T1_T2_T3_T4_T6_E12temp_storage;
	add.s32 	%r195, %r194, %r193;
	st.shared.u16 	[%r195+8], %rs991;
$L__BB7_109:
	bar.sync 	0;
	setp.ne.s32 	%p124, %r55, 0;
	setp.lt.u32 	%p125, %r108, 33;
	or.pred  	%p126, %p124, %p125;
	@%p126 bra 	$L__BB7_142;
	ld.shared.u16 	%rs470, [_ZZN3cub18CUB_300001_SM_10006detail6reduce28DeviceReduceSingleTileKernelINS2_10policy_hubI6__halfj3MinE10Policy1000EPKS5_PS5_jS6_S5_S5_N4cuda3std3__410__identityEEEvT0_T1_T2_T3_T4_T6_E12temp_storage+10];
	// begin inline asm
	{ .reg .pred __$temp3;
  setp.lt.f16  __$temp3, %rs470, %rs991;
  selp.u16 %rs469, 1, 0, __$temp3;}
	// end inline asm
	setp.eq.s16 	%p127, %rs469, 0;
	selp.b16 	%rs991, %rs991, %rs470, %p127;
	setp.lt.u32 	%p128, %r108, 65;
	@%p128 bra 	$L__BB7_142;
	ld.shared.u16 	%rs473, [_ZZN3cub18CUB_300001_SM_10006detail6reduce28DeviceReduceSingleTileKernelINS2_10policy_hubI6__halfj3MinE10Policy1000EPKS5_PS5_jS6_S5_S5_N4cuda3std3__410__identityEEEvT0_T1_T2_T3_T4_T6_E12temp_storage+12];
	// begin inline asm
	{ .reg .pred __$temp3;
  setp.lt.f16  __$temp3, %rs473, %rs991;
  selp.u16 %rs472, 1, 0, __$temp3;}
	// end inline asm
	setp.eq.s16 	%p129, %rs472, 0;
	selp.b16 	%rs991, %rs991, %rs473, %p129;
	setp.lt.u32 	%p130, %r108, 97;
	@%p130 bra 	$L__BB7_142;
	ld.shared.u16 	%rs476, [_ZZN3cub18CUB_300001_SM_10006detail6reduce28DeviceReduceSingleTileKernelINS2_10policy_hubI6__halfj3MinE10Policy1000EPKS5_PS5_jS6_S5_S5_N4cuda3std3__410__identityEEEvT0_T1_T2_T3_T4_T6_E12temp_storage+14];
	// begin inline asm
	{ .reg .pred __$temp3;
  setp.lt.f16  __$temp3, %rs476, %rs991;
  selp.u16 %rs475, 1, 0, __$temp3;}
	// end inline asm
	setp.eq.s16 	%p131, %rs475, 0;
	selp.b16 	%rs991, %rs991, %rs476, %p131;
	setp.lt.u32 	%p132, %r108, 129;
	@%p132 bra 	$L__BB7_142;
	ld.shared.u16 	%rs479, [_ZZN3cub18CUB_300001_SM_10006detail6reduce28DeviceReduceSingleTileKernelINS2_10policy_hubI6__halfj3MinE10Policy1000EPKS5_PS5_jS6_S5_S5_N4cuda3std3__410__identityEEEvT0_T1_T2_T3_T4_T6_E12temp_storage+16];
	// begin inline asm
	{ .reg .pred __$temp3;
  setp.lt.f16  __$temp3, %rs479, %rs991;
  selp.u16 %rs478, 1, 0, __$temp3;}
	// end inline asm
	setp.eq.s16 	%p133, %rs478, 0;
	selp.b16 	%rs991, %rs991, %rs479, %p133;
	setp.lt.u32 	%p134, %r108, 161;
	@%p134 bra 	$L__BB7_142;
	ld.shared.u16 	%rs482, [_ZZN3cub18CUB_300001_SM_10006detail6reduce28DeviceReduceSingleTileKernelINS2_10policy_hubI6__halfj3MinE10Policy1000EPKS5_PS5_jS6_S5_S5_N4cuda3std3__410__identityEEEvT0_T1_T2_T3_T4_T6_E12temp_storage+18];
	// begin inline asm
	{ .reg .pred __$temp3;
  setp.lt.f16  __$temp3, %rs482, %rs991;
  selp.u16 %rs481, 1, 0, __$temp3;}
	// end inline asm
	setp.eq.s16 	%p135, %rs481, 0;
	selp.b16 	%rs991, %rs991, %rs482, %p135;
	setp.lt.u32 	%p136, %r108, 193;
	@%p136 bra 	$L__BB7_142;
	ld.shared.u16 	%rs485, [_ZZN3cub18CUB_300001_SM_10006detail6reduce28DeviceReduceSingleTileKernelINS2_10policy_hubI6__halfj3MinE10Policy1000EPKS5_PS5_jS6_S5_S5_N4cuda3std3__410__identityEEEvT0_T1_T2_T3_T4_T6_E12temp_storage+20];
	// begin inline asm
	{ .reg .pred __$temp3;
  setp.lt.f16  __$temp3, %rs485, %rs991;
  selp.u16 %rs484, 1, 0, __$temp3;}
	// end inline asm
	setp.eq.s16 	%p137, %rs484, 0;
	selp.b16 	%rs991, %rs991, %rs485, %p137;
	setp.lt.u32 	%p138, %r108, 225;
	@%p138 bra 	$L__BB7_142;
	ld.shared.u16 	%rs488, [_ZZN3cub18CUB_300001_SM_10006detail6reduce28DeviceReduceSingleTileKernelINS2_10policy_hubI6__halfj3MinE10Policy1000EPKS5_PS5_jS6_S5_S5_N4cuda3std3__410__identityEEEvT0_T1_T2_T3_T4_T6_E12temp_storage+22];
	// begin inline asm
	{ .reg .pred __$temp3;
  setp.lt.f16  __$temp3, %rs488, %rs991;
  selp.u16 %rs487, 1, 0, __$temp3;}
	// end inline asm
	setp.eq.s16 	%p139, %rs487, 0;
	selp.b16 	%rs991, %rs991, %rs488, %p139;
	bra.uni 	$L__BB7_142;
$L__BB7_117:
	mov.u32 	%r80, %tid.x;
	mul.wide.u32 	%rd50, %r80, 2;
	add.s64 	%rd18, %rd15, %rd50;
	// begin inline asm
	ld.global.nc.u16 %rs121, [%rd18];
	// end inline asm
	add.s64 	%rd19, %rd18, 512;
	// begin inline asm
	ld.global.nc.u16 %rs122, [%rd19];
	// end inline asm
	add.s64 	%rd20, %rd18, 1024;
	// begin inline asm
	ld.global.nc.u16 %rs123, [%rd20];
	// end inline asm
	add.s64 	%rd21, %rd18, 1536;
	// begin inline asm
	ld.global.nc.u16 %rs124, [%rd21];
	// end inline asm
	add.s64 	%rd22, %rd18, 2048;
	// begin inline asm
	ld.global.nc.u16 %rs125, [%rd22];
	// end inline asm
	add.s64 	%rd23, %rd18, 2560;
	// begin inline asm
	ld.global.nc.u16 %rs126, [%rd23];
	// end inline asm
	add.s64 	%rd24, %rd18, 3072;
	// begin inline asm
	ld.global.nc.u16 %rs127, [%rd24];
	// end inline asm
	add.s64 	%rd25, %rd18, 3584;
	// begin inline asm
	ld.global.nc.u16 %rs128, [%rd25];
	// end inline asm
	add.s64 	%rd26, %rd18, 4096;
	// begin inline asm
	ld.global.nc.u16 %rs129, [%rd26];
	// end inline asm
	add.s64 	%rd27, %rd18, 4608;
	// begin inline asm
	ld.global.nc.u16 %rs130, [%rd27];
	// end inline asm
	add.s64 	%rd28, %rd18, 5120;
	// begin inline asm
	ld.global.nc.u16 %rs131, [%rd28];
	// end inline asm
	add.s64 	%rd29, %rd18, 5632;
	// begin inline asm
	ld.global.nc.u16 %rs132, [%rd29];
	// end inline asm
	add.s64 	%rd30, %rd18, 6144;
	// begin inline asm
	ld.global.nc.u16 %rs133, [%rd30];
	// end inline asm
	add.s64 	%rd31, %rd18, 6656;
	// begin inline asm
	ld.global.nc.u16 %rs134, [%rd31];
	// end inline asm
	add.s64 	%rd32, %rd18, 7168;
	// begin inline asm
	ld.global.nc.u16 %rs135, [%rd32];
	// end inline asm
	add.s64 	%rd33, %rd18, 7680;
	// begin inline asm
	ld.global.nc.u16 %rs136, [%rd33];
	// end inline asm
	add.s64 	%rd34, %rd18, 8192;
	// begin inline asm
	ld.global.nc.u16 %rs137, [%rd34];
	// end inline asm
	add.s64 	%rd35, %rd18, 8704;
	// begin inline asm
	ld.global.nc.u16 %rs138, [%rd35];
	// end inline asm
	add.s64 	%rd36, %rd18, 9216;
	// begin inline asm
	ld.global.nc.u16 %rs139, [%rd36];
	// end inline asm
	add.s64 	%rd37, %rd18, 9728;
	// begin inline asm
	ld.global.nc.u16 %rs140, [%rd37];
	// end inline asm
	add.s64 	%rd38, %rd18, 10240;
	// begin inline asm
	ld.global.nc.u16 %rs141, [%rd38];
	// end inline asm
	add.s64 	%rd39, %rd18, 10752;
	// begin inline asm
	ld.global.nc.u16 %rs142, [%rd39];
	// end inline asm
	add.s64 	%rd40, %rd18, 11264;
	// begin inline asm
	ld.global.nc.u16 %rs143, [%rd40];
	// end inline asm
	add.s64 	%rd41, %rd18, 11776;
	// begin inline asm
	ld.global.nc.u16 %rs144, [%rd41];
	// end inline asm
	add.s64 	%rd42, %rd18, 12288;
	// begin inline asm
	ld.global.nc.u16 %rs145, [%rd42];
	// end inline asm
	add.s64 	%rd43, %rd18, 12800;
	// begin inline asm
	ld.global.nc.u16 %rs146, [%rd43];
	// end inline asm
	add.s64 	%rd44, %rd18, 13312;
	// begin inline asm
	ld.global.nc.u16 %rs147, [%rd44];
	// end inline asm
	add.s64 	%rd45, %rd18, 13824;
	// begin inline asm
	ld.global.nc.u16 %rs148, [%rd45];
	// end inline asm
	add.s64 	%rd46, %rd18, 14336;
	// begin inline asm
	ld.global.nc.u16 %rs149, [%rd46];
	// end inline asm
	add.s64 	%rd47, %rd18, 14848;
	// begin inline asm
	ld.global.nc.u16 %rs150, [%rd47];
	// end inline asm
	add.s64 	%rd48, %rd18, 15360;
	// begin inline asm
	ld.global.nc.u16 %rs151, [%rd48];
	// end inline asm
	add.s64 	%rd49, %rd18, 15872;
	// begin inline asm
	ld.global.nc.u16 %rs152, [%rd49];
	// end inline asm
	// begin inline asm
	{ .reg .pred __$temp3;
  setp.lt.f16  __$temp3, %rs122, %rs121;
  selp.u16 %rs153, 1, 0, __$temp3;}
	// end inline asm
	setp.eq.s16 	%p4, %rs153, 0;
	selp.b16 	%rs158, %rs121, %rs122, %p4;
	// begin inline asm
	{ .reg .pred __$temp3;
  setp.lt.f16  __$temp3, %rs123, %rs158;
  selp.u16 %rs156, 1, 0, __$temp3;}
	// end inline asm
	setp.eq.s16 	%p5, %rs156, 0;
	selp.b16 	%rs161, %rs158, %rs123, %p5;
	// begin inline asm
	{ .reg .pred __$temp3;
  setp.lt.f16  __$temp3, %rs124, %rs161;
  selp.u16 %rs159, 1, 0, __$temp3;}
	// end inline asm
	setp.eq.s16 	%p6, %rs159, 0;
	selp.b16 	%rs164, %rs161, %rs124, %p6;
	// begin inline asm
	{ .reg .pred __$temp3;
  setp.lt.f16  __$temp3, %rs125, %rs164;
  selp.u16 %rs162, 1, 0, __$temp3;}
	// end inline asm
	setp.eq.s16 	%p7, %rs162, 0;
	selp.b16 	%rs167, %rs164, %rs125, %p7;
	// begin inline asm
	{ .reg .pred __$temp3;
  setp.lt.f16  __$temp3, %rs126, %rs167;
  selp.u16 %rs165, 1, 0, __$temp3;}
	// end inline asm
	setp.eq.s16 	%p8, %rs165, 0;
	selp.b16 	%rs170, %rs167, %rs126, %p8;
	// begin inline asm
	{ .reg .pred __$temp3;
  setp.lt.f16  __$temp3, %rs127, %rs170;
  selp.u16 %rs168, 1, 0, __$temp3;}
	// end inline asm
	setp.eq.s16 	%p9, %rs168, 0;
	selp.b16 	%rs173, %rs170, %rs127, %p9;
	// begin inline asm
	{ .reg .pred __$temp3;
  setp.lt.f16  __$temp3, %rs128, %rs173;
  selp.u16 %rs171, 1, 0, __$temp3;}
	// end inline asm
	setp.eq.s16 	%p10, %rs171, 0;
	selp.b16 	%rs176, %rs173, %rs128, %p10;
	// begin inline asm
	{ .reg .pred __$temp3;
  setp.lt.f16  __$temp3, %rs129, %rs176;
  selp.u16 %rs174, 1, 0, __$temp3;}
	// end inline asm
	setp.eq.s16 	%p11, %rs174, 0;
	selp.b16 	%rs179, %rs176, %rs129, %p11;
	// begin inline asm
	{ .reg .pred __$temp3;
  setp.lt.f16  __$temp3, %rs130, %rs179;
  selp.u16 %rs177, 1, 0, __$temp3;}
	// end inline asm
	setp.eq.s16 	%p12, %rs177, 0;
	selp.b16 	%rs182, %rs179, %rs130, %p12;
	// begin inline asm
	{ .reg .pred __$temp3;
  setp.lt.f16  __$temp3, %rs131, %rs182;
  selp.u16 %rs180, 1, 0, __$temp3;}
	// end inline asm
	setp.eq.s16 	%p13, %rs180, 0;
	selp.b16 	%rs185, %rs182, %rs131, %p13;
	// begin inline asm
	{ .reg .pred __$temp3;
  setp.lt.f16  __$temp3, %rs132, %rs185;
  selp.u16 %rs183, 1, 0, __$temp3;}
	// end inline asm
	setp.eq.s16 	%p14, %rs183, 0;
	selp.b16 	%rs188, %rs185, %rs132, %p14;
	// begin inline asm
	{ .reg .pred __$temp3;
  setp.lt.f16  __$temp3, %rs133, %rs188;
  selp.u16 %rs186, 1, 0, __$temp3;}
	// end inline asm
	setp.eq.s16 	%p15, %rs186, 0;
	selp.b16 	%rs191, %rs188, %rs133, %p15;
	// begin inline asm
	{ .reg .pred __$temp3;
  setp.lt.f16  __$temp3, %rs134, %rs191;
  selp.u16 %rs189, 1, 0, __$temp3;}
	// end inline asm
	setp.eq.s16 	%p16, %rs189, 0;
	selp.b16 	%rs194, %rs191, %rs134, %p16;
	// begin inline asm
	{ .reg .pred __$temp3;
  setp.lt.f16  __$temp3, %rs135, %rs194;
  selp.u16 %rs192, 1, 0, __$temp3;}
	// end inline asm
	setp.eq.s16 	%p17, %rs192, 0;
	selp.b16 	%rs197, %rs194, %rs135, %p17;
	// begin inline asm
	{ .reg .pred __$temp3;
  setp.lt.f16  __$temp3, %rs136, %rs197;
  selp.u16 %rs195, 1, 0, __$temp3;}
	// end inline asm
	setp.eq.s16 	%p18, %rs195, 0;
	selp.b16 	%rs200, %rs197, %rs136, %p18;
	// begin inline asm
	{ .reg .pred __$temp3;
  setp.lt.f16  __$temp3, %rs137, %rs200;
  selp.u16 %rs198, 1, 0, __$temp3;}
	// end inline asm
	setp.eq.s16 	%p19, %rs198, 0;
	selp.b16 	%rs203, %rs200, %rs137, %p19;
	// begin inline asm
	{ .reg .pred __$temp3;
  setp.lt.f16  __$temp3, %rs138, %rs203;
  selp.u16 %rs201, 1, 0, __$temp3;}
	// end inline asm
	setp.eq.s16 	%p20, %rs201, 0;
	selp.b16 	%rs206, %rs203, %rs138, %p20;
	// begin inline asm
	{ .reg .pred __$temp3;
  setp.lt.f16  __$temp3, %rs139, %rs206;
  selp.u16 %rs204, 1, 0, __$temp3;}
	// end inline asm
	setp.eq.s16 	%p21, %rs204, 0;
	selp.b16 	%rs209, %rs206, %rs139, %p21;
	// begin inline asm
	{ .reg .pred __$temp3;
  setp.lt.f16  __$temp3, %rs140, %rs209;
  selp.u16 %rs207, 1, 0, __$temp3;}
	// end inline asm
	setp.eq.s16 	%p22, %rs207, 0;
	selp.b16 	%rs212, %rs209, %rs140, %p22;
	// begin inline asm
	{ .reg .pred __$temp3;
  setp.lt.f16  __$temp3, %rs141, %rs212;
  selp.u16 %rs210, 1, 0, __$temp3;}
	// end inline asm
	setp.eq.s16 	%p23, %rs210, 0;
	selp.b16 	%rs215, %rs212, %rs141, %p23;
	// begin inline asm
	{ .reg .pred __$temp3;
  setp.lt.f16  __$temp3, %rs142, %rs215;
  selp.u16 %rs213, 1, 0, __$temp3;}
	// end inline asm
	setp.eq.s16 	%p24, %rs213, 0;
	selp.b16 	%rs218, %rs215, %rs142, %p24;
	// begin inline asm
	{ .reg .pred __$temp3;
  setp.lt.f16  __$temp3, %rs143, %rs218;
  selp.u16 %rs216, 1, 0, __$temp3;}
	// end inline asm
	setp.eq.s16 	%p25, %rs216, 0;
	selp.b16 	%rs221, %rs218, %rs143, %p25;
	// begin inline asm
	{ .reg .pred __$temp3;
  setp.lt.f16  __$temp3, %rs144, %rs221;
  selp.u16 %rs219, 1, 0, __$temp3;}
	// end inline asm
	setp.eq.s16 	%p26, %rs219, 0;
	selp.b16 	%rs224, %rs221, %rs144, %p26;
	// begin inline asm
	{ .reg .pred __$temp3;
  setp.lt.f16  __$temp3, %rs145, %rs224;
  selp.u16 %rs222, 1, 0, __$temp3;}
	// end inline asm
	setp.eq.s16 	%p27, %rs222, 0;
	selp.b16 	%rs227, %rs224, %rs145, %p27;
	// begin inline asm
	{ .reg .pred __$temp3;
  setp.lt.f16  __$temp3, %rs146, %rs227;
  selp.u16 %rs225, 1, 0, __$temp3;}
	// end inline asm
	setp.eq.s16 	%p28, %rs225, 0;
	selp.b16 	%rs230, %rs227, %rs146, %p28;
	// begin inline asm
	{ .reg .pred __$temp3;
  setp.lt.f16  __$temp3, %rs147, %rs230;
  selp.u16 %rs228, 1, 0, __$temp3;}
	// end inline asm
	setp.eq.s16 	%p29, %rs228, 0;
	selp.b16 	%rs233, %rs230, %rs147, %p29;
	// begin inline asm
	{ .reg .pred __$temp3;
  setp.lt.f16  __$temp3, %rs148, %rs233;
  selp.u16 %rs231, 1, 0, __$temp3;}
	// end inline asm
	setp.eq.s16 	%p30, %rs231, 0;
	selp.b16 	%rs236, %rs233, %rs148, %p30;
	// begin inline asm
	{ .reg .pred __$temp3;
  setp.lt.f16  __$temp3, %rs149, %rs236;
  selp.u16 %rs234, 1, 0, __$temp3;}
	// end inline asm
	setp.eq.s16 	%p31, %rs234, 0;
	selp.b16 	%rs239, %rs236, %rs149, %p31;
	// begin inline asm
	{ .reg .pred __$temp3;
  setp.lt.f16  __$temp3, %rs150, %rs239;
  selp.u16 %rs237, 1, 0, __$temp3;}
	// end inline asm
	setp.eq.s16 	%p32, %rs237, 0;
	selp.b16 	%rs242, %rs239, %rs150, %p32;
	// begin inline asm
	{ .reg .pred __$temp3;
  setp.lt.f16  __$temp3, %rs151, %rs242;
  selp.u16 %rs240, 1, 0, __$temp3;}
	// end inline asm
	setp.eq.s16 	%p33, %rs240, 0;
	selp.b16 	%rs245, %rs242, %rs151, %p33;
	// begin inline asm
	{ .reg .pred __$temp3;
  setp.lt.f16  __$temp3, %rs152, %rs245;
  selp.u16 %rs243, 1, 0, __$temp3;}
	// end inline asm
	setp.eq.s16 	%p34, %rs243, 0;
	selp.b16 	%rs991, %rs245, %rs152, %p34;
	add.s32 	%r81, %r108, -8192;
	setp.lt.u32 	%p35, %r81, 8192;
	mov.b32 	%r364, 8192;
	@%p35 bra 	$L__BB7_121;
	mov.b32 	%r364, 8192;
$L__BB7_119:
	add.s32 	%r111, %r80, %r364;
	mul.wide.u32 	%rd83, %r111, 2;
	add.s64 	%rd51, %rd15, %rd83;
	// begin inline asm
	ld.global.nc.u16 %rs246, [%rd51];
	// end inline asm
	mul.wide.u32 	%rd84, %r364, 2;
	add.s64 	%rd85, %rd18, %rd84;
	add.s64 	%rd52, %rd85, 512;
	// begin inline asm
	ld.global.nc.u16 %rs247, [%rd52];
	// end inline asm
	add.s64 	%rd53, %rd85, 1024;
	// begin inline asm
	ld.global.nc.u16 %rs248, [%rd53];
	// end inline asm
	add.s64 	%rd54, %rd85, 1536;
	// begin inline asm
	ld.global.nc.u16 %rs249, [%rd54];
	// end inline asm
	add.s64 	%rd55, %rd85, 2048;
	// begin inline asm
	ld.global.nc.u16 %rs250, [%rd55];
	// end inline asm
	add.s64 	%rd56, %rd85, 2560;
	// begin inline asm
	ld.global.nc.u16 %rs251, [%rd56];
	// end inline asm
	add.s64 	%rd57, %rd85, 3072;
	// begin inline asm
	ld.global.nc.u16 %rs252, [%rd57];
	// end inline asm
	add.s64 	%rd58, %rd85, 3584;
	// begin inline asm
	ld.global.nc.u16 %rs253, [%rd58];
	// end inline asm
	add.s64 	%rd59, %rd85, 4096;
	// begin inline asm
	ld.global.nc.u16 %rs254, [%rd59];
	// end inline asm
	add.s64 	%rd60, %rd85, 4608;
	// begin inline asm
	ld.global.nc.u16 %rs255, [%rd60];
	// end inline asm
	add.s64 	%rd61, %rd85, 5120;
	// begin inline asm
	ld.global.nc.u16 %rs256, [%rd61];
	// end inline asm
	add.s64 	%rd62, %rd85, 5632;
	// begin inline asm
	ld.global.nc.u16 %rs257, [%rd62];
	// end inline asm
	add.s64 	%rd63, %rd85, 6144;
	// begin inline asm
	ld.global.nc.u16 %rs258, [%rd63];
	// end inline asm
	add.s64 	%rd64, %rd85, 6656;
	// begin inline asm
	ld.global.nc.u16 %rs259, [%rd64];
	// end inline asm
	add.s64 	%rd65, %rd85, 7168;
	// begin inline asm
	ld.global.nc.u16 %rs260, [%rd65];
	// end inline asm
	add.s64 	%rd66, %rd85, 7680;
	// begin inline asm
	ld.global.nc.u16 %rs261, [%rd66];
	// end inline asm
	add.s64 	%rd67, %rd85, 8192;
	// begin inline asm
	ld.global.nc.u16 %rs262, [%rd67];
	// end inline asm
	add.s64 	%rd68, %rd85, 8704;
	// begin inline asm
	ld.global.nc.u16 %rs263, [%rd68];
	// end inline asm
	add.s64 	%rd69, %rd85, 9216;
	// begin inline asm
	ld.global.nc.u16 %rs264, [%rd69];
	// end inline asm
	add.s64 	%rd70, %rd85, 9728;
	// begin inline asm
	ld.global.nc.u16 %rs265, [%rd70];
	// end inline asm
	add.s64 	%rd71, %rd85, 10240;
	// begin inline asm
	ld.global.nc.u16 %rs266, [%rd71];
	// end inline asm
	add.s64 	%rd72, %rd85, 10752;
	// begin inline asm
	ld.global.nc.u16 %rs267, [%rd72];
	// end inline asm
	add.s64 	%rd73, %rd85, 11264;
	// begin inline asm
	ld.global.nc.u16 %rs268, [%rd73];
	// end inline asm
	add.s64 	%rd74, %rd85, 11776;
	// begin inline asm
	ld.global.nc.u16 %rs269, [%rd74];
	// end inline asm
	add.s64 	%rd75, %rd85, 12288;
	// begin inline asm
	ld.global.nc.u16 %rs270, [%rd75];
	// end inline asm
	add.s64 	%rd76, %rd85, 12800;
	// begin inline asm
	ld.global.nc.u16 %rs271, [%rd76];
	// end inline asm
	add.s64 	%rd77, %rd85, 13312;
	// begin inline asm
	ld.global.nc.u16 %rs272, [%rd77];
	// end inline asm
	add.s64 	%rd78, %rd85, 13824;
	// begin inline asm
	ld.global.nc.u16 %rs273, [%rd78];
	// end inline asm
	add.s64 	%rd79, %rd85, 14336;
	// begin inline asm
	ld.global.nc.u16 %rs274, [%rd79];
	// end inline asm
	add.s64 	%rd80, %rd85, 14848;
	// begin inline asm
	ld.global.nc.u16 %rs275, [%rd80];
	// end inline asm
	add.s64 	%rd81, %rd85, 15360;
	// begin inline asm
	ld.global.nc.u16 %rs276, [%rd81];
	// end inline asm
	add.s64 	%rd82, %rd85, 15872;
	// begin inline asm
	ld.global.nc.u16 %rs277, [%rd82];
	// end inline asm
	// begin inline asm
	{ .reg .pred __$temp3;
  setp.lt.f16  __$temp3, %rs246, %rs991;
  selp.u16 %rs278, 1, 0, __$temp3;}
	// end inline asm
	setp.eq.s16 	%p36, %rs278, 0;
	selp.b16 	%rs283, %rs991, %rs246, %p36;
	// begin inline asm
	{ .reg .pred __$temp3;
  setp.lt.f16  __$temp3, %rs247, %rs283;
  selp.u16 %rs281, 1, 0, __$temp3;}
	// end inline asm
	setp.eq.s16 	%p37, %rs281, 0;
	selp.b16 	%rs286, %rs283, %rs247, %p37;
	// begin inline asm
	{ .reg .pred __$temp3;
  setp.lt.f16  __$temp3, %rs248, %rs286;
  selp.u16 %rs284, 1, 0, __$temp3;}
	// end inline asm
	setp.eq.s16 	%p38, %rs284, 0;
	selp.b16 	%rs289, %rs286, %rs248, %p38;
	// begin inline asm
	{ .reg .pred __$temp3;
  setp.lt.f16  __$temp3, %rs249, %rs289;
  selp.u16 %rs287, 1, 0, __$temp3;}
	// end inline asm
	setp.eq.s16 	%p39, %rs287, 0;
	selp.b16 	%rs292, %rs289, %rs249, %p39;
	// begin inline asm
	{ .reg .pred __$temp3;
  setp.lt.f16  __$temp3, %rs250, %rs292;
  selp.u16 %rs290, 1, 0, __$temp3;}
	// end inline asm
	setp.eq.s16 	%p40, %rs290, 0;
	selp.b16 	%rs295, %rs292, %rs250, %p40;
	// begin inline asm
	{ .reg .pred __$temp3;
  setp.lt.f16  __$temp3, %rs251, %rs295;
  selp.u16 %rs293, 1, 0, __$temp3;}
	// end inline asm
	setp.eq.s16 	%p41, %rs293, 0;
	selp.b16 	%rs298, %rs295, %rs251, %p41;
	// begin inline asm
	{ .reg .pred __$temp3;
  setp.lt.f16  __$temp3, %rs252, %rs298;
  selp.u16 %rs296, 1, 0, __$temp3;}
	// end inline asm
	setp.eq.s16 	%p42, %rs296, 0;
	selp.b16 	%rs301, %rs298, %rs252, %p42;
	// begin inline asm
	{ .reg .pred __$temp3;
  setp.lt.f16  __$temp3, %rs253, %rs301;
  selp.u16 %rs299, 1, 0, __$temp3;}
	// end inline asm
	setp.eq.s16 	%p43, %rs299, 0;
	selp.b16 	%rs304, %rs301, %rs253, %p43;
	// begin inline asm
	{ .reg .pred __$temp3;
  setp.lt.f16  __$temp3, %rs254, %rs304;
  selp.u16 %rs302, 1, 0, __$temp3;}
	// end inline asm
	setp.eq.s16 	%p44, %rs302, 0;
	selp.b16 	%rs307, %rs304, %rs254, %p44;
	// begin inline asm
	{ .reg .pred __$temp3;
  setp.lt.f16  __$temp3, %rs255, %rs307;
  selp.u16 %rs305, 1, 0, __$temp3;}
	// end inline asm
	setp.eq.s16 	%p45, %rs305, 0;
	selp.b16 	%rs310, %rs307, %rs255, %p45;
	// begin inline asm
	{ .reg .pred __$temp3;
  setp.lt.f16  __$temp3, %rs256, %rs310;
  selp.u16 %rs308, 1, 0, __$temp3;}
	// end inline asm
	setp.eq.s16 	%p46, %rs308, 0;
	selp.b16 	%rs313, %rs310, %rs256, %p46;
	// begin inline asm
	{ .reg .pred __$temp3;
  setp.lt.f16  __$temp3, %rs257, %rs313;
  selp.u16 %rs311, 1, 0, __$temp3;}
	// end inline asm
	setp.eq.s16 	%p47, %rs311, 0;
	selp.b16 	%rs316, %rs313, %rs257, %p47;
	// begin inline asm
	{ .reg .pred __$temp3;
  setp.lt.f16  __$temp3, %rs258, %rs316;
  selp.u16 %rs314, 1, 0, __$temp3;}
	// end inline asm
	setp.eq.s16 	%p48, %rs314, 0;
	selp.b16 	%rs319, %rs316, %rs258, %p48;
	// begin inline asm
	{ .reg .pred __$temp3;
  setp.lt.f16  __$temp3, %rs259, %rs319;
  selp.u16 %rs317, 1, 0, __$temp3;}
	// end inline asm
	setp.eq.s16 	%p49, %rs317, 0;
	selp.b16 	%rs322, %rs319, %rs259, %p49;
	// begin inline asm
	{ .reg .pred __$temp3;
  setp.lt.f16  __$temp3, %rs260, %rs322;
  selp.u16 %rs320, 1, 0, __$temp3;}
	// end inline asm
	setp.eq.s16 	%p50, %rs320, 0;
	selp.b16 	%rs325, %rs322, %rs260, %p50;
	// begin inline asm
	{ .reg .pred __$temp3;
  setp.lt.f16  __$temp3, %rs261, %rs325;
  selp.u16 %rs323, 1, 0, __$temp3;}
	// end inline asm
	setp.eq.s16 	%p51, %rs323, 0;
	selp.b16 	%rs328, %rs325, %rs261, %p51;
	// begin inline asm
	{ .reg .pred __$temp3;
  setp.lt.f16  __$temp3, %rs262, %rs328;
  selp.u16 %rs326, 1, 0, __$temp3;}
	// end inline asm
	setp.eq.s16 	%p52, %rs326, 0;
	selp.b16 	%rs331, %rs328, %rs262, %p52;
	// begin inline asm
	{ .reg .pred __$temp3;
  setp.lt.f16  __$temp3, %rs263, %rs331;
  selp.u16 %rs329, 1, 0, __$temp3;}
	// end inline asm
	setp.eq.s16 	%p53, %rs329, 0;
	selp.b16 	%rs334, %rs331, %rs263, %p53;
	// begin inline asm
	{ .reg .pred __$temp3;
  setp.lt.f16  __$temp3, %rs264, %rs334;
  selp.u16 %rs332, 1, 0, __$temp3;}
	// end inline asm
	setp.eq.s16 	%p54, %rs332, 0;
	selp.b16 	%rs337, %rs334, %rs264, %p54;
	// begin inline asm
	{ .reg .pred __$temp3;
  setp.lt.f16  __$temp3, %rs265, %rs337;
  selp.u16 %rs335, 1, 0, __$temp3;}
	// end inline asm
	setp.eq.s16 	%p55, %rs335, 0;
	selp.b16 	%rs340, %rs337, %rs265, %p55;
	// begin inline asm
	{ .reg .pred __$temp3;
  setp.lt.f16  __$temp3, %rs266, %rs340;
  selp.u16 %rs338, 1, 0, __$temp3;}
	// end inline asm
	setp.eq.s16 	%p56, %rs338, 0;
	selp.b16 	%rs343, %rs340, %rs266, %p56;
	// begin inline asm
	{ .reg .pred __$temp3;
  setp.lt.f16  __$temp3, %rs267, %rs343;
  selp.u16 %rs341, 1, 0, __$temp3;}
	// end inline asm
	setp.eq.s16 	%p57, %rs341, 0;
	selp.b16 	%rs346, %rs343, %rs267, %p57;
	// begin inline asm
	{ .reg .pred __$temp3;
  setp.lt.f16  __$temp3, %rs268, %rs346;
  selp.u16 %rs344, 1, 0, __$temp3;}
	// end inline asm
	setp.eq.s16 	%p58, %rs344, 0;
	selp.b16 	%rs349, %rs346, %rs268, %p58;
	// begin inline asm
	{ .reg .pred __$temp3;
  setp.lt.f16  __$temp3, %rs269, %rs349;
  selp.u16 %rs347, 1, 0, __$temp3;}
	// end inline asm
	setp.eq.s16 	%p59, %rs347, 0;
	selp.b16 	%rs352, %rs349, %rs269, %p59;
	// begin inline asm
	{ .reg .pred __$temp3;
  setp.lt.f16  __$temp3, %rs270, %rs352;
  selp.u16 %rs350, 1, 0, __$temp3;}
	// end inline asm
	setp.eq.s16 	%p60, %rs350, 0;
	selp.b16 	%rs355, %rs352, %rs270, %p60;
	// begin inline asm
	{ .reg .pred __$temp3;
  setp.lt.f16  __$temp3, %rs271, %rs355;
  selp.u16 %rs353, 1, 0, __$temp3;}
	// end inline asm
	setp.eq.s16 	%p61, %rs353, 0;
	selp.b16 	%rs358, %rs355, %rs271, %p61;
	// begin inline asm
	{ .reg .pred __$temp3;
  setp.lt.f16  __$temp3, %rs272, %rs358;
  selp.u16 %rs356, 1, 0, __$temp3;}
	// end inline asm
	setp.eq.s16 	%p62, %rs356, 0;
	selp.b16 	%rs361, %rs358, %rs272, %p62;
	// begin inline asm
	{ .reg .pred __$temp3;
  setp.lt.f16  __$temp3, %rs273, %rs361;
  selp.u16 %rs359, 1, 0, __$temp3;}
	// end inline asm
	setp.eq.s16 	%p63, %rs359, 0;
	selp.b16 	%rs364, %rs361, %rs273, %p63;
	// begin inline asm
	{ .reg .pred __$temp3;
  setp.lt.f16  __$temp3, %rs274, %rs364;
  selp.u16 %rs362, 1, 0, __$temp3;}
	// end inline asm
	setp.eq.s16 	%p64, %rs362, 0;
	selp.b16 	%rs367, %rs364, %rs274, %p64;
	// begin inline asm
	{ .reg .pred __$temp3;
  setp.lt.f16  __$temp3, %rs275, %rs367;
  selp.u16 %rs365, 1, 0, __$temp3;}
	// end inline asm
	setp.eq.s16 	%p65, %rs365, 0;
	selp.b16 	%rs370, %rs367, %rs275, %p65;
	// begin inline asm
	{ .reg .pred __$temp3;
  setp.lt.f16  __$temp3, %rs276, %rs370;
  selp.u16 %rs368, 1, 0, __$temp3;}
	// end inline asm
	setp.eq.s16 	%p66, %rs368, 0;
	selp.b16 	%rs373, %rs370, %rs276, %p66;
	// begin inline asm
	{ .reg .pred __$temp3;
  setp.lt.f16  __$temp3, %rs277, %rs373;
  selp.u16 %rs371, 1, 0, __$temp3;}
	// end inline asm
	setp.eq.s16 	%p67, %rs371, 0;
	selp.b16 	%rs991, %rs373, %rs277, %p67;
	sub.s32 	%r112, %r108, %r364;
	setp.lt.u32 	%p68, %r112, 8192;
	@%p68 bra 	$L__BB7_129;
	add.s32 	%r364, %r364, 8192;
	setp.le.u32 	%p69, %r364, %r81;
	@%p69 bra 	$L__BB7_119;
$L__BB7_121:
	setp.le.u32 	%p70, %r108, %r364;
	@%p70 bra 	$L__BB7_129;
	sub.s32 	%r85, %r108, %r364;
	setp.ge.s32 	%p71, %r80, %r85;
	@%p71 bra 	$L__BB7_129;
	not.b32 	%r113, %r80;
	add.s32 	%r114, %r108, %r113;
	sub.s32 	%r86, %r114, %r364;
	and.b32  	%r115, %r86, 768;
	setp.eq.s32 	%p72, %r115, 768;
	mov.u32 	%r368, %r80;
	@%p72 bra 	$L__BB7_126;
	add.s32 	%r366, %r80, %r364;
	shr.u32 	%r116, %r86, 8;
	add.s32 	%r117, %r116, 1;
	and.b32  	%r118, %r117, 3;
	neg.s32 	%r365, %r118;
	mov.u32 	%r368, %r80;
$L__BB7_125:
	.pragma "nounroll";
	mul.wide.u32 	%rd87, %r366, 2;
	add.s64 	%rd86, %rd15, %rd87;
	// begin inline asm
	ld.global.nc.u16 %rs375, [%rd86];
	// end inline asm
	// begin inline asm
	{ .reg .pred __$temp3;
  setp.lt.f16  __$temp3, %rs375, %rs991;
  selp.u16 %rs376, 1, 0, __$temp3;}
	// end inline asm
	setp.eq.s16 	%p73, %rs376, 0;
	selp.b16 	%rs991, %rs991, %rs375, %p73;
	add.s32 	%r368, %r368, 256;
	add.s32 	%r366, %r366, 256;
	add.s32 	%r365, %r365, 1;
	setp.ne.s32 	%p74, %r365, 0;
	@%p74 bra 	$L__BB7_125;
$L__BB7_126:
	setp.lt.u32 	%p75, %r86, 768;
	@%p75 bra 	$L__BB7_129;
	add.s32 	%r370, %r368, 512;
	add.s32 	%r369, %r368, %r364;
$L__BB7_128:
	mul.wide.u32 	%rd92, %r369, 2;
	add.s64 	%rd88, %rd15, %rd92;
	// begin inline asm
	ld.global.nc.u16 %rs379, [%rd88];
	// end inline asm
	// begin inline asm
	{ .reg .pred __$temp3;
  setp.lt.f16  __$temp3, %rs379, %rs991;
  selp.u16 %rs380, 1, 0, __$temp3;}
	// end inline asm
	setp.eq.s16 	%p76, %rs380, 0;
	selp.b16 	%rs386, %rs991, %rs379, %p76;
	add.s32 	%r119, %r369, 256;
	mul.wide.u32 	%rd93, %r119, 2;
	add.s64 	%rd89, %rd15, %rd93;
	// begin inline asm
	ld.global.nc.u16 %rs383, [%rd89];
	// end inline asm
	// begin inline asm
	{ .reg .pred __$temp3;
  setp.lt.f16  __$temp3, %rs383, %rs386;
  selp.u16 %rs384, 1, 0, __$temp3;}
	// end inline asm
	setp.eq.s16 	%p77, %rs384, 0;
	selp.b16 	%rs390, %rs386, %rs383, %p77;
	add.s32 	%r120, %r369, 512;
	mul.wide.u32 	%rd94, %r120, 2;
	add.s64 	%rd90, %rd15, %rd94;
	// begin inline asm
	ld.global.nc.u16 %rs387, [%rd90];
	// end inline asm
	// begin inline asm
	{ .reg .pred __$temp3;
  setp.lt.f16  __$temp3, %rs387, %rs390;
  selp.u16 %rs388, 1, 0, __$temp3;}
	// end inline asm
	setp.eq.s16 	%p78, %rs388, 0;
	selp.b16 	%rs394, %rs390, %rs387, %p78;
	add.s32 	%r121, %r369, 768;
	mul.wide.u32 	%rd95, %r121, 2;
	add.s64 	%rd91, %rd15, %rd95;
	// begin inline asm
	ld.global.nc.u16 %rs391, [%rd91];
	// end inline asm
	// begin inline asm
	{ .reg .pred __$temp3;
  setp.lt.f16  __$temp3, %rs391, %rs394;
  selp.u16 %rs392, 1, 0, __$temp3;}
	// end inline asm
	setp.eq.s16 	%p79, %rs392, 0;
	selp.b16 	%rs991, %rs394, %rs391, %p79;
	add.s32 	%r100, %r370, 1024;
	add.s32 	%r122, %r370, 512;
	add.s32 	%r369, %r369, 1024;
	setp.lt.s32 	%p80, %r122, %r85;
	mov.u32 	%r370, %r100;
	@%p80 bra 	$L__BB7_128;
$L__BB7_129:
	// begin inline asm
	mov.u32 %r123, %laneid;
	// end inline asm
	cvt.u32.u16 	%r125, %rs991;
	mov.b32 	%r126, 1;
	mov.b32 	%r127, 31;
	mov.b32 	%r128, -1;
	// begin inline asm
	shfl.sync.down.b32 %r124, %r125, %r126, %r127, %r128;
	// end inline asm
	setp.gt.s32 	%p81, %r123, 30;
	@%p81 bra 	$L__BB7_131;
	cvt.u16.u32 	%rs396, %r124;
	// begin inline asm
	{ .reg .pred __$temp3;
  setp.lt.f16  __$temp3, %rs396, %rs991;
  selp.u16 %rs395, 1, 0, __$temp3;}
	// end inline asm
	setp.eq.s16 	%p82, %rs395, 0;
	selp.b16 	%rs991, %rs991, %rs396, %p82;
$L__BB7_131:
	cvt.u32.u16 	%r130, %rs991;
	mov.b32 	%r131, 2;
	mov.b32 	%r132, 31;
	mov.b32 	%r133, -1;
	// begin inline asm
	shfl.sync.down.b32 %r129, %r130, %r131, %r132, %r133;
	// end inline asm
	setp.gt.s32 	%p83, %r123, 29;
	@%p83 bra 	$L__BB7_133;
	cvt.u16.u32 	%rs399, %r129;
	// begin inline asm
	{ .reg .pred __$temp3;
  setp.lt.f16  __$temp3, %rs399, %rs991;
  selp.u16 %rs398, 1, 0, __$temp3;}
	// end inline asm
	setp.eq.s16 	%p84, %rs398, 0;
	selp.b16 	%rs991, %rs991, %rs399, %p84;
$L__BB7_133:
	cvt.u32.u16 	%r135, %rs991;
	mov.b32 	%r136, 4;
	mov.b32 	%r137, 31;
	mov.b32 	%r138, -1;
	// begin inline asm
	shfl.sync.down.b32 %r134, %r135, %r136, %r137, %r138;
	// end inline asm
	setp.gt.s32 	%p85, %r123, 27;
	@%p85 bra 	$L__BB7_135;
	cvt.u16.u32 	%rs402, %r134;
	// begin inline asm
	{ .reg .pred __$temp3;
  setp.lt.f16  __$temp3, %rs402, %rs991;
  selp.u16 %rs401, 1, 0, __$temp3;}
	// end inline asm
	setp.eq.s16 	%p86, %rs401, 0;
	selp.b16 	%rs991, %rs991, %rs402, %p86;
$L__BB7_135:
	cvt.u32.u16 	%r140, %rs991;
	mov.b32 	%r141, 8;
	mov.b32 	%r142, 31;
	mov.b32 	%r143, -1;
	// begin inline asm
	shfl.sync.down.b32 %r139, %r140, %r141, %r142, %r143;
	// end inline asm
	setp.gt.s32 	%p87, %r123, 23;
	@%p87 bra 	$L__BB7_137;
	cvt.u16.u32 	%rs405, %r139;
	// begin inline asm
	{ .reg .pred __$temp3;
  setp.lt.f16  __$temp3, %rs405, %rs991;
  selp.u16 %rs404, 1, 0, __$temp3;}
	// end inline asm
	setp.eq.s16 	%p88, %rs404, 0;
	selp.b16 	%rs991, %rs991, %rs405, %p88;
$L__BB7_137:
	cvt.u32.u16 	%r145, %rs991;
	mov.b32 	%r146, 16;
	mov.b32 	%r147, 31;
	mov.b32 	%r148, -1;
	// begin inline asm
	shfl.sync.down.b32 %r144, %r145, %r146, %r147, %r148;
	// end inline asm
	setp.gt.s32 	%p89, %r123, 15;
	@%p89 bra 	$L__BB7_140;
	cvt.u16.u32 	%rs408, %r144;
	// begin inline asm
	{ .reg .pred __$temp3;
  setp.lt.f16  __$temp3, %rs408, %rs991;
  selp.u16 %rs407, 1, 0, __$temp3;}
	// end inline asm
	setp.eq.s16 	%p90, %rs407, 0;
	selp.b16 	%rs991, %rs991, %rs408, %p90;
	setp.ne.s32 	%p91, %r123, 0;
	@%p91 bra 	$L__BB7_140;
	shr.u32 	%r149, %r80, 4;
	and.b32  	%r150, %r149, 62;
	mov.u32 	%r151, _ZZN3cub18CUB_300001_SM_10006detail6reduce28DeviceReduceSingleTileKernelINS2_10policy_hubI6__halfj3MinE10Policy1000EPKS5_PS5_jS6_S5_S5_N4cuda3std3__410__identityEEEvT0_T1_T2_T3_T4_T6_E12temp_storage;
	add.s32 	%r152, %r151, %r150;
	st.shared.u16 	[%r152+8], %rs991;
$L__BB7_140:
	bar.sync 	0;
	setp.ne.s32 	%p92, %r80, 0;
	@%p92 bra 	$L__BB7_142;
	ld.shared.u16 	%rs411, [_ZZN3cub18CUB_300001_SM_10006detail6reduce28DeviceReduceSingleTileKernelINS2_10policy_hubI6__halfj3MinE10Policy1000EPKS5_PS5_jS6_S5_S5_N4cuda3std3__410__identityEEEvT0_T1_T2_T3_T4_T6_E12temp_storage+10];
	// begin inline asm
	{ .reg .pred __$temp3;
  setp.lt.f16  __$temp3, %rs411, %rs991;
  selp.u16 %rs410, 1, 0, __$temp3;}
	// end inline asm
	setp.eq.s16 	%p93, %rs410, 0;
	selp.b16 	%rs415, %rs991, %rs411, %p93;
	ld.shared.u16 	%rs414, [_ZZN3cub18CUB_300001_SM_10006detail6reduce28DeviceReduceSingleTileKernelINS2_10policy_hubI6__halfj3MinE10Policy1000EPKS5_PS5_jS6_S5_S5_N4cuda3std3__410__identityEEEvT0_T1_T2_T3_T4_T6_E12temp_storage+12];
	// begin inline asm
	{ .reg .pred __$temp3;
  setp.lt.f16  __$temp3, %rs414, %rs415;
  selp.u16 %rs413, 1, 0, __$temp3;}
	// end inline asm
	setp.eq.s16 	%p94, %rs413, 0;
	selp.b16 	%rs418, %rs415, %rs414, %p94;
	ld.shared.u16 	%rs417, [_ZZN3cub18CUB_300001_SM_10006detail6reduce28DeviceReduceSingleTileKernelINS2_10policy_hubI6__halfj3MinE10Policy1000EPKS5_PS5_jS6_S5_S5_N4cuda3std3__410__identityEEEvT0_T1_T2_T3_T4_T6_E12temp_storage+14];
	// begin inline asm
	{ .reg .pred __$temp3;
  setp.lt.f16  __$temp3, %rs417, %rs418;
  selp.u16 %rs416, 1, 0, __$temp3;}
	// end inline asm
	setp.eq.s16 	%p95, %rs416, 0;
	selp.b16 	%rs421, %rs418, %rs417, %p95;
	ld.shared.u16 	%rs420, [_ZZN3cub18CUB_300001_SM_10006detail6reduce28DeviceReduceSingleTileKernelINS2_10policy_hubI6__halfj3MinE10Policy1000EPKS5_PS5_jS6_S5_S5_N4cuda3std3__410__identityEEEvT0_T1_T2_T3_T4_T6_E12temp_storage+16];
	// begin inline asm
	{ .reg .pred __$temp3;
  setp.lt.f16  __$temp3, %rs420, %rs421;
  selp.u16 %rs419, 1, 0, __$temp3;}
	// end inline asm
	setp.eq.s16 	%p96, %rs419, 0;
	selp.b16 	%rs424, %rs421, %rs420, %p96;
	ld.shared.u16 	%rs423, [_ZZN3cub18CUB_300001_SM_10006detail6reduce28DeviceReduceSingleTileKernelINS2_10policy_hubI6__halfj3MinE10Policy1000EPKS5_PS5_jS6_S5_S5_N4cuda3std3__410__identityEEEvT0_T1_T2_T3_T4_T6_E12temp_storage+18];
	// begin inline asm
	{ .reg .pred __$temp3;
  setp.lt.f16  __$temp3, %rs423, %rs424;
  selp.u16 %rs422, 1, 0, __$temp3;}
	// end inline asm
	setp.eq.s16 	%p97, %rs422, 0;
	selp.b16 	%rs427, %rs424, %rs423, %p97;
	ld.shared.u16 	%rs426, [_ZZN3cub18CUB_300001_SM_10006detail6reduce28DeviceReduceSingleTileKernelINS2_10policy_hubI6__halfj3MinE10Policy1000EPKS5_PS5_jS6_S5_S5_N4cuda3std3__410__identityEEEvT0_T1_T2_T3_T4_T6_E12temp_storage+20];
	// begin inline asm
	{ .reg .pred __$temp3;
  setp.lt.f16  __$temp3, %rs426, %rs427;
  selp.u16 %rs425, 1, 0, __$temp3;}
	// end inline asm
	setp.eq.s16 	%p98, %rs425, 0;
	selp.b16 	%rs430, %rs427, %rs426, %p98;
	ld.shared.u16 	%rs429, [_ZZN3cub18CUB_300001_SM_10006detail6reduce28DeviceReduceSingleTileKernelINS2_10policy_hubI6__halfj3MinE10Policy1000EPKS5_PS5_jS6_S5_S5_N4cuda3std3__410__identityEEEvT0_T1_T2_T3_T4_T6_E12temp_storage+22];
	// begin inline asm
	{ .reg .pred __$temp3;
  setp.lt.f16  __$temp3, %rs429, %rs430;
  selp.u16 %rs428, 1, 0, __$temp3;}
	// end inline asm
	setp.eq.s16 	%p99, %rs428, 0;
	selp.b16 	%rs991, %rs430, %rs429, %p99;
$L__BB7_142:
	mov.u32 	%r343, %tid.x;
	setp.ne.s32 	%p315, %r343, 0;
	@%p315 bra 	$L__BB7_144;
	// begin inline asm
	{ .reg .pred __$temp3;
  setp.lt.f16  __$temp3, %rs991, %rs120;
  selp.u16 %rs931, 1, 0, __$temp3;}
	// end inline asm
	setp.eq.s16 	%p316, %rs931, 0;
	selp.b16 	%rs934, %rs120, %rs991, %p316;
	st.global.u16 	[%rd1], %rs934;
$L__BB7_144:
	ret;

}
	// .globl	_ZN3cub18CUB_300001_SM_10006detail6reduce18DeviceReduceKernelINS2_10policy_hubI6__halfj3MinE10Policy1000EPKS5_jS6_S5_N4cuda3std3__410__identityEEEvT0_PT3_T1_NS0_13GridEvenShareISI_EET2_T4_
.visible .entry _ZN3cub18CUB_300001_SM_10006detail6reduce18DeviceReduceKernelINS2_10policy_hubI6__halfj3MinE10Policy1000EPKS5_jS6_S5_N4cuda3std3__410__identityEEEvT0_PT3_T1_NS0_13GridEvenShareISI_EET2_T4_(
	.param .u64 .ptr .align 1 _ZN3cub18CUB_300001_SM_10006detail6reduce18DeviceReduceKernelINS2_10policy_hubI6__halfj3MinE10Policy1000EPKS5_jS6_S5_N4cuda3std3__410__identityEEEvT0_PT3_T1_NS0_13GridEvenShareISI_EET2_T4__param_0,
	.param .u64 .ptr .align 1 _ZN3cub18CUB_300001_SM_10006detail6reduce18DeviceReduceKernelINS2_10policy_hubI6__halfj3MinE10Policy1000EPKS5_jS6_S5_N4cuda3std3__410__identityEEEvT0_PT3_T1_NS0_13GridEvenShareISI_EET2_T4__param_1,
	.param .u32 _ZN3cub18CUB_300001_SM_10006detail6reduce18DeviceReduceKernelINS2_10policy_hubI6__halfj3MinE10Policy1000EPKS5_jS6_S5_N4cuda3std3__410__identityEEEvT0_PT3_T1_NS0_13GridEvenShareISI_EET2_T4__param_2,
	.param .align 4 .b8 _ZN3cub18CUB_300001_SM_10006detail6reduce18DeviceReduceKernelINS2_10policy_hubI6__halfj3MinE10Policy1000EPKS5_jS6_S5_N4cuda3std3__410__identityEEEvT0_PT3_T1_NS0_13GridEvenShareISI_EET2_T4__param_3[40],
	.param .align 1 .b8 _ZN3cub18CUB_300001_SM_10006detail6reduce18DeviceReduceKernelINS2_10policy_hubI6__halfj3MinE10Policy1000EPKS5_jS6_S5_N4cuda3std3__410__identityEEEvT0_PT3_T1_NS0_13GridEvenShareISI_EET2_T4__param_4[1],
	.param .align 1 .b8 _ZN3cub18CUB_300001_SM_10006detail6reduce18DeviceReduceKernelINS2_10policy_hubI6__halfj3MinE10Policy1000EPKS5_jS6_S5_N4cuda3std3__410__identityEEEvT0_PT3_T1_NS0_13GridEvenShareISI_EET2_T4__param_5[1]
)
.maxntid 256
{
	.reg .pred 	%p<315>;
	.reg .b16 	%rs<983>;
	.reg .b32 	%r<442>;
	.reg .b64 	%rd<184>;
	// demoted variable
	.shared .align 2 .b8 _ZZN3cub18CUB_300001_SM_10006detail6reduce18DeviceReduceKernelINS2_10policy_hubI6__halfj3MinE10Policy1000EPKS5_jS6_S5_N4cuda3std3__410__identityEEEvT0_PT3_T1_NS0_13GridEvenShareISI_EET2_T4_E12temp_storage[26];
	ld.param.u32 	%r150, [_ZN3cub18CUB_300001_SM_10006detail6reduce18DeviceReduceKernelINS2_10policy_hubI6__halfj3MinE10Policy1000EPKS5_jS6_S5_N4cuda3std3__410__identityEEEvT0_PT3_T1_NS0_13GridEvenShareISI_EET2_T4__param_3+20];
	ld.param.u64 	%rd1, [_ZN3cub18CUB_300001_SM_10006detail6reduce18DeviceReduceKernelINS2_10policy_hubI6__halfj3MinE10Policy1000EPKS5_jS6_S5_N4cuda3std3__410__identityEEEvT0_PT3_T1_NS0_13GridEvenShareISI_EET2_T4__param_0];
	ld.param.u32 	%r151, [_ZN3cub18CUB_300001_SM_10006detail6reduce18DeviceReduceKernelINS2_10policy_hubI6__halfj3MinE10Policy1000EPKS5_jS6_S5_N4cuda3std3__410__identityEEEvT0_PT3_T1_NS0_13GridEvenShareISI_EET2_T4__param_3+24];
	mov.u32 	%r3, %ctaid.x;
	shl.b32 	%r4, %r151, 13;
	shl.b32 	%r5, %r3, 13;
	and.b64  	%rd3, %rd1, 7;
	setp.ne.s64 	%p1, %rd3, 0;
	@%p1 bra 	$L__BB8_70;
	sub.s32 	%r6, %r150, %r5;
	setp.gt.u32 	%p158, %r6, 8191;
	@%p158 bra 	$L__BB8_45;
	mov.u32 	%r7, %tid.x;
	setp.ge.u32 	%p255, %r7, %r6;
	mov.b16 	%rs982, 0;
	mov.u32 	%r412, %r7;
	@%p255 bra 	$L__BB8_4;
	add.s32 	%r328, %r5, %r7;
	mul.wide.u32 	%rd169, %r328, 2;
	add.s64 	%rd168, %rd1, %rd169;
	// begin inline asm
	ld.global.nc.u16 %rs982, [%rd168];
	// end inline asm
	add.s32 	%r412, %r7, 256;
$L__BB8_4:
	setp.ge.u32 	%p256, %r412, %r6;
	@%p256 bra 	$L__BB8_11;
	not.b32 	%r329, %r412;
	add.s32 	%r10, %r150, %r329;
	and.b32  	%r330, %r10, 768;
	setp.eq.s32 	%p257, %r330, 768;
	@%p257 bra 	$L__BB8_8;
	add.s32 	%r410, %r412, %r5;
	shr.u32 	%r331, %r10, 8;
	add.s32 	%r332, %r331, 1;
	and.b32  	%r333, %r332, 3;
	neg.s32 	%r409, %r333;
$L__BB8_7:
	.pragma "nounroll";
	mul.wide.u32 	%rd171, %r410, 2;
	add.s64 	%rd170, %rd1, %rd171;
	// begin inline asm
	ld.global.nc.u16 %rs836, [%rd170];
	// end inline asm
	// begin inline asm
	{ .reg .pred __$temp3;
  setp.lt.f16  __$temp3, %rs836, %rs982;
  selp.u16 %rs837, 1, 0, __$temp3;}
	// end inline asm
	setp.eq.s16 	%p258, %rs837, 0;
	selp.b16 	%rs982, %rs982, %rs836, %p258;
	add.s32 	%r412, %r412, 256;
	add.s32 	%r410, %r410, 256;
	add.s32 	%r409, %r409, 1;
	setp.ne.s32 	%p259, %r409, 0;
	@%p259 bra 	$L__BB8_7;
$L__BB8_8:
	sub.s32 	%r334, %r10, %r5;
	setp.lt.u32 	%p260, %r334, 768;
	@%p260 bra 	$L__BB8_11;
	add.s32 	%r414, %r412, 512;
	add.s32 	%r413, %r412, %r5;
$L__BB8_10:
	mul.wide.u32 	%rd176, %r413, 2;
	add.s64 	%rd172, %rd1, %rd176;
	// begin inline asm
	ld.global.nc.u16 %rs840, [%rd172];
	// end inline asm
	// begin inline asm
	{ .reg .pred __$temp3;
  setp.lt.f16  __$temp3, %rs840, %rs982;
  selp.u16 %rs841, 1, 0, __$temp3;}
	// end inline asm
	setp.eq.s16 	%p261, %rs841, 0;
	selp.b16 	%rs847, %rs982, %rs840, %p261;
	add.s32 	%r335, %r413, 256;
	mul.wide.u32 	%rd177, %r335, 2;
	add.s64 	%rd173, %rd1, %rd177;
	// begin inline asm
	ld.global.nc.u16 %rs844, [%rd173];
	// end inline asm
	// begin inline asm
	{ .reg .pred __$temp3;
  setp.lt.f16  __$temp3, %rs844, %rs847;
  selp.u16 %rs845, 1, 0, __$temp3;}
	// end inline asm
	setp.eq.s16 	%p262, %rs845, 0;
	selp.b16 	%rs851, %rs847, %rs844, %p262;
	add.s32 	%r336, %r413, 512;
	mul.wide.u32 	%rd178, %r336, 2;
	add.s64 	%rd174, %rd1, %rd178;
	// begin inline asm
	ld.global.nc.u16 %rs848, [%rd174];
	// end inline asm
	// begin inline asm
	{ .reg .pred __$temp3;
  setp.lt.f16  __$temp3, %rs848, %rs851;
  selp.u16 %rs849, 1, 0, __$temp3;}
	// end inline asm
	setp.eq.s16 	%p263, %rs849, 0;
	selp.b16 	%rs855, %rs851, %rs848, %p263;
	add.s32 	%r337, %r413, 768;
	mul.wide.u32 	%rd179, %r337, 2;
	add.s64 	%rd175, %rd1, %rd179;
	// begin inline asm
	ld.global.nc.u16 %rs852, [%rd175];
	// end inline asm
	// begin inline asm
	{ .reg .pred __$temp3;
  setp.lt.f16  __$temp3, %rs852, %rs855;
  selp.u16 %rs853, 1, 0, __$temp3;}
	// end inline asm
	setp.eq.s16 	%p264, %rs853, 0;
	selp.b16 	%rs982, %rs855, %rs852, %p264;
	add.s32 	%r24, %r414, 1024;
	add.s32 	%r338, %r414, 512;
	add.s32 	%r413, %r413, 1024;
	setp.lt.s32 	%p265, %r338, %r6;
	mov.u32 	%r414, %r24;
	@%p265 bra 	$L__BB8_10;
$L__BB8_11:
	setp.lt.u32 	%p266, %r6, 256;
	@%p266 bra 	$L__BB8_25;
	// begin inline asm
	mov.u32 %r377, %laneid;
	// end inline asm
	cvt.u32.u16 	%r379, %rs982;
	mov.b32 	%r380, 1;
	mov.b32 	%r381, 31;
	mov.b32 	%r382, -1;
	// begin inline asm
	shfl.sync.down.b32 %r378, %r379, %r380, %r381, %r382;
	// end inline asm
	setp.gt.s32 	%p295, %r377, 30;
	@%p295 bra 	$L__BB8_14;
	cvt.u16.u32 	%rs893, %r378;
	// begin inline asm
	{ .reg .pred __$temp3;
  setp.lt.f16  __$temp3, %rs893, %rs982;
  selp.u16 %rs892, 1, 0, __$temp3;}
	// end inline asm
	setp.eq.s16 	%p296, %rs892, 0;
	selp.b16 	%rs982, %rs982, %rs893, %p296;
$L__BB8_14:
	cvt.u32.u16 	%r384, %rs982;
	mov.b32 	%r385, 2;
	mov.b32 	%r386, 31;
	mov.b32 	%r387, -1;
	// begin inline asm
	shfl.sync.down.b32 %r383, %r384, %r385, %r386, %r387;
	// end inline asm
	setp.gt.s32 	%p297, %r377, 29;
	@%p297 bra 	$L__BB8_16;
	cvt.u16.u32 	%rs896, %r383;
	// begin inline asm
	{ .reg .pred __$temp3;
  setp.lt.f16  __$temp3, %rs896, %rs982;
  selp.u16 %rs895, 1, 0, __$temp3;}
	// end inline asm
	setp.eq.s16 	%p298, %rs895, 0;
	selp.b16 	%rs982, %rs982, %rs896, %p298;
$L__BB8_16:
	cvt.u32.u16 	%r389, %rs982;
	mov.b32 	%r390, 4;
	mov.b32 	%r391, 31;
	mov.b32 	%r392, -1;
	// begin inline asm
	shfl.sync.down.b32 %r388, %r389, %r390, %r391, %r392;
	// end inline asm
	setp.gt.s32 	%p299, %r377, 27;
	@%p299 bra 	$L__BB8_18;
	cvt.u16.u32 	%rs899, %r388;
	// begin inline asm
	{ .reg .pred __$temp3;
  setp.lt.f16  __$temp3, %rs899, %rs982;
  selp.u16 %rs898, 1, 0, __$temp3;}
	// end inline asm
	setp.eq.s16 	%p300, %rs898, 0;
	selp.b16 	%rs982, %rs982, %rs899, %p300;
$L__BB8_18:
	cvt.u32.u16 	%r394, %rs982;
	mov.b32 	%r395, 8;
	mov.b32 	%r396, 31;
	mov.b32 	%r397, -1;
	// begin inline asm
	shfl.sync.down.b32 %r393, %r394, %r395, %r396, %r397;
	// end inline asm
	setp.gt.s32 	%p301, %r377, 23;
	@%p301 bra 	$L__BB8_20;
	cvt.u16.u32 	%rs902, %r393;
	// begin inline asm
	{ .reg .pred __$temp3;
  setp.lt.f16  __$temp3, %rs902, %rs982;
  selp.u16 %rs901, 1, 0, __$temp3;}
	// end inline asm
	setp.eq.s16 	%p302, %rs901, 0;
	selp.b16 	%rs982, %rs982, %rs902, %p302;
$L__BB8_20:
	cvt.u32.u16 	%r399, %rs982;
	mov.b32 	%r400, 16;
	mov.b32 	%r401, 31;
	mov.b32 	%r402, -1;
	// begin inline asm
	shfl.sync.down.b32 %r398, %r399, %r400, %r401, %r402;
	// end inline asm
	setp.gt.s32 	%p303, %r377, 15;
	@%p303 bra 	$L__BB8_23;
	cvt.u16.u32 	%rs905, %r398;
	// begin inline asm
	{ .reg .pred __$temp3;
  setp.lt.f16  __$temp3, %rs905, %rs982;
  selp.u16 %rs904, 1, 0, __$temp3;}
	// end inline asm
	setp.eq.s16 	%p304, %rs904, 0;
	selp.b16 	%rs982, %rs982, %rs905, %p304;
	setp.ne.s32 	%p305, %r377, 0;
	@%p305 bra 	$L__BB8_23;
	shr.u32 	%r403, %r7, 4;
	and.b32  	%r404, %r403, 62;
	mov.u32 	%r405, _ZZN3cub18CUB_300001_SM_10006detail6reduce18DeviceReduceKernelINS2_10policy_hubI6__halfj3MinE10Policy1000EPKS5_jS6_S5_N4cuda3std3__410__identityEEEvT0_PT3_T1_NS0_13GridEvenShareISI_EET2_T4_E12temp_storage;
	add.s32 	%r406, %r405, %r404;
	st.shared.u16 	[%r406+8], %rs982;
$L__BB8_23:
	bar.sync 	0;
	setp.ne.s32 	%p306, %r7, 0;
	@%p306 bra 	$L__BB8_139;
	ld.shared.u16 	%rs908, [_ZZN3cub18CUB_300001_SM_10006detail6reduce18DeviceReduceKernelINS2_10policy_hubI6__halfj3MinE10Policy1000EPKS5_jS6_S5_N4cuda3std3__410__identityEEEvT0_PT3_T1_NS0_13GridEvenShareISI_EET2_T4_E12temp_storage+10];
	// begin inline asm
	{ .reg .pred __$temp3;
  setp.lt.f16  __$temp3, %rs908, %rs982;
  selp.u16 %rs907, 1, 0, __$temp3;}
	// end inline asm
	setp.eq.s16 	%p307, %rs907, 0;
	selp.b16 	%rs912, %rs982, %rs908, %p307;
	ld.shared.u16 	%rs911, [_ZZN3cub18CUB_300001_SM_10006detail6reduce18DeviceReduceKernelINS2_10policy_hubI6__halfj3MinE10Policy1000EPKS5_jS6_S5_N4cuda3std3__410__identityEEEvT0_PT3_T1_NS0_13GridEvenShareISI_EET2_T4_E12temp_storage+12];
	// begin inline asm
	{ .reg .pred __$temp3;
  setp.lt.f16  __$temp3, %rs911, %rs912;
  selp.u16 %rs910, 1, 0, __$temp3;}
	// end inline asm
	setp.eq.s16 	%p308, %rs910, 0;
	selp.b16 	%rs915, %rs912, %rs911, %p308;
	ld.shared.u16 	%rs914, [_ZZN3cub18CUB_300001_SM_10006detail6reduce18DeviceReduceKernelINS2_10policy_hubI6__halfj3MinE10Policy1000EPKS5_jS6_S5_N4cuda3std3__410__identityEEEvT0_PT3_T1_NS0_13GridEvenShareISI_EET2_T4_E12temp_storage+14];
	// begin inline asm
	{ .reg .pred __$temp3;
  setp.lt.f16  __$temp3, %rs914, %rs915;
  selp.u16 %rs913, 1, 0, __$temp3;}
	// end inline asm
	setp.eq.s16 	%p309, %rs913, 0;
	selp.b16 	%rs918, %rs915, %rs914, %p309;
	ld.shared.u16 	%rs917, [_ZZN3cub18CUB_300001_SM_10006detail6reduce18DeviceReduceKernelINS2_10policy_hubI6__halfj3MinE10Policy1000EPKS5_jS6_S5_N4cuda3std3__410__identityEEEvT0_PT3_T1_NS0_13GridEvenShareISI_EET2_T4_E12temp_storage+16];
	// begin inline asm
	{ .reg .pred __$temp3;
  setp.lt.f16  __$temp3, %rs917, %rs918;
  selp.u16 %rs916, 1, 0, __$temp3;}
	// end inline asm
	setp.eq.s16 	%p310, %rs916, 0;
	selp.b16 	%rs921, %rs918, %rs917, %p310;
	ld.shared.u16 	%rs920, [_ZZN3cub18CUB_300001_SM_10006detail6reduce18DeviceReduceKernelINS2_10policy_hubI6__halfj3MinE10Policy1000EPKS5_jS6_S5_N4cuda3std3__410__identityEEEvT0_PT3_T1_NS0_13GridEvenShareISI_EET2_T4_E12temp_storage+18];
	// begin inline asm
	{ .reg .pred __$temp3;
  setp.lt.f16  __$temp3, %rs920, %rs921;
  selp.u16 %rs919, 1, 0, __$temp3;}
	// end inline asm
	setp.eq.s16 	%p311, %rs919, 0;
	selp.b16 	%rs924, %rs921, %rs920, %p311;
	ld.shared.u16 	%rs923, [_ZZN3cub18CUB_300001_SM_10006detail6reduce18DeviceReduceKernelINS2_10policy_hubI6__halfj3MinE10Policy1000EPKS5_jS6_S5_N4cuda3std3__410__identityEEEvT0_PT3_T1_NS0_13GridEvenShareISI_EET2_T4_E12temp_storage+20];
	// begin inline asm
	{ .reg .pred __$temp3;
  setp.lt.f16  __$temp3, %rs923, %rs924;
  selp.u16 %rs922, 1, 0, __$temp3;}
	// end inline asm
	setp.eq.s16 	%p312, %rs922, 0;
	selp.b16 	%rs927, %rs924, %rs923, %p312;
	ld.shared.u16 	%rs926, [_ZZN3cub18CUB_300001_SM_10006detail6reduce18DeviceReduceKernelINS2_10policy_hubI6__halfj3MinE10Policy1000EPKS5_jS6_S5_N4cuda3std3__410__identityEEEvT0_PT3_T1_NS0_13GridEvenShareISI_EET2_T4_E12temp_storage+22];
	// begin inline asm
	{ .reg .pred __$temp3;
  setp.lt.f16  __$temp3, %rs926, %rs927;
  selp.u16 %rs925, 1, 0, __$temp3;}
	// end inline asm
	setp.eq.s16 	%p313, %rs925, 0;
	selp.b16 	%rs982, %rs927, %rs926, %p313;
	bra.uni 	$L__BB8_139;
$L__BB8_25:
	// begin inline asm
	mov.u32 %r339, %laneid;
	// end inline asm
	and.b32  	%r345, %r7, 992;
	add.s32 	%r346, %r345, 32;
	setp.gt.u32 	%p267, %r346, %r6;
	not.b32 	%r347, %r345;
	add.s32 	%r348, %r6, %r347;
	selp.b32 	%r343, %r348, 31, %p267;
	cvt.u32.u16 	%r341, %rs982;
	mov.b32 	%r342, 1;
	mov.b32 	%r344, -1;
	// begin inline asm
	shfl.sync.down.b32 %r340, %r341, %r342, %r343, %r344;
	// end inline asm
	setp.ge.s32 	%p268, %r339, %r343;
	@%p268 bra 	$L__BB8_27;
	cvt.u16.u32 	%rs857, %r340;
	// begin inline asm
	{ .reg .pred __$temp3;
  setp.lt.f16  __$temp3, %rs857, %rs982;
  selp.u16 %rs856, 1, 0, __$temp3;}
	// end inline asm
	setp.eq.s16 	%p269, %rs856, 0;
	selp.b16 	%rs982, %rs982, %rs857, %p269;
$L__BB8_27:
	cvt.u32.u16 	%r350, %rs982;
	mov.b32 	%r351, 2;
	mov.b32 	%r353, -1;
	// begin inline asm
	shfl.sync.down.b32 %r349, %r350, %r351, %r343, %r353;
	// end inline asm
	add.s32 	%r354, %r339, 2;
	setp.gt.s32 	%p270, %r354, %r343;
	@%p270 bra 	$L__BB8_29;
	cvt.u16.u32 	%rs860, %r349;
	// begin inline asm
	{ .reg .pred __$temp3;
  setp.lt.f16  __$temp3, %rs860, %rs982;
  selp.u16 %rs859, 1, 0, __$temp3;}
	// end inline asm
	setp.eq.s16 	%p271, %rs859, 0;
	selp.b16 	%rs982, %rs982, %rs860, %p271;
$L__BB8_29:
	cvt.u32.u16 	%r356, %rs982;
	mov.b32 	%r357, 4;
	mov.b32 	%r359, -1;
	// begin inline asm
	shfl.sync.down.b32 %r355, %r356, %r357, %r343, %r359;
	// end inline asm
	add.s32 	%r360, %r339, 4;
	setp.gt.s32 	%p272, %r360, %r343;
	@%p272 bra 	$L__BB8_31;
	cvt.u16.u32 	%rs863, %r355;
	// begin inline asm
	{ .reg .pred __$temp3;
  setp.lt.f16  __$temp3, %rs863, %rs982;
  selp.u16 %rs862, 1, 0, __$temp3;}
	// end inline asm
	setp.eq.s16 	%p273, %rs862, 0;
	selp.b16 	%rs982, %rs982, %rs863, %p273;
$L__BB8_31:
	cvt.u32.u16 	%r362, %rs982;
	mov.b32 	%r363, 8;
	mov.b32 	%r365, -1;
	// begin inline asm
	shfl.sync.down.b32 %r361, %r362, %r363, %r343, %r365;
	// end inline asm
	add.s32 	%r366, %r339, 8;
	setp.gt.s32 	%p274, %r366, %r343;
	@%p274 bra 	$L__BB8_33;
	cvt.u16.u32 	%rs866, %r361;
	// begin inline asm
	{ .reg .pred __$temp3;
  setp.lt.f16  __$temp3, %rs866, %rs982;
  selp.u16 %rs865, 1, 0, __$temp3;}
	// end inline asm
	setp.eq.s16 	%p275, %rs865, 0;
	selp.b16 	%rs982, %rs982, %rs866, %p275;
$L__BB8_33:
	cvt.u32.u16 	%r368, %rs982;
	mov.b32 	%r369, 16;
	mov.b32 	%r371, -1;
	// begin inline asm
	shfl.sync.down.b32 %r367, %r368, %r369, %r343, %r371;
	// end inline asm
	add.s32 	%r372, %r339, 16;
	setp.gt.s32 	%p276, %r372, %r343;
	@%p276 bra 	$L__BB8_35;
	cvt.u16.u32 	%rs869, %r367;
	// begin inline asm
	{ .reg .pred __$temp3;
  setp.lt.f16  __$temp3, %rs869, %rs982;
  selp.u16 %rs868, 1, 0, __$temp3;}
	// end inline asm
	setp.eq.s16 	%p277, %rs868, 0;
	selp.b16 	%rs982, %rs982, %rs869, %p277;
$L__BB8_35:
	setp.ne.s32 	%p278, %r339, 0;
	@%p278 bra 	$L__BB8_37;
	shr.u32 	%r373, %r7, 4;
	and.b32  	%r374, %r373, 62;
	mov.u32 	%r375, _ZZN3cub18CUB_300001_SM_10006detail6reduce18DeviceReduceKernelINS2_10policy_hubI6__halfj3MinE10Policy1000EPKS5_jS6_S5_N4cuda3std3__410__identityEEEvT0_PT3_T1_NS0_13GridEvenShareISI_EET2_T4_E12temp_storage;
	add.s32 	%r376, %r375, %r374;
	st.shared.u16 	[%r376+8], %rs982;
$L__BB8_37:
	bar.sync 	0;
	setp.ne.s32 	%p279, %r7, 0;
	setp.lt.u32 	%p280, %r6, 33;
	or.pred  	%p281, %p279, %p280;
	@%p281 bra 	$L__BB8_139;
	ld.shared.u16 	%rs872, [_ZZN3cub18CUB_300001_SM_10006detail6reduce18DeviceReduceKernelINS2_10policy_hubI6__halfj3MinE10Policy1000EPKS5_jS6_S5_N4cuda3std3__410__identityEEEvT0_PT3_T1_NS0_13GridEvenShareISI_EET2_T4_E12temp_storage+10];
	// begin inline asm
	{ .reg .pred __$temp3;
  setp.lt.f16  __$temp3, %rs872, %rs982;
  selp.u16 %rs871, 1, 0, __$temp3;}
	// end inline asm
	setp.eq.s16 	%p282, %rs871, 0;
	selp.b16 	%rs982, %rs982, %rs872, %p282;
	setp.lt.u32 	%p283, %r6, 65;
	@%p283 bra 	$L__BB8_139;
	ld.shared.u16 	%rs875, [_ZZN3cub18CUB_300001_SM_10006detail6reduce18DeviceReduceKernelINS2_10policy_hubI6__halfj3MinE10Policy1000EPKS5_jS6_S5_N4cuda3std3__410__identityEEEvT0_PT3_T1_NS0_13GridEvenShareISI_EET2_T4_E12temp_storage+12];
	// begin inline asm
	{ .reg .pred __$temp3;
  setp.lt.f16  __$temp3, %rs875, %rs982;
  selp.u16 %rs874, 1, 0, __$temp3;}
	// end inline asm
	setp.eq.s16 	%p284, %rs874, 0;
	selp.b16 	%rs982, %rs982, %rs875, %p284;
	setp.lt.u32 	%p285, %r6, 97;
	@%p285 bra 	$L__BB8_139;
	ld.shared.u16 	%rs878, [_ZZN3cub18CUB_300001_SM_10006detail6reduce18DeviceReduceKernelINS2_10policy_hubI6__halfj3MinE10Policy1000EPKS5_jS6_S5_N4cuda3std3__410__identityEEEvT0_PT3_T1_NS0_13GridEvenShareISI_EET2_T4_E12temp_storage+14];
	// begin inline asm
	{ .reg .pred __$temp3;
  setp.lt.f16  __$temp3, %rs878, %rs982;
  selp.u16 %rs877, 1, 0, __$temp3;}
	// end inline asm
	setp.eq.s16 	%p286, %rs877, 0;
	selp.b16 	%rs982, %rs982, %rs878, %p286;
	setp.lt.u32 	%p287, %r6, 129;
	@%p287 bra 	$L__BB8_139;
	ld.shared.u16 	%rs881, [_ZZN3cub18CUB_300001_SM_10006detail6reduce18DeviceReduceKernelINS2_10policy_hubI6__halfj3MinE10Policy1000EPKS5_jS6_S5_N4cuda3std3__410__identityEEEvT0_PT3_T1_NS0_13GridEvenShareISI_EET2_T4_E12temp_storage+16];
	// begin inline asm
	{ .reg .pred __$temp3;
  setp.lt.f16  __$temp3, %rs881, %rs982;
  selp.u16 %rs880, 1, 0, __$temp3;}
	// end inline asm
	setp.eq.s16 	%p288, %rs880, 0;
	selp.b16 	%rs982, %rs982, %rs881, %p288;
	setp.lt.u32 	%p289, %r6, 161;
	@%p289 bra 	$L__BB8_139;
	ld.shared.u16 	%rs884, [_ZZN3cub18CUB_300001_SM_10006detail6reduce18DeviceReduceKernelINS2_10policy_hubI6__halfj3MinE10Policy1000EPKS5_jS6_S5_N4cuda3std3__410__identityEEEvT0_PT3_T1_NS0_13GridEvenShareISI_EET2_T4_E12temp_storage+18];
	// begin inline asm
	{ .reg .pred __$temp3;
  setp.lt.f16  __$temp3, %rs884, %rs982;
  selp.u16 %rs883, 1, 0, __$temp3;}
	// end inline asm
	setp.eq.s16 	%p290, %rs883, 0;
	selp.b16 	%rs982, %rs982, %rs884, %p290;
	setp.lt.u32 	%p291, %r6, 193;
	@%p291 bra 	$L__BB8_139;
	ld.shared.u16 	%rs887, [_ZZN3cub18CUB_300001_SM_10006detail6reduce18DeviceReduceKernelINS2_10policy_hubI6__halfj3MinE10Policy1000EPKS5_jS6_S5_N4cuda3std3__410__identityEEEvT0_PT3_T1_NS0_13GridEvenShareISI_EET2_T4_E12temp_storage+20];
	// begin inline asm
	{ .reg .pred __$temp3;
  setp.lt.f16  __$temp3, %rs887, %rs982;
  selp.u16 %rs886, 1, 0, __$temp3;}
	// end inline asm
	setp.eq.s16 	%p292, %rs886, 0;
	selp.b16 	%rs982, %rs982, %rs887, %p292;
	setp.lt.u32 	%p293, %r6, 225;
	@%p293 bra 	$L__BB8_139;
	ld.shared.u16 	%rs890, [_ZZN3cub18CUB_300001_SM_10006detail6reduce18DeviceReduceKernelINS2_10policy_hubI6__halfj3MinE10Policy1000EPKS5_jS6_S5_N4cuda3std3__410__identityEEEvT0_PT3_T1_NS0_13GridEvenShareISI_EET2_T4_E12temp_storage+22];
	// begin inline asm
	{ .reg .pred __$temp3;
  setp.lt.f16  __$temp3, %rs890, %rs982;
  selp.u16 %rs889, 1, 0, __$temp3;}
	// end inline asm
	setp.eq.s16 	%p294, %rs889, 0;
	selp.b16 	%rs982, %rs982, %rs890, %p294;
	bra.uni 	$L__BB8_139;
$L__BB8_45:
	mov.u32 	%r39, %tid.x;
	shl.b32 	%r40, %r39, 2;
	add.s32 	%r281, %r5, %r40;
	mul.wide.u32 	%rd124, %r281, 2;
	add.s64 	%rd92, %rd1, %rd124;
	// begin inline asm
	ld.global.nc.u16 %rs523, [%rd92];
	// end inline asm
	add.s64 	%rd93, %rd92, 2;
	// begin inline asm
	ld.global.nc.u16 %rs524, [%rd93];
	// end inline asm
	add.s64 	%rd94, %rd92, 4;
	// begin inline asm
	ld.global.nc.u16 %rs525, [%rd94];
	// end inline asm
	add.s64 	%rd95, %rd92, 6;
	// begin inline asm
	ld.global.nc.u16 %rs526, [%rd95];
	// end inline asm
	add.s64 	%rd96, %rd92, 2048;
	// begin inline asm
	ld.global.nc.u16 %rs527, [%rd96];
	// end inline asm
	add.s64 	%rd97, %rd92, 2050;
	// begin inline asm
	ld.global.nc.u16 %rs528, [%rd97];
	// end inline asm
	add.s64 	%rd98, %rd92, 2052;
	// begin inline asm
	ld.global.nc.u16 %rs529, [%rd98];
	// end inline asm
	add.s64 	%rd99, %rd92, 2054;
	// begin inline asm
	ld.global.nc.u16 %rs530, [%rd99];
	// end inline asm
	add.s64 	%rd100, %rd92, 4096;
	// begin inline asm
	ld.global.nc.u16 %rs531, [%rd100];
	// end inline asm
	add.s64 	%rd101, %rd92, 4098;
	// begin inline asm
	ld.global.nc.u16 %rs532, [%rd101];
	// end inline asm
	add.s64 	%rd102, %rd92, 4100;
	// begin inline asm
	ld.global.nc.u16 %rs533, [%rd102];
	// end inline asm
	add.s64 	%rd103, %rd92, 4102;
	// begin inline asm
	ld.global.nc.u16 %rs534, [%rd103];
	// end inline asm
	add.s64 	%rd104, %rd92, 6144;
	// begin inline asm
	ld.global.nc.u16 %rs535, [%rd104];
	// end inline asm
	add.s64 	%rd105, %rd92, 6146;
	// begin inline asm
	ld.global.nc.u16 %rs536, [%rd105];
	// end inline asm
	add.s64 	%rd106, %rd92, 6148;
	// begin inline asm
	ld.global.nc.u16 %rs537, [%rd106];
	// end inline asm
	add.s64 	%rd107, %rd92, 6150;
	// begin inline asm
	ld.global.nc.u16 %rs538, [%rd107];
	// end inline asm
	add.s64 	%rd108, %rd92, 8192;
	// begin inline asm
	ld.global.nc.u16 %rs539, [%rd108];
	// end inline asm
	add.s64 	%rd109, %rd92, 8194;
	// begin inline asm
	ld.global.nc.u16 %rs540, [%rd109];
	// end inline asm
	add.s64 	%rd110, %rd92, 8196;
	// begin inline asm
	ld.global.nc.u16 %rs541, [%rd110];
	// end inline asm
	add.s64 	%rd111, %rd92, 8198;
	// begin inline asm
	ld.global.nc.u16 %rs542, [%rd111];
	// end inline asm
	add.s64 	%rd112, %rd92, 10240;
	// begin inline asm
	ld.global.nc.u16 %rs543, [%rd112];
	// end inline asm
	add.s64 	%rd113, %rd92, 10242;
	// begin inline asm
	ld.global.nc.u16 %rs544, [%rd113];
	// end inline asm
	add.s64 	%rd114, %rd92, 10244;
	// begin inline asm
	ld.global.nc.u16 %rs545, [%rd114];
	// end inline asm
	add.s64 	%rd115, %rd92, 10246;
	// begin inline asm
	ld.global.nc.u16 %rs546, [%rd115];
	// end inline asm
	add.s64 	%rd116, %rd92, 12288;
	// begin inline asm
	ld.global.nc.u16 %rs547, [%rd116];
	// end inline asm
	add.s64 	%rd117, %rd92, 12290;
	// begin inline asm
	ld.global.nc.u16 %rs548, [%rd117];
	// end inline asm
	add.s64 	%rd118, %rd92, 12292;
	// begin inline asm
	ld.global.nc.u16 %rs549, [%rd118];
	// end inline asm
	add.s64 	%rd119, %rd92, 12294;
	// begin inline asm
	ld.global.nc.u16 %rs550, [%rd119];
	// end inline asm
	add.s64 	%rd120, %rd92, 14336;
	// begin inline asm
	ld.global.nc.u16 %rs551, [%rd120];
	// end inline asm
	add.s64 	%rd121, %rd92, 14338;
	// begin inline asm
	ld.global.nc.u16 %rs552, [%rd121];
	// end inline asm
	add.s64 	%rd122, %rd92, 14340;
	// begin inline asm
	ld.global.nc.u16 %rs553, [%rd122];
	// end inline asm
	add.s64 	%rd123, %rd92, 14342;
	// begin inline asm
	ld.global.nc.u16 %rs554, [%rd123];
	// end inline asm
	// begin inline asm
	{ .reg .pred __$temp3;
  setp.lt.f16  __$temp3, %rs524, %rs523;
  selp.u16 %rs555, 1, 0, __$temp3;}
	// end inline asm
	setp.eq.s16 	%p159, %rs555, 0;
	selp.b16 	%rs560, %rs523, %rs524, %p159;
	// begin inline asm
	{ .reg .pred __$temp3;
  setp.lt.f16  __$temp3, %rs525, %rs560;
  selp.u16 %rs558, 1, 0, __$temp3;}
	// end inline asm
	setp.eq.s16 	%p160, %rs558, 0;
	selp.b16 	%rs563, %rs560, %rs525, %p160;
	// begin inline asm
	{ .reg .pred __$temp3;
  setp.lt.f16  __$temp3, %rs526, %rs563;
  selp.u16 %rs561, 1, 0, __$temp3;}
	// end inline asm
	setp.eq.s16 	%p161, %rs561, 0;
	selp.b16 	%rs566, %rs563, %rs526, %p161;
	// begin inline asm
	{ .reg .pred __$temp3;
  setp.lt.f16  __$temp3, %rs527, %rs566;
  selp.u16 %rs564, 1, 0, __$temp3;}
	// end inline asm
	setp.eq.s16 	%p162, %rs564, 0;
	selp.b16 	%rs569, %rs566, %rs527, %p162;
	// begin inline asm
	{ .reg .pred __$temp3;
  setp.lt.f16  __$temp3, %rs528, %rs569;
  selp.u16 %rs567, 1, 0, __$temp3;}
	// end inline asm
	setp.eq.s16 	%p163, %rs567, 0;
	selp.b16 	%rs572, %rs569, %rs528, %p163;
	// begin inline asm
	{ .reg .pred __$temp3;
  setp.lt.f16  __$temp3, %rs529, %rs572;
  selp.u16 %rs570, 1, 0, __$temp3;}
	// end inline asm
	setp.eq.s16 	%p164, %rs570, 0;
	selp.b16 	%rs575, %rs572, %rs529, %p164;
	// begin inline asm
	{ .reg .pred __$temp3;
  setp.lt.f16  __$temp3, %rs530, %rs575;
  selp.u16 %rs573, 1, 0, __$temp3;}
	// end inline asm
	setp.eq.s16 	%p165, %rs573, 0;
	selp.b16 	%rs578, %rs575, %rs530, %p165;
	// begin inline asm
	{ .reg .pred __$temp3;
  setp.lt.f16  __$temp3, %rs531, %rs578;
  selp.u16 %rs576, 1, 0, __$temp3;}
	// end inline asm
	setp.eq.s16 	%p166, %rs576, 0;
	selp.b16 	%rs581, %rs578, %rs531, %p166;
	// begin inline asm
	{ .reg .pred __$temp3;
  setp.lt.f16  __$temp3, %rs532, %rs581;
  selp.u16 %rs579, 1, 0, __$temp3;}
	// end inline asm
	setp.eq.s16 	%p167, %rs579, 0;
	selp.b16 	%rs584, %rs581, %rs532, %p167;
	// begin inline asm
	{ .reg .pred __$temp3;
  setp.lt.f16  __$temp3, %rs533, %rs584;
  selp.u16 %rs582, 1, 0, __$temp3;}
	// end inline asm
	setp.eq.s16 	%p168, %rs582, 0;
	selp.b16 	%rs587, %rs584, %rs533, %p168;
	// begin inline asm
	{ .reg .pred __$temp3;
  setp.lt.f16  __$temp3, %rs534, %rs587;
  selp.u16 %rs585, 1, 0, __$temp3;}
	// end inline asm
	setp.eq.s16 	%p169, %rs585, 0;
	selp.b16 	%rs590, %rs587, %rs534, %p169;
	// begin inline asm
	{ .reg .pred __$temp3;
  setp.lt.f16  __$temp3, %rs535, %rs590;
  selp.u16 %rs588, 1, 0, __$temp3;}
	// end inline asm
	setp.eq.s16 	%p170, %rs588, 0;
	selp.b16 	%rs593, %rs590, %rs535, %p170;
	// begin inline asm
	{ .reg .pred __$temp3;
  setp.lt.f16  __$temp3, %rs536, %rs593;
  selp.u16 %rs591, 1, 0, __$temp3;}
	// end inline asm
	setp.eq.s16 	%p171, %rs591, 0;
	selp.b16 	%rs596, %rs593, %rs536, %p171;
	// begin inline asm
	{ .reg .pred __$temp3;
  setp.lt.f16  __$temp3, %rs537, %rs596;
  selp.u16 %rs594, 1, 0, __$temp3;}
	// end inline asm
	setp.eq.s16 	%p172, %rs594, 0;
	selp.b16 	%rs599, %rs596, %rs537, %p172;
	// begin inline asm
	{ .reg .pred __$temp3;
  setp.lt.f16  __$temp3, %rs538, %rs599;
  selp.u16 %rs597, 1, 0, __$temp3;}
	// end inline asm
	setp.eq.s16 	%p173, %rs597, 0;
	selp.b16 	%rs602, %rs599, %rs538, %p173;
	// begin inline asm
	{ .reg .pred __$temp3;
  setp.lt.f16  __$temp3, %rs539, %rs602;
  selp.u16 %rs600, 1, 0, __$temp3;}
	// end inline asm
	setp.eq.s16 	%p174, %rs600, 0;
	selp.b16 	%rs605, %rs602, %rs539, %p174;
	// begin inline asm
	{ .reg .pred __$temp3;
  setp.lt.f16  __$temp3, %rs540, %rs605;
  selp.u16 %rs603, 1, 0, __$temp3;}
	// end inline asm
	setp.eq.s16 	%p175, %rs603, 0;
	selp.b16 	%rs608, %rs605, %rs540, %p175;
	// begin inline asm
	{ .reg .pred __$temp3;
  setp.lt.f16  __$temp3, %rs541, %rs608;
  selp.u16 %rs606, 1, 0, __$temp3;}
	// end inline asm
	setp.eq.s16 	%p176, %rs606, 0;
	selp.b16 	%rs611, %rs608, %rs541, %p176;
	// begin inline asm
	{ .reg .pred __$temp3;
  setp.lt.f16  __$temp3, %rs542, %rs611;
  selp.u16 %rs609, 1, 0, __$temp3;}
	// end inline asm
	setp.eq.s16 	%p177, %rs609, 0;
	selp.b16 	%rs614, %rs611, %rs542, %p177;
	// begin inline asm
	{ .reg .pred __$temp3;
  setp.lt.f16  __$temp3, %rs543, %rs614;
  selp.u16 %rs612, 1, 0, __$temp3;}
	// end inline asm
	setp.eq.s16 	%p178, %rs612, 0;
	selp.b16 	%rs617, %rs614, %rs543, %p178;
	// begin inline asm
	{ .reg .pred __$temp3;
  setp.lt.f16  __$temp3, %rs544, %rs617;
  selp.u16 %rs615, 1, 0, __$temp3;}
	// end inline asm
	setp.eq.s16 	%p179, %rs615, 0;
	selp.b16 	%rs620, %rs617, %rs544, %p179;
	// begin inline asm
	{ .reg .pred __$temp3;
  setp.lt.f16  __$temp3, %rs545, %rs620;
  selp.u16 %rs618, 1, 0, __$temp3;}
	// end inline asm
	setp.eq.s16 	%p180, %rs618, 0;
	selp.b16 	%rs623, %rs620, %rs545, %p180;
	// begin inline asm
	{ .reg .pred __$temp3;
  setp.lt.f16  __$temp3, %rs546, %rs623;
  selp.u16 %rs621, 1, 0, __$temp3;}
	// end inline asm
	setp.eq.s16 	%p181, %rs621, 0;
	selp.b16 	%rs626, %rs623, %rs546, %p181;
	// begin inline asm
	{ .reg .pred __$temp3;
  setp.lt.f16  __$temp3, %rs547, %rs626;
  selp.u16 %rs624, 1, 0, __$temp3;}
	// end inline asm
	setp.eq.s16 	%p182, %rs624, 0;
	selp.b16 	%rs629, %rs626, %rs547, %p182;
	// begin inline asm
	{ .reg .pred __$temp3;
  setp.lt.f16  __$temp3, %rs548, %rs629;
  selp.u16 %rs627, 1, 0, __$temp3;}
	// end inline asm
	setp.eq.s16 	%p183, %rs627, 0;
	selp.b16 	%rs632, %rs629, %rs548, %p183;
	// begin inline asm
	{ .reg .pred __$temp3;
  setp.lt.f16  __$temp3, %rs549, %rs632;
  selp.u16 %rs630, 1, 0, __$temp3;}
	// end inline asm
	setp.eq.s16 	%p184, %rs630, 0;
	selp.b16 	%rs635, %rs632, %rs549, %p184;
	// begin inline asm
	{ .reg .pred __$temp3;
  setp.lt.f16  __$temp3, %rs550, %rs635;
  selp.u16 %rs633, 1, 0, __$temp3;}
	// end inline asm
	setp.eq.s16 	%p185, %rs633, 0;
	selp.b16 	%rs638, %rs635, %rs550, %p185;
	// begin inline asm
	{ .reg .pred __$temp3;
  setp.lt.f16  __$temp3, %rs551, %rs638;
  selp.u16 %rs636, 1, 0, __$temp3;}
	// end inline asm
	setp.eq.s16 	%p186, %rs636, 0;
	selp.b16 	%rs641, %rs638, %rs551, %p186;
	// begin inline asm
	{ .reg .pred __$temp3;
  setp.lt.f16  __$temp3, %rs552, %rs641;
  selp.u16 %rs639, 1, 0, __$temp3;}
	// end inline asm
	setp.eq.s16 	%p187, %rs639, 0;
	selp.b16 	%rs644, %rs641, %rs552, %p187;
	// begin inline asm
	{ .reg .pred __$temp3;
  setp.lt.f16  __$temp3, %rs553, %rs644;
  selp.u16 %rs642, 1, 0, __$temp3;}
	// end inline asm
	setp.eq.s16 	%p188, %rs642, 0;
	selp.b16 	%rs647, %rs644, %rs553, %p188;
	// begin inline asm
	{ .reg .pred __$temp3;
  setp.lt.f16  __$temp3, %rs554, %rs647;
  selp.u16 %rs645, 1, 0, __$temp3;}
	// end inline asm
	setp.eq.s16 	%p189, %rs645, 0;
	selp.b16 	%rs982, %rs647, %rs554, %p189;
	setp.lt.u32 	%p190, %r6, %r4;
	@%p190 bra 	$L__BB8_57;
	add.s32 	%r41, %r4, %r5;
	add.s32 	%r416, %r41, 256;
	add.s32 	%r415, %r41, %r39;
	mov.b32 	%r417, 0;
$L__BB8_47:
	add.s32 	%r5, %r5, %r4;
	add.s32 	%r283, %r150, -8192;
	setp.gt.u32 	%p191, %r5, %r283;
	@%p191 bra 	$L__BB8_49;
	add.s32 	%r284, %r5, %r40;
	mul.wide.u32 	%rd157, %r284, 2;
	add.s64 	%rd125, %rd1, %rd157;
	// begin inline asm
	ld.global.nc.u16 %rs648, [%rd125];
	// end inline asm
	add.s64 	%rd126, %rd125, 2;
	// begin inline asm
	ld.global.nc.u16 %rs649, [%rd126];
	// end inline asm
	add.s64 	%rd127, %rd125, 4;
	// begin inline asm
	ld.global.nc.u16 %rs650, [%rd127];
	// end inline asm
	add.s64 	%rd128, %rd125, 6;
	// begin inline asm
	ld.global.nc.u16 %rs651, [%rd128];
	// end inline asm
	add.s64 	%rd129, %rd125, 2048;
	// begin inline asm
	ld.global.nc.u16 %rs652, [%rd129];
	// end inline asm
	add.s64 	%rd130, %rd125, 2050;
	// begin inline asm
	ld.global.nc.u16 %rs653, [%rd130];
	// end inline asm
	add.s64 	%rd131, %rd125, 2052;
	// begin inline asm
	ld.global.nc.u16 %rs654, [%rd131];
	// end inline asm
	add.s64 	%rd132, %rd125, 2054;
	// begin inline asm
	ld.global.nc.u16 %rs655, [%rd132];
	// end inline asm
	add.s64 	%rd133, %rd125, 4096;
	// begin inline asm
	ld.global.nc.u16 %rs656, [%rd133];
	// end inline asm
	add.s64 	%rd134, %rd125, 4098;
	// begin inline asm
	ld.global.nc.u16 %rs657, [%rd134];
	// end inline asm
	add.s64 	%rd135, %rd125, 4100;
	// begin inline asm
	ld.global.nc.u16 %rs658, [%rd135];
	// end inline asm
	add.s64 	%rd136, %rd125, 4102;
	// begin inline asm
	ld.global.nc.u16 %rs659, [%rd136];
	// end inline asm
	add.s64 	%rd137, %rd125, 6144;
	// begin inline asm
	ld.global.nc.u16 %rs660, [%rd137];
	// end inline asm
	add.s64 	%rd138, %rd125, 6146;
	// begin inline asm
	ld.global.nc.u16 %rs661, [%rd138];
	// end inline asm
	add.s64 	%rd139, %rd125, 6148;
	// begin inline asm
	ld.global.nc.u16 %rs662, [%rd139];
	// end inline asm
	add.s64 	%rd140, %rd125, 6150;
	// begin inline asm
	ld.global.nc.u16 %rs663, [%rd140];
	// end inline asm
	add.s64 	%rd141, %rd125, 8192;
	// begin inline asm
	ld.global.nc.u16 %rs664, [%rd141];
	// end inline asm
	add.s64 	%rd142, %rd125, 8194;
	// begin inline asm
	ld.global.nc.u16 %rs665, [%rd142];
	// end inline asm
	add.s64 	%rd143, %rd125, 8196;
	// begin inline asm
	ld.global.nc.u16 %rs666, [%rd143];
	// end inline asm
	add.s64 	%rd144, %rd125, 8198;
	// begin inline asm
	ld.global.nc.u16 %rs667, [%rd144];
	// end inline asm
	add.s64 	%rd145, %rd125, 10240;
	// begin inline asm
	ld.global.nc.u16 %rs668, [%rd145];
	// end inline asm
	add.s64 	%rd146, %rd125, 10242;
	// begin inline asm
	ld.global.nc.u16 %rs669, [%rd146];
	// end inline asm
	add.s64 	%rd147, %rd125, 10244;
	// begin inline asm
	ld.global.nc.u16 %rs670, [%rd147];
	// end inline asm
	add.s64 	%rd148, %rd125, 10246;
	// begin inline asm
	ld.global.nc.u16 %rs671, [%rd148];
	// end inline asm
	add.s64 	%rd149, %rd125, 12288;
	// begin inline asm
	ld.global.nc.u16 %rs672, [%rd149];
	// end inline asm
	add.s64 	%rd150, %rd125, 12290;
	// begin inline asm
	ld.global.nc.u16 %rs673, [%rd150];
	// end inline asm
	add.s64 	%rd151, %rd125, 12292;
	// begin inline asm
	ld.global.nc.u16 %rs674, [%rd151];
	// end inline asm
	add.s64 	%rd152, %rd125, 12294;
	// begin inline asm
	ld.global.nc.u16 %rs675, [%rd152];
	// end inline asm
	add.s64 	%rd153, %rd125, 14336;
	// begin inline asm
	ld.global.nc.u16 %rs676, [%rd153];
	// end inline asm
	add.s64 	%rd154, %rd125, 14338;
	// begin inline asm
	ld.global.nc.u16 %rs677, [%rd154];
	// end inline asm
	add.s64 	%rd155, %rd125, 14340;
	// begin inline asm
	ld.global.nc.u16 %rs678, [%rd155];
	// end inline asm
	add.s64 	%rd156, %rd125, 14342;
	// begin inline asm
	ld.global.nc.u16 %rs679, [%rd156];
	// end inline asm
	// begin inline asm
	{ .reg .pred __$temp3;
  setp.lt.f16  __$temp3, %rs648, %rs982;
  selp.u16 %rs680, 1, 0, __$temp3;}
	// end inline asm
	setp.eq.s16 	%p192, %rs680, 0;
	selp.b16 	%rs685, %rs982, %rs648, %p192;
	// begin inline asm
	{ .reg .pred __$temp3;
  setp.lt.f16  __$temp3, %rs649, %rs685;
  selp.u16 %rs683, 1, 0, __$temp3;}
	// end inline asm
	setp.eq.s16 	%p193, %rs683, 0;
	selp.b16 	%rs688, %rs685, %rs649, %p193;
	// begin inline asm
	{ .reg .pred __$temp3;
  setp.lt.f16  __$temp3, %rs650, %rs688;
  selp.u16 %rs686, 1, 0, __$temp3;}
	// end inline asm
	setp.eq.s16 	%p194, %rs686, 0;
	selp.b16 	%rs691, %rs688, %rs650, %p194;
	// begin inline asm
	{ .reg .pred __$temp3;
  setp.lt.f16  __$temp3, %rs651, %rs691;
  selp.u16 %rs689, 1, 0, __$temp3;}
	// end inline asm
	setp.eq.s16 	%p195, %rs689, 0;
	selp.b16 	%rs694, %rs691, %rs651, %p195;
	// begin inline asm
	{ .reg .pred __$temp3;
  setp.lt.f16  __$temp3, %rs652, %rs694;
  selp.u16 %rs692, 1, 0, __$temp3;}
	// end inline asm
	setp.eq.s16 	%p196, %rs692, 0;
	selp.b16 	%rs697, %rs694, %rs652, %p196;
	// begin inline asm
	{ .reg .pred __$temp3;
  setp.lt.f16  __$temp3, %rs653, %rs697;
  selp.u16 %rs695, 1, 0, __$temp3;}
	// end inline asm
	setp.eq.s16 	%p197, %rs695, 0;
	selp.b16 	%rs700, %rs697, %rs653, %p197;
	// begin inline asm
	{ .reg .pred __$temp3;
  setp.lt.f16  __$temp3, %rs654, %rs700;
  selp.u16 %rs698, 1, 0, __$temp3;}
	// end inline asm
	setp.eq.s16 	%p198, %rs698, 0;
	selp.b16 	%rs703, %rs700, %rs654, %p198;
	// begin inline asm
	{ .reg .pred __$temp3;
  setp.lt.f16  __$temp3, %rs655, %rs703;
  selp.u16 %rs701, 1, 0, __$temp3;}
	// end inline asm
	setp.eq.s16 	%p199, %rs701, 0;
	selp.b16 	%rs706, %rs703, %rs655, %p199;
	// begin inline asm
	{ .reg .pred __$temp3;
  setp.lt.f16  __$temp3, %rs656, %rs706;
  selp.u16 %rs704, 1, 0, __$temp3;}
	// end inline asm
	setp.eq.s16 	%p200, %rs704, 0;
	selp.b16 	%rs709, %rs706, %rs656, %p200;
	// begin inline asm
	{ .reg .pred __$temp3;
  setp.lt.f16  __$temp3, %rs657, %rs709;
  selp.u16 %rs707, 1, 0, __$temp3;}
	// end inline asm
	setp.eq.s16 	%p201, %rs707, 0;
	selp.b16 	%rs712, %rs709, %rs657, %p201;
	// begin inline asm
	{ .reg .pred __$temp3;
  setp.lt.f16  __$temp3, %rs658, %rs712;
  selp.u16 %rs710, 1, 0, __$temp3;}
	// end inline asm
	setp.eq.s16 	%p202, %rs710, 0;
	selp.b16 	%rs715, %rs712, %rs658, %p202;
	// begin inline asm
	{ .reg .pred __$temp3;
  setp.lt.f16  __$temp3, %rs659, %rs715;
  selp.u16 %rs713, 1, 0, __$temp3;}
	// end inline asm
	setp.eq.s16 	%p203, %rs713, 0;
	selp.b16 	%rs718, %rs715, %rs659, %p203;
	// begin inline asm
	{ .reg .pred __$temp3;
  setp.lt.f16  __$temp3, %rs660, %rs718;
  selp.u16 %rs716, 1, 0, __$temp3;}
	// end inline asm
	setp.eq.s16 	%p204, %rs716, 0;
	selp.b16 	%rs721, %rs718, %rs660, %p204;
	// begin inline asm
	{ .reg .pred __$temp3;
  setp.lt.f16  __$temp3, %rs661, %rs721;
  selp.u16 %rs719, 1, 0, __$temp3;}
	// end inline asm
	setp.eq.s16 	%p205, %rs719, 0;
	selp.b16 	%rs724, %rs721, %rs661, %p205;
	// begin inline asm
	{ .reg .pred __$temp3;
  setp.lt.f16  __$temp3, %rs662, %rs724;
  selp.u16 %rs722, 1, 0, __$temp3;}
	// end inline asm
	setp.eq.s16 	%p206, %rs722, 0;
	selp.b16 	%rs727, %rs724, %rs662, %p206;
	// begin inline asm
	{ .reg .pred __$temp3;
  setp.lt.f16  __$temp3, %rs663, %rs727;
  selp.u16 %rs725, 1, 0, __$temp3;}
	// end inline asm
	setp.eq.s16 	%p207, %rs725, 0;
	selp.b16 	%rs730, %rs727, %rs663, %p207;
	// begin inline asm
	{ .reg .pred __$temp3;
  setp.lt.f16  __$temp3, %rs664, %rs730;
  selp.u16 %rs728, 1, 0, __$temp3;}
	// end inline asm
	setp.eq.s16 	%p208, %rs728, 0;
	selp.b16 	%rs733, %rs730, %rs664, %p208;
	// begin inline asm
	{ .reg .pred __$temp3;
  setp.lt.f16  __$temp3, %rs665, %rs733;
  selp.u16 %rs731, 1, 0, __$temp3;}
	// end inline asm
	setp.eq.s16 	%p209, %rs731, 0;
	selp.b16 	%rs736, %rs733, %rs665, %p209;
	// begin inline asm
	{ .reg .pred __$temp3;
  setp.lt.f16  __$temp3, %rs666, %rs736;
  selp.u16 %rs734, 1, 0, __$temp3;}
	// end inline asm
	setp.eq.s16 	%p210, %rs734, 0;
	selp.b16 	%rs739, %rs736, %rs666, %p210;
	// begin inline asm
	{ .reg .pred __$temp3;
  setp.lt.f16  __$temp3, %rs667, %rs739;
  selp.u16 %rs737, 1, 0, __$temp3;}
	// end inline asm
	setp.eq.s16 	%p211, %rs737, 0;
	selp.b16 	%rs742, %rs739, %rs667, %p211;
	// begin inline asm
	{ .reg .pred __$temp3;
  setp.lt.f16  __$temp3, %rs668, %rs742;
  selp.u16 %rs740, 1, 0, __$temp3;}
	// end inline asm
	setp.eq.s16 	%p212, %rs740, 0;
	selp.b16 	%rs745, %rs742, %rs668, %p212;
	// begin inline asm
	{ .reg .pred __$temp3;
  setp.lt.f16  __$temp3, %rs669, %rs745;
  selp.u16 %rs743, 1, 0, __$temp3;}
	// end inline asm
	setp.eq.s16 	%p213, %rs743, 0;
	selp.b16 	%rs748, %rs745, %rs669, %p213;
	// begin inline asm
	{ .reg .pred __$temp3;
  setp.lt.f16  __$temp3, %rs670, %rs748;
  selp.u16 %rs746, 1, 0, __$temp3;}
	// end inline asm
	setp.eq.s16 	%p214, %rs746, 0;
	selp.b16 	%rs751, %rs748, %rs670, %p214;
	// begin inline asm
	{ .reg .pred __$temp3;
  setp.lt.f16  __$temp3, %rs671, %rs751;
  selp.u16 %rs749, 1, 0, __$temp3;}
	// end inline asm
	setp.eq.s16 	%p215, %rs749, 0;
	selp.b16 	%rs754, %rs751, %rs671, %p215;
	// begin inline asm
	{ .reg .pred __$temp3;
  setp.lt.f16  __$temp3, %rs672, %rs754;
  selp.u16 %rs752, 1, 0, __$temp3;}
	// end inline asm
	setp.eq.s16 	%p216, %rs752, 0;
	selp.b16 	%rs757, %rs754, %rs672, %p216;
	// begin inline asm
	{ .reg .pred __$temp3;
  setp.lt.f16  __$temp3, %rs673, %rs757;
  selp.u16 %rs755, 1, 0, __$temp3;}
	// end inline asm
	setp.eq.s16 	%p217, %rs755, 0;
	selp.b16 	%rs760, %rs757, %rs673, %p217;
	// begin inline asm
	{ .reg .pred __$temp3;
  setp.lt.f16  __$temp3, %rs674, %rs760;
  selp.u16 %rs758, 1, 0, __$temp3;}
	// end inline asm
	setp.eq.s16 	%p218, %rs758, 0;
	selp.b16 	%rs763, %rs760, %rs674, %p218;
	// begin inline asm
	{ .reg .pred __$temp3;
  setp.lt.f16  __$temp3, %rs675, %rs763;
  selp.u16 %rs761, 1, 0, __$temp3;}
	// end inline asm
	setp.eq.s16 	%p219, %rs761, 0;
	selp.b16 	%rs766, %rs763, %rs675, %p219;
	// begin inline asm
	{ .reg .pred __$temp3;
  setp.lt.f16  __$temp3, %rs676, %rs766;
  selp.u16 %rs764, 1, 0, __$temp3;}
	// end inline asm
	setp.eq.s16 	%p220, %rs764, 0;
	selp.b16 	%rs769, %rs766, %rs676, %p220;
	// begin inline asm
	{ .reg .pred __$temp3;
  setp.lt.f16  __$temp3, %rs677, %rs769;
  selp.u16 %rs767, 1, 0, __$temp3;}
	// end inline asm
	setp.eq.s16 	%p221, %rs767, 0;
	selp.b16 	%rs772, %rs769, %rs677, %p221;
	// begin inline asm
	{ .reg .pred __$temp3;
  setp.lt.f16  __$temp3, %rs678, %rs772;
  selp.u16 %rs770, 1, 0, __$temp3;}
	// end inline asm
	setp.eq.s16 	%p222, %rs770, 0;
	selp.b16 	%rs775, %rs772, %rs678, %p222;
	// begin inline asm
	{ .reg .pred __$temp3;
  setp.lt.f16  __$temp3, %rs679, %rs775;
  selp.u16 %rs773, 1, 0, __$temp3;}
	// end inline asm
	setp.eq.s16 	%p223, %rs773, 0;
	selp.b16 	%rs982, %rs775, %rs679, %p223;
	sub.s32 	%r285, %r150, %r5;
	setp.lt.u32 	%p224, %r285, %r4;
	add.s32 	%r417, %r417, 1;
	add.s32 	%r416, %r416, %r4;
	add.s32 	%r415, %r415, %r4;
	@%p224 bra 	$L__BB8_57;
	bra.uni 	$L__BB8_47;
$L__BB8_49:
	setp.le.u32 	%p225, %r150, %r5;
	@%p225 bra 	$L__BB8_57;
	sub.s32 	%r53, %r150, %r5;
	setp.ge.s32 	%p226, %r39, %r53;
	@%p226 bra 	$L__BB8_57;
	not.b32 	%r286, %r39;
	add.s32 	%r287, %r150, %r286;
	sub.s32 	%r288, %r287, %r41;
	mul.lo.s32 	%r289, %r151, %r417;
	shl.b32 	%r290, %r289, 13;
	sub.s32 	%r54, %r288, %r290;
	shr.u32 	%r291, %r287, 8;
	add.s32 	%r55, %r291, 1;
	and.b32  	%r292, %r287, 768;
	setp.eq.s32 	%p227, %r292, 768;
	mov.u32 	%r422, %r39;
	@%p227 bra 	$L__BB8_54;
	and.b32  	%r293, %r55, 3;
	neg.s32 	%r419, %r293;
	mov.u32 	%r422, %r39;
$L__BB8_53:
	.pragma "nounroll";
	mul.wide.u32 	%rd159, %r415, 2;
	add.s64 	%rd158, %rd1, %rd159;
	// begin inline asm
	ld.global.nc.u16 %rs777, [%rd158];
	// end inline asm
	// begin inline asm
	{ .reg .pred __$temp3;
  setp.lt.f16  __$temp3, %rs777, %rs982;
  selp.u16 %rs778, 1, 0, __$temp3;}
	// end inline asm
	setp.eq.s16 	%p228, %rs778, 0;
	selp.b16 	%rs982, %rs982, %rs777, %p228;
	add.s32 	%r422, %r422, 256;
	add.s32 	%r415, %r415, 256;
	add.s32 	%r419, %r419, 1;
	setp.ne.s32 	%p229, %r419, 0;
	@%p229 bra 	$L__BB8_53;
$L__BB8_54:
	setp.lt.u32 	%p230, %r54, 768;
	@%p230 bra 	$L__BB8_57;
	add.s32 	%r424, %r422, 512;
	add.s32 	%r423, %r422, %r416;
$L__BB8_56:
	add.s32 	%r294, %r423, -256;
	mul.wide.u32 	%rd164, %r294, 2;
	add.s64 	%rd160, %rd1, %rd164;
	// begin inline asm
	ld.global.nc.u16 %rs781, [%rd160];
	// end inline asm
	// begin inline asm
	{ .reg .pred __$temp3;
  setp.lt.f16  __$temp3, %rs781, %rs982;
  selp.u16 %rs782, 1, 0, __$temp3;}
	// end inline asm
	setp.eq.s16 	%p231, %rs782, 0;
	selp.b16 	%rs788, %rs982, %rs781, %p231;
	mul.wide.u32 	%rd165, %r423, 2;
	add.s64 	%rd161, %rd1, %rd165;
	// begin inline asm
	ld.global.nc.u16 %rs785, [%rd161];
	// end inline asm
	// begin inline asm
	{ .reg .pred __$temp3;
  setp.lt.f16  __$temp3, %rs785, %rs788;
  selp.u16 %rs786, 1, 0, __$temp3;}
	// end inline asm
	setp.eq.s16 	%p232, %rs786, 0;
	selp.b16 	%rs792, %rs788, %rs785, %p232;
	add.s32 	%r295, %r423, 256;
	mul.wide.u32 	%rd166, %r295, 2;
	add.s64 	%rd162, %rd1, %rd166;
	// begin inline asm
	ld.global.nc.u16 %rs789, [%rd162];
	// end inline asm
	// begin inline asm
	{ .reg .pred __$temp3;
  setp.lt.f16  __$temp3, %rs789, %rs792;
  selp.u16 %rs790, 1, 0, __$temp3;}
	// end inline asm
	setp.eq.s16 	%p233, %rs790, 0;
	selp.b16 	%rs796, %rs792, %rs789, %p233;
	add.s32 	%r296, %r423, 512;
	mul.wide.u32 	%rd167, %r296, 2;
	add.s64 	%rd163, %rd1, %rd167;
	// begin inline asm
	ld.global.nc.u16 %rs793, [%rd163];
	// end inline asm
	// begin inline asm
	{ .reg .pred __$temp3;
  setp.lt.f16  __$temp3, %rs793, %rs796;
  selp.u16 %rs794, 1, 0, __$temp3;}
	// end inline asm
	setp.eq.s16 	%p234, %rs794, 0;
	selp.b16 	%rs982, %rs796, %rs793, %p234;
	add.s32 	%r68, %r424, 1024;
	add.s32 	%r297, %r424, 512;
	add.s32 	%r423, %r423, 1024;
	setp.lt.s32 	%p235, %r297, %r53;
	mov.u32 	%r424, %r68;
	@%p235 bra 	$L__BB8_56;
$L__BB8_57:
	// begin inline asm
	mov.u32 %r298, %laneid;
	// end inline asm
	cvt.u32.u16 	%r300, %rs982;
	mov.b32 	%r301, 1;
	mov.b32 	%r302, 31;
	mov.b32 	%r303, -1;
	// begin inline asm
	shfl.sync.down.b32 %r299, %r300, %r301, %r302, %r303;
	// end inline asm
	setp.gt.s32 	%p236, %r298, 30;
	@%p236 bra 	$L__BB8_59;
	cvt.u16.u32 	%rs798, %r299;
	// begin inline asm
	{ .reg .pred __$temp3;
  setp.lt.f16  __$temp3, %rs798, %rs982;
  selp.u16 %rs797, 1, 0, __$temp3;}
	// end inline asm
	setp.eq.s16 	%p237, %rs797, 0;
	selp.b16 	%rs982, %rs982, %rs798, %p237;
$L__BB8_59:
	cvt.u32.u16 	%r305, %rs982;
	mov.b32 	%r306, 2;
	mov.b32 	%r307, 31;
	mov.b32 	%r308, -1;
	// begin inline asm
	shfl.sync.down.b32 %r304, %r305, %r306, %r307, %r308;
	// end inline asm
	setp.gt.s32 	%p238, %r298, 29;
	@%p238 bra 	$L__BB8_61;
	cvt.u16.u32 	%rs801, %r304;
	// begin inline asm
	{ .reg .pred __$temp3;
  setp.lt.f16  __$temp3, %rs801, %rs982;
  selp.u16 %rs800, 1, 0, __$temp3;}
	// end inline asm
	setp.eq.s16 	%p239, %rs800, 0;
	selp.b16 	%rs982, %rs982, %rs801, %p239;
$L__BB8_61:
	cvt.u32.u16 	%r310, %rs982;
	mov.b32 	%r311, 4;
	mov.b32 	%r312, 31;
	mov.b32 	%r313, -1;
	// begin inline asm
	shfl.sync.down.b32 %r309, %r310, %r311, %r312, %r313;
	// end inline asm
	setp.gt.s32 	%p240, %r298, 27;
	@%p240 bra 	$L__BB8_63;
	cvt.u16.u32 	%rs804, %r309;
	// begin inline asm
	{ .reg .pred __$temp3;
  setp.lt.f16  __$temp3, %rs804, %rs982;
  selp.u16 %rs803, 1, 0, __$temp3;}
	// end inline asm
	setp.eq.s16 	%p241, %rs803, 0;
	selp.b16 	%rs982, %rs982, %rs804, %p241;
$L__BB8_63:
	cvt.u32.u16 	%r315, %rs982;
	mov.b32 	%r316, 8;
	mov.b32 	%r317, 31;
	mov.b32 	%r318, -1;
	// begin inline asm
	shfl.sync.down.b32 %r314, %r315, %r316, %r317, %r318;
	// end inline asm
	setp.gt.s32 	%p242, %r298, 23;
	@%p242 bra 	$L__BB8_65;
	cvt.u16.u32 	%rs807, %r314;
	// begin inline asm
	{ .reg .pred __$temp3;
  setp.lt.f16  __$temp3, %rs807, %rs982;
  selp.u16 %rs806, 1, 0, __$temp3;}
	// end inline asm
	setp.eq.s16 	%p243, %rs806, 0;
	selp.b16 	%rs982, %rs982, %rs807, %p243;
$L__BB8_65:
	cvt.u32.u16 	%r320, %rs982;
	mov.b32 	%r321, 16;
	mov.b32 	%r322, 31;
	mov.b32 	%r323, -1;
	// begin inline asm
	shfl.sync.down.b32 %r319, %r320, %r321, %r322, %r323;
	// end inline asm
	setp.gt.s32 	%p244, %r298, 15;
	@%p244 bra 	$L__BB8_68;
	cvt.u16.u32 	%rs810, %r319;
	// begin inline asm
	{ .reg .pred __$temp3;
  setp.lt.f16  __$temp3, %rs810, %rs982;
  selp.u16 %rs809, 1, 0, __$temp3;}
	// end inline asm
	setp.eq.s16 	%p245, %rs809, 0;
	selp.b16 	%rs982, %rs982, %rs810, %p245;
	setp.ne.s32 	%p246, %r298, 0;
	@%p246 bra 	$L__BB8_68;
	shr.u32 	%r324, %r39, 4;
	and.b32  	%r325, %r324, 62;
	mov.u32 	%r326, _ZZN3cub18CUB_300001_SM_10006detail6reduce18DeviceReduceKernelINS2_10policy_hubI6__halfj3MinE10Policy1000EPKS5_jS6_S5_N4cuda3std3__410__identityEEEvT0_PT3_T1_NS0_13GridEvenShareISI_EET2_T4_E12temp_storage;
	add.s32 	%r327, %r326, %r325;
	st.shared.u16 	[%r327+8], %rs982;
$L__BB8_68:
	bar.sync 	0;
	setp.ne.s32 	%p247, %r39, 0;
	@%p247 bra 	$L__BB8_139;
	ld.shared.u16 	%rs813, [_ZZN3cub18CUB_300001_SM_10006detail6reduce18DeviceReduceKernelINS2_10policy_hubI6__halfj3MinE10Policy1000EPKS5_jS6_S5_N4cuda3std3__410__identityEEEvT0_PT3_T1_NS0_13GridEvenShareISI_EET2_T4_E12temp_storage+10];
	// begin inline asm
	{ .reg .pred __$temp3;
  setp.lt.f16  __$temp3, %rs813, %rs982;
  selp.u16 %rs812, 1, 0, __$temp3;}
	// end inline asm
	setp.eq.s16 	%p248, %rs812, 0;
	selp.b16 	%rs817, %rs982, %rs813, %p248;
	ld.shared.u16 	%rs816, [_ZZN3cub18CUB_300001_SM_10006detail6reduce18DeviceReduceKernelINS2_10policy_hubI6__halfj3MinE10Policy1000EPKS5_jS6_S5_N4cuda3std3__410__identityEEEvT0_PT3_T1_NS0_13GridEvenShareISI_EET2_T4_E12temp_storage+12];
	// begin inline asm
	{ .reg .pred __$temp3;
  setp.lt.f16  __$temp3, %rs816, %rs817;
  selp.u16 %rs815, 1, 0, __$temp3;}
	// end inline asm
	setp.eq.s16 	%p249, %rs815, 0;
	selp.b16 	%rs820, %rs817, %rs816, %p249;
	ld.shared.u16 	%rs819, [_ZZN3cub18CUB_300001_SM_10006detail6reduce18DeviceReduceKernelINS2_10policy_hubI6__halfj3MinE10Policy1000EPKS5_jS6_S5_N4cuda3std3__410__identityEEEvT0_PT3_T1_NS0_13GridEvenShareISI_EET2_T4_E12temp_storage+14];
	// begin inline asm
	{ .reg .pred __$temp3;
  setp.lt.f16  __$temp3, %rs819, %rs820;
  selp.u16 %rs818, 1, 0, __$temp3;}
	// end inline asm
	setp.eq.s16 	%p250, %rs818, 0;
	selp.b16 	%rs823, %rs820, %rs819, %p250;
	ld.shared.u16 	%rs822, [_ZZN3cub18CUB_300001_SM_10006detail6reduce18DeviceReduceKernelINS2_10policy_hubI6__halfj3MinE10Policy1000EPKS5_jS6_S5_N4cuda3std3__410__identityEEEvT0_PT3_T1_NS0_13GridEvenShareISI_EET2_T4_E12temp_storage+16];
	// begin inline asm
	{ .reg .pred __$temp3;
  setp.lt.f16  __$temp3, %rs822, %rs823;
  selp.u16 %rs821, 1, 0, __$temp3;}
	// end inline asm
	setp.eq.s16 	%p251, %rs821, 0;
	selp.b16 	%rs826, %rs823, %rs822, %p251;
	ld.shared.u16 	%rs825, [_ZZN3cub18CUB_300001_SM_10006detail6reduce18DeviceReduceKernelINS2_10policy_hubI6__halfj3MinE10Policy1000EPKS5_jS6_S5_N4cuda3std3__410__identityEEEvT0_PT3_T1_NS0_13GridEvenShareISI_EET2_T4_E12temp_storage+18];
	// begin inline asm
	{ .reg .pred __$temp3;
  setp.lt.f16  __$temp3, %rs825, %rs826;
  selp.u16 %rs824, 1, 0, __$temp3;}
	// end inline asm
	setp.eq.s16 	%p252, %rs824, 0;
	selp.b16 	%rs829, %rs826, %rs825, %p252;
	ld.shared.u16 	%rs828, [_ZZN3cub18CUB_300001_SM_10006detail6reduce18DeviceReduceKernelINS2_10policy_hubI6__halfj3MinE10Policy1000EPKS5_jS6_S5_N4cuda3std3__410__identityEEEvT0_PT3_T1_NS0_13GridEvenShareISI_EET2_T4_E12temp_storage+20];
	// begin inline asm
	{ .reg .pred __$temp3;
  setp.lt.f16  __$temp3, %rs828, %rs829;
  selp.u16 %rs827, 1, 0, __$temp3;}
	// end inline asm
	setp.eq.s16 	%p253, %rs827, 0;
	selp.b16 	%rs832, %rs829, %rs828, %p253;
	ld.shared.u16 	%rs831, [_ZZN3cub18CUB_300001_SM_10006detail6reduce18DeviceReduceKernelINS2_10policy_hubI6__halfj3MinE10Policy1000EPKS5_jS6_S5_N4cuda3std3__410__identityEEEvT0_PT3_T1_NS0_13GridEvenShareISI_EET2_T4_E12temp_storage+22];
	// begin inline asm
	{ .reg .pred __$temp3;
  setp.lt.f16  __$temp3, %rs831, %rs832;
  selp.u16 %rs830, 1, 0, __$temp3;}
	// end inline asm
	setp.eq.s16 	%p254, %rs830, 0;
	selp.b16 	%rs982, %rs832, %rs831, %p254;
	bra.uni 	$L__BB8_139;
$L__BB8_70:
	sub.s32 	%r76, %r150, %r5;
	setp.gt.u32 	%p2, %r76, 8191;
	@%p2 bra 	$L__BB8_114;
	mov.u32 	%r77, %tid.x;
	setp.ge.u32 	%p99, %r77, %r76;
	mov.b16 	%rs982, 0;
	mov.u32 	%r429, %r77;
	@%p99 bra 	$L__BB8_73;
	add.s32 	%r202, %r5, %r77;
	mul.wide.u32 	%rd81, %r202, 2;
	add.s64 	%rd80, %rd1, %rd81;
	// begin inline asm
	ld.global.nc.u16 %rs982, [%rd80];
	// end inline asm
	add.s32 	%r429, %r77, 256;
$L__BB8_73:
	setp.ge.u32 	%p100, %r429, %r76;
	@%p100 bra 	$L__BB8_80;
	not.b32 	%r203, %r429;
	add.s32 	%r80, %r150, %r203;
	and.b32  	%r204, %r80, 768;
	setp.eq.s32 	%p101, %r204, 768;
	@%p101 bra 	$L__BB8_77;
	add.s32 	%r427, %r429, %r5;
	shr.u32 	%r205, %r80, 8;
	add.s32 	%r206, %r205, 1;
	and.b32  	%r207, %r206, 3;
	neg.s32 	%r426, %r207;
$L__BB8_76:
	.pragma "nounroll";
	mul.wide.u32 	%rd83, %r427, 2;
	add.s64 	%rd82, %rd1, %rd83;
	// begin inline asm
	ld.global.nc.u16 %rs431, [%rd82];
	// end inline asm
	// begin inline asm
	{ .reg .pred __$temp3;
  setp.lt.f16  __$temp3, %rs431, %rs982;
  selp.u16 %rs432, 1, 0, __$temp3;}
	// end inline asm
	setp.eq.s16 	%p102, %rs432, 0;
	selp.b16 	%rs982, %rs982, %rs431, %p102;
	add.s32 	%r429, %r429, 256;
	add.s32 	%r427, %r427, 256;
	add.s32 	%r426, %r426, 1;
	setp.ne.s32 	%p103, %r426, 0;
	@%p103 bra 	$L__BB8_76;
$L__BB8_77:
	sub.s32 	%r208, %r80, %r5;
	setp.lt.u32 	%p104, %r208, 768;
	@%p104 bra 	$L__BB8_80;
	add.s32 	%r431, %r429, 512;
	add.s32 	%r430, %r429, %r5;
$L__BB8_79:
	mul.wide.u32 	%rd88, %r430, 2;
	add.s64 	%rd84, %rd1, %rd88;
	// begin inline asm
	ld.global.nc.u16 %rs435, [%rd84];
	// end inline asm
	// begin inline asm
	{ .reg .pred __$temp3;
  setp.lt.f16  __$temp3, %rs435, %rs982;
  selp.u16 %rs436, 1, 0, __$temp3;}
	// end inline asm
	setp.eq.s16 	%p105, %rs436, 0;
	selp.b16 	%rs442, %rs982, %rs435, %p105;
	add.s32 	%r209, %r430, 256;
	mul.wide.u32 	%rd89, %r209, 2;
	add.s64 	%rd85, %rd1, %rd89;
	// begin inline asm
	ld.global.nc.u16 %rs439, [%rd85];
	// end inline asm
	// begin inline asm
	{ .reg .pred __$temp3;
  setp.lt.f16  __$temp3, %rs439, %rs442;
  selp.u16 %rs440, 1, 0, __$temp3;}
	// end inline asm
	setp.eq.s16 	%p106, %rs440, 0;
	selp.b16 	%rs446, %rs442, %rs439, %p106;
	add.s32 	%r210, %r430, 512;
	mul.wide.u32 	%rd90, %r210, 2;
	add.s64 	%rd86, %rd1, %rd90;
	// begin inline asm
	ld.global.nc.u16 %rs443, [%rd86];
	// end inline asm
	// begin inline asm
	{ .reg .pred __$temp3;
  setp.lt.f16  __$temp3, %rs443, %rs446;
  selp.u16 %rs444, 1, 0, __$temp3;}
	// end inline asm
	setp.eq.s16 	%p107, %rs444, 0;
	selp.b16 	%rs450, %rs446, %rs443, %p107;
	add.s32 	%r211, %r430, 768;
	mul.wide.u32 	%rd91, %r211, 2;
	add.s64 	%rd87, %rd1, %rd91;
	// begin inline asm
	ld.global.nc.u16 %rs447, [%rd87];
	// end inline asm
	// begin inline asm
	{ .reg .pred __$temp3;
  setp.lt.f16  __$temp3, %rs447, %rs450;
  selp.u16 %rs448, 1, 0, __$temp3;}
	// end inline asm
	setp.eq.s16 	%p108, %rs448, 0;
	selp.b16 	%rs982, %rs450, %rs447, %p108;
	add.s32 	%r94, %r431, 1024;
	add.s32 	%r212, %r431, 512;
	add.s32 	%r430, %r430, 1024;
	setp.lt.s32 	%p109, %r212, %r76;
	mov.u32 	%r431, %r94;
	@%p109 bra 	$L__BB8_79;
$L__BB8_80:
	setp.lt.u32 	%p110, %r76, 256;
	@%p110 bra 	$L__BB8_94;
	// begin inline asm
	mov.u32 %r251, %laneid;
	// end inline asm
	cvt.u32.u16 	%r253, %rs982;
	mov.b32 	%r254, 1;
	mov.b32 	%r255, 31;
	mov.b32 	%r256, -1;
	// begin inline asm
	shfl.sync.down.b32 %r252, %r253, %r254, %r255, %r256;
	// end inline asm
	setp.gt.s32 	%p139, %r251, 30;
	@%p139 bra 	$L__BB8_83;
	cvt.u16.u32 	%rs488, %r252;
	// begin inline asm
	{ .reg .pred __$temp3;
  setp.lt.f16  __$temp3, %rs488, %rs982;
  selp.u16 %rs487, 1, 0, __$temp3;}
	// end inline asm
	setp.eq.s16 	%p140, %rs487, 0;
	selp.b16 	%rs982, %rs982, %rs488, %p140;
$L__BB8_83:
	cvt.u32.u16 	%r258, %rs982;
	mov.b32 	%r259, 2;
	mov.b32 	%r260, 31;
	mov.b32 	%r261, -1;
	// begin inline asm
	shfl.sync.down.b32 %r257, %r258, %r259, %r260, %r261;
	// end inline asm
	setp.gt.s32 	%p141, %r251, 29;
	@%p141 bra 	$L__BB8_85;
	cvt.u16.u32 	%rs491, %r257;
	// begin inline asm
	{ .reg .pred __$temp3;
  setp.lt.f16  __$temp3, %rs491, %rs982;
  selp.u16 %rs490, 1, 0, __$temp3;}
	// end inline asm
	setp.eq.s16 	%p142, %rs490, 0;
	selp.b16 	%rs982, %rs982, %rs491, %p142;
$L__BB8_85:
	cvt.u32.u16 	%r263, %rs982;
	mov.b32 	%r264, 4;
	mov.b32 	%r265, 31;
	mov.b32 	%r266, -1;
	// begin inline asm
	shfl.sync.down.b32 %r262, %r263, %r264, %r265, %r266;
	// end inline asm
	setp.gt.s32 	%p143, %r251, 27;
	@%p143 bra 	$L__BB8_87;
	cvt.u16.u32 	%rs494, %r262;
	// begin inline asm
	{ .reg .pred __$temp3;
  setp.lt.f16  __$temp3, %rs494, %rs982;
  selp.u16 %rs493, 1, 0, __$temp3;}
	// end inline asm
	setp.eq.s16 	%p144, %rs493, 0;
	selp.b16 	%rs982, %rs982, %rs494, %p144;
$L__BB8_87:
	cvt.u32.u16 	%r268, %rs982;
	mov.b32 	%r269, 8;
	mov.b32 	%r270, 31;
	mov.b32 	%r271, -1;
	// begin inline asm
	shfl.sync.down.b32 %r267, %r268, %r269, %r270, %r271;
	// end inline asm
	setp.gt.s32 	%p145, %r251, 23;
	@%p145 bra 	$L__BB8_89;
	cvt.u16.u32 	%rs497, %r267;
	// begin inline asm
	{ .reg .pred __$temp3;
  setp.lt.f16  __$temp3, %rs497, %rs982;
  selp.u16 %rs496, 1, 0, __$temp3;}
	// end inline asm
	setp.eq.s16 	%p146, %rs496, 0;
	selp.b16 	%rs982, %rs982, %rs497, %p146;
$L__BB8_89:
	cvt.u32.u16 	%r273, %rs982;
	mov.b32 	%r274, 16;
	mov.b32 	%r275, 31;
	mov.b32 	%r276, -1;
	// begin inline asm
	shfl.sync.down.b32 %r272, %r273, %r274, %r275, %r276;
	// end inline asm
	setp.gt.s32 	%p147, %r251, 15;
	@%p147 bra 	$L__BB8_92;
	cvt.u16.u32 	%rs500, %r272;
	// begin inline asm
	{ .reg .pred __$temp3;
  setp.lt.f16  __$temp3, %rs500, %rs982;
  selp.u16 %rs499, 1, 0, __$temp3;}
	// end inline asm
	setp.eq.s16 	%p148, %rs499, 0;
	selp.b16 	%rs982, %rs982, %rs500, %p148;
	setp.ne.s32 	%p149, %r251, 0;
	@%p149 bra 	$L__BB8_92;
	shr.u32 	%r277, %r77, 4;
	and.b32  	%r278, %r277, 62;
	mov.u32 	%r279, _ZZN3cub18CUB_300001_SM_10006detail6reduce18DeviceReduceKernelINS2_10policy_hubI6__halfj3MinE10Policy1000EPKS5_jS6_S5_N4cuda3std3__410__identityEEEvT0_PT3_T1_NS0_13GridEvenShareISI_EET2_T4_E12temp_storage;
	add.s32 	%r280, %r279, %r278;
	st.shared.u16 	[%r280+8], %rs982;
$L__BB8_92:
	bar.sync 	0;
	setp.ne.s32 	%p150, %r77, 0;
	@%p150 bra 	$L__BB8_139;
	ld.shared.u16 	%rs503, [_ZZN3cub18CUB_300001_SM_10006detail6reduce18DeviceReduceKernelINS2_10policy_hubI6__halfj3MinE10Policy1000EPKS5_jS6_S5_N4cuda3std3__410__identityEEEvT0_PT3_T1_NS0_13GridEvenShareISI_EET2_T4_E12temp_storage+10];
	// begin inline asm
	{ .reg .pred __$temp3;
  setp.lt.f16  __$temp3, %rs503, %rs982;
  selp.u16 %rs502, 1, 0, __$temp3;}
	// end inline asm
	setp.eq.s16 	%p151, %rs502, 0;
	selp.b16 	%rs507, %rs982, %rs503, %p151;
	ld.shared.u16 	%rs506, [_ZZN3cub18CUB_300001_SM_10006detail6reduce18DeviceReduceKernelINS2_10policy_hubI6__halfj3MinE10Policy1000EPKS5_jS6_S5_N4cuda3std3__410__identityEEEvT0_PT3_T1_NS0_13GridEvenShareISI_EET2_T4_E12temp_storage+12];
	// begin inline asm
	{ .reg .pred __$temp3;
  setp.lt.f16  __$temp3, %rs506, %rs507;
  selp.u16 %rs505, 1, 0, __$temp3;}
	// end inline asm
	setp.eq.s16 	%p152, %rs505, 0;
	selp.b16 	%rs510, %rs507, %rs506, %p152;
	ld.shared.u16 	%rs509, [_ZZN3cub18CUB_300001_SM_10006detail6reduce18DeviceReduceKernelINS2_10policy_hubI6__halfj3MinE10Policy1000EPKS5_jS6_S5_N4cuda3std3__410__identityEEEvT0_PT3_T1_NS0_13GridEvenShareISI_EET2_T4_E12temp_storage+14];
	// begin inline asm
	{ .reg .pred __$temp3;
  setp.lt.f16  __$temp3, %rs509, %rs510;
  selp.u16 %rs508, 1, 0, __$temp3;}
	// end inline asm
	setp.eq.s16 	%p153, %rs508, 0;
	selp.b16 	%rs513, %rs510, %rs509, %p153;
	ld.shared.u16 	%rs512, [_ZZN3cub18CUB_300001_SM_10006detail6reduce18DeviceReduceKernelINS2_10policy_hubI6__halfj3MinE10Policy1000EPKS5_jS6_S5_N4cuda3std3__410__identityEEEvT0_PT3_T1_NS0_13GridEvenShareISI_EET2_T4_E12temp_storage+16];
	// begin inline asm
	{ .reg .pred __$temp3;
  setp.lt.f16  __$temp3, %rs512, %rs513;
  selp.u16 %rs511, 1, 0, __$temp3;}
	// end inline asm
	setp.eq.s16 	%p154, %rs511, 0;
	selp.b16 	%rs516, %rs513, %rs512, %p154;
	ld.shared.u16 	%rs515, [_ZZN3cub18CUB_300001_SM_10006detail6reduce18DeviceReduceKernelINS2_10policy_hubI6__halfj3MinE10Policy1000EPKS5_jS6_S5_N4cuda3std3__410__identityEEEvT0_PT3_T1_NS0_13GridEvenShareISI_EET2_T4_E12temp_storage+18];
	// begin inline asm
	{ .reg .pred __$temp3;
  setp.lt.f16  __$temp3, %rs515, %rs516;
  selp.u16 %rs514, 1, 0, __$temp3;}
	// end inline asm
	setp.eq.s16 	%p155, %rs514, 0;
	selp.b16 	%rs519, %rs516, %rs515, %p155;
	ld.shared.u16 	%rs518, [_ZZN3cub18CUB_300001_SM_10006detail6reduce18DeviceReduceKernelINS2_10policy_hubI6__halfj3MinE10Policy1000EPKS5_jS6_S5_N4cuda3std3__410__identityEEEvT0_PT3_T1_NS0_13GridEvenShareISI_EET2_T4_E12temp_storage+20];
	// begin inline asm
	{ .reg .pred __$temp3;
  setp.lt.f16  __$temp3, %rs518, %rs519;
  selp.u16 %rs517, 1, 0, __$temp3;}
	// end inline asm
	setp.eq.s16 	%p156, %rs517, 0;
	selp.b16 	%rs522, %rs519, %rs518, %p156;
	ld.shared.u16 	%rs521, [_ZZN3cub18CUB_300001_SM_10006detail6reduce18DeviceReduceKernelINS2_10policy_hubI6__halfj3MinE10Policy1000EPKS5_jS6_S5_N4cuda3std3__410__identityEEEvT0_PT3_T1_NS0_13GridEvenShareISI_EET2_T4_E12temp_storage+22];
	// begin inline asm
	{ .reg .pred __$temp3;
  setp.lt.f16  __$temp3, %rs521, %rs522;
  selp.u16 %rs520, 1, 0, __$temp3;}
	// end inline asm
	setp.eq.s16 	%p157, %rs520, 0;
	selp.b16 	%rs982, %rs522, %rs521, %p157;
	bra.uni 	$L__BB8_139;
$L__BB8_94:
	// begin inline asm
	mov.u32 %r213, %laneid;
	// end inline asm
	and.b32  	%r219, %r77, 992;
	add.s32 	%r220, %r219, 32;
	setp.gt.u32 	%p111, %r220, %r76;
	not.b32 	%r221, %r219;
	add.s32 	%r222, %r76, %r221;
	selp.b32 	%r217, %r222, 31, %p111;
	cvt.u32.u16 	%r215, %rs982;
	mov.b32 	%r216, 1;
	mov.b32 	%r218, -1;
	// begin inline asm
	shfl.sync.down.b32 %r214, %r215, %r216, %r217, %r218;
	// end inline asm
	setp.ge.s32 	%p112, %r213, %r217;
	@%p112 bra 	$L__BB8_96;
	cvt.u16.u32 	%rs452, %r214;
	// begin inline asm
	{ .reg .pred __$temp3;
  setp.lt.f16  __$temp3, %rs452, %rs982;
  selp.u16 %rs451, 1, 0, __$temp3;}
	// end inline asm
	setp.eq.s16 	%p113, %rs451, 0;
	selp.b16 	%rs982, %rs982, %rs452, %p113;
$L__BB8_96:
	cvt.u32.u16 	%r224, %rs982;
	mov.b32 	%r225, 2;
	mov.b32 	%r227, -1;
	// begin inline asm
	shfl.sync.down.b32 %r223, %r224, %r225, %r217, %r227;
	// end inline asm
	add.s32 	%r228, %r213, 2;
	setp.gt.s32 	%p114, %r228, %r217;
	@%p114 bra 	$L__BB8_98;
	cvt.u16.u32 	%rs455, %r223;
	// begin inline asm
	{ .reg .pred __$temp3;
  setp.lt.f16  __$temp3, %rs455, %rs982;
  selp.u16 %rs454, 1, 0, __$temp3;}
	// end inline asm
	setp.eq.s16 	%p115, %rs454, 0;
	selp.b16 	%rs982, %rs982, %rs455, %p115;
$L__BB8_98:
	cvt.u32.u16 	%r230, %rs982;
	mov.b32 	%r231, 4;
	mov.b32 	%r233, -1;
	// begin inline asm
	shfl.sync.down.b32 %r229, %r230, %r231, %r217, %r233;
	// end inline asm
	add.s32 	%r234, %r213, 4;
	setp.gt.s32 	%p116, %r234, %r217;
	@%p116 bra 	$L__BB8_100;
	cvt.u16.u32 	%rs458, %r229;
	// begin inline asm
	{ .reg .pred __$temp3;
  setp.lt.f16  __$temp3, %rs458, %rs982;
  selp.u16 %rs457, 1, 0, __$temp3;}
	// end inline asm
	setp.eq.s16 	%p117, %rs457, 0;
	selp.b16 	%rs982, %rs982, %rs458, %p117;
$L__BB8_100:
	cvt.u32.u16 	%r236, %rs982;
	mov.b32 	%r237, 8;
	mov.b32 	%r239, -1;
	// begin inline asm
	shfl.sync.down.b32 %r235, %r236, %r237, %r217, %r239;
	// end inline asm
	add.s32 	%r240, %r213, 8;
	setp.gt.s32 	%p118, %r240, %r217;
	@%p118 bra 	$L__BB8_102;
	cvt.u16.u32 	%rs461, %r235;
	// begin inline asm
	{ .reg .pred __$temp3;
  setp.lt.f16  __$temp3, %rs461, %rs982;
  selp.u16 %rs460, 1, 0, __$temp3;}
	// end inline asm
	setp.eq.s16 	%p119, %rs460, 0;
	selp.b16 	%rs982, %rs982, %rs461, %p119;
$L__BB8_102:
	cvt.u32.u16 	%r242, %rs982;
	mov.b32 	%r243, 16;
	mov.b32 	%r245, -1;
	// begin inline asm
	shfl.sync.down.b32 %r241, %r242, %r243, %r217, %r245;
	// end inline asm
	add.s32 	%r246, %r213, 16;
	setp.gt.s32 	%p120, %r246, %r217;
	@%p120 bra 	$L__BB8_104;
	cvt.u16.u32 	%rs464, %r241;
	// begin inline asm
	{ .reg .pred __$temp3;
  setp.lt.f16  __$temp3, %rs464, %rs982;
  selp.u16 %rs463, 1, 0, __$temp3;}
	// end inline asm
	setp.eq.s16 	%p121, %rs463, 0;
	selp.b16 	%rs982, %rs982, %rs464, %p121;
$L__BB8_104:
	setp.ne.s32 	%p122, %r213, 0;
	@%p122 bra 	$L__BB8_106;
	shr.u32 	%r247, %r77, 4;
	and.b32  	%r248, %r247, 62;
	mov.u32 	%r249, _ZZN3cub18CUB_300001_SM_10006detail6reduce18DeviceReduceKernelINS2_10policy_hubI6__halfj3MinE10Policy1000EPKS5_jS6_S5_N4cuda3std3__410__identityEEEvT0_PT3_T1_NS0_13GridEvenShareISI_EET2_T4_E12temp_storage;
	add.s32 	%r250, %r249, %r248;
	st.shared.u16 	[%r250+8], %rs982;
$L__BB8_106:
	bar.sync 	0;
	setp.ne.s32 	%p123, %r77, 0;
	setp.lt.u32 	%p124, %r76, 33;
	or.pred  	%p125, %p123, %p124;
	@%p125 bra 	$L__BB8_139;
	ld.shared.u16 	%rs467, [_ZZN3cub18CUB_300001_SM_10006detail6reduce18DeviceReduceKernelINS2_10policy_hubI6__halfj3MinE10Policy1000EPKS5_jS6_S5_N4cuda3std3__410__identityEEEvT0_PT3_T1_NS0_13GridEvenShareISI_EET2_T4_E12temp_storage+10];
	// begin inline asm
	{ .reg .pred __$temp3;
  setp.lt.f16  __$temp3, %rs467, %rs982;
  selp.u16 %rs466, 1, 0, __$temp3;}
	// end inline asm
	setp.eq.s16 	%p126, %rs466, 0;
	selp.b16 	%rs982, %rs982, %rs467, %p126;
	setp.lt.u32 	%p127, %r76, 65;
	@%p127 bra 	$L__BB8_139;
	ld.shared.u16 	%rs470, [_ZZN3cub18CUB_300001_SM_10006detail6reduce18DeviceReduceKernelINS2_10policy_hubI6__halfj3MinE10Policy1000EPKS5_jS6_S5_N4cuda3std3__410__identityEEEvT0_PT3_T1_NS0_13GridEvenShareISI_EET2_T4_E12temp_storage+12];
	// begin inline asm
	{ .reg .pred __$temp3;
  setp.lt.f16  __$temp3, %rs470, %rs982;
  selp.u16 %rs469, 1, 0, __$temp3;}
	// end inline asm
	setp.eq.s16 	%p128, %rs469, 0;
	selp.b16 	%rs982, %rs982, %rs470, %p128;
	setp.lt.u32 	%p129, %r76, 97;
	@%p129 bra 	$L__BB8_139;
	ld.shared.u16 	%rs473, [_ZZN3cub18CUB_300001_SM_10006detail6reduce18DeviceReduceKernelINS2_10policy_hubI6__halfj3MinE10Policy1000EPKS5_jS6_S5_N4cuda3std3__410__identityEEEvT0_PT3_T1_NS0_13GridEvenShareISI_EET2_T4_E12temp_storage+14];
	// begin inline asm
	{ .reg .pred __$temp3;
  setp.lt.f16  __$temp3, %rs473, %rs982;
  selp.u16 %rs472, 1, 0, __$temp3;}
	// end inline asm
	setp.eq.s16 	%p130, %rs472, 0;
	selp.b16 	%rs982, %rs982, %rs473, %p130;
	setp.lt.u32 	%p131, %r76, 129;
	@%p131 bra 	$L__BB8_139;
	ld.shared.u16 	%rs476, [_ZZN3cub18CUB_300001_SM_10006detail6reduce18DeviceReduceKernelINS2_10policy_hubI6__halfj3MinE10Policy1000EPKS5_jS6_S5_N4cuda3std3__410__identityEEEvT0_PT3_T1_NS0_13GridEvenShareISI_EET2_T4_E12temp_storage+16];
	// begin inline asm
	{ .reg .pred __$temp3;
  setp.lt.f16  __$temp3, %rs476, %rs982;
  selp.u16 %rs475, 1, 0, __$temp3;}
	// end inline asm
	setp.eq.s16 	%p132, %rs475, 0;
	selp.b16 	%rs982, %rs982, %rs476, %p132;
	setp.lt.u32 	%p133, %r76, 161;
	@%p133 bra 	$L__BB8_139;
	ld.shared.u16 	%rs479, [_ZZN3cub18CUB_300001_SM_10006detail6reduce18DeviceReduceKernelINS2_10policy_hubI6__halfj3MinE10Policy1000EPKS5_jS6_S5_N4cuda3std3__410__identityEEEvT0_PT3_T1_NS0_13GridEvenShareISI_EET2_T4_E12temp_storage+18];
	// begin inline asm
	{ .reg .pred __$temp3;
  setp.lt.f16  __$temp3, %rs479, %rs982;
  selp.u16 %rs478, 1, 0, __$temp3;}
	// end inline asm
	setp.eq.s16 	%p134, %rs478, 0;
	selp.b16 	%rs982, %rs982, %rs479, %p134;
	setp.lt.u32 	%p135, %r76, 193;
	@%p135 bra 	$L__BB8_139;
	ld.shared.u16 	%rs482, [_ZZN3cub18CUB_300001_SM_10006detail6reduce18DeviceReduceKernelINS2_10policy_hubI6__halfj3MinE10Policy1000EPKS5_jS6_S5_N4cuda3std3__410__identityEEEvT0_PT3_T1_NS0_13GridEvenShareISI_EET2_T4_E12temp_storage+20];
	// begin inline asm
	{ .reg .pred __$temp3;
  setp.lt.f16  __$temp3, %rs482, %rs982;
  selp.u16 %rs481, 1, 0, __$temp3;}
	// end inline asm
	setp.eq.s16 	%p136, %rs481, 0;
	selp.b16 	%rs982, %rs982, %rs482, %p136;
	setp.lt.u32 	%p137, %r76, 225;
	@%p137 bra 	$L__BB8_139;
	ld.shared.u16 	%rs485, [_ZZN3cub18CUB_300001_SM_10006detail6reduce18DeviceReduceKernelINS2_10policy_hubI6__halfj3MinE10Policy1000EPKS5_jS6_S5_N4cuda3std3__410__identityEEEvT0_PT3_T1_NS0_13GridEvenShareISI_EET2_T4_E12temp_storage+22];
	// begin inline asm
	{ .reg .pred __$temp3;
  setp.lt.f16  __$temp3, %rs485, %rs982;
  selp.u16 %rs484, 1, 0, __$temp3;}
	// end inline asm
	setp.eq.s16 	%p138, %rs484, 0;
	selp.b16 	%rs982, %rs982, %rs485, %p138;
	bra.uni 	$L__BB8_139;
$L__BB8_114:
	mov.u32 	%r109, %tid.x;
	add.s32 	%r155, %r109, %r5;
	mul.wide.u32 	%rd36, %r155, 2;
	add.s64 	%rd4, %rd1, %rd36;
	// begin inline asm
	ld.global.nc.u16 %rs118, [%rd4];
	// end inline asm
	add.s64 	%rd5, %rd4, 512;
	// begin inline asm
	ld.global.nc.u16 %rs119, [%rd5];
	// end inline asm
	add.s64 	%rd6, %rd4, 1024;
	// begin inline asm
	ld.global.nc.u16 %rs120, [%rd6];
	// end inline asm
	add.s64 	%rd7, %rd4, 1536;
	// begin inline asm
	ld.global.nc.u16 %rs121, [%rd7];
	// end inline asm
	add.s64 	%rd8, %rd4, 2048;
	// begin inline asm
	ld.global.nc.u16 %rs122, [%rd8];
	// end inline asm
	add.s64 	%rd9, %rd4, 2560;
	// begin inline asm
	ld.global.nc.u16 %rs123, [%rd9];
	// end inline asm
	add.s64 	%rd10, %rd4, 3072;
	// begin inline asm
	ld.global.nc.u16 %rs124, [%rd10];
	// end inline asm
	add.s64 	%rd11, %rd4, 3584;
	// begin inline asm
	ld.global.nc.u16 %rs125, [%rd11];
	// end inline asm
	add.s64 	%rd12, %rd4, 4096;
	// begin inline asm
	ld.global.nc.u16 %rs126, [%rd12];
	// end inline asm
	add.s64 	%rd13, %rd4, 4608;
	// begin inline asm
	ld.global.nc.u16 %rs127, [%rd13];
	// end inline asm
	add.s64 	%rd14, %rd4, 5120;
	// begin inline asm
	ld.global.nc.u16 %rs128, [%rd14];
	// end inline asm
	add.s64 	%rd15, %rd4, 5632;
	// begin inline asm
	ld.global.nc.u16 %rs129, [%rd15];
	// end inline asm
	add.s64 	%rd16, %rd4, 6144;
	// begin inline asm
	ld.global.nc.u16 %rs130, [%rd16];
	// end inline asm
	add.s64 	%rd17, %rd4, 6656;
	// begin inline asm
	ld.global.nc.u16 %rs131, [%rd17];
	// end inline asm
	add.s64 	%rd18, %rd4, 7168;
	// begin inline asm
	ld.global.nc.u16 %rs132, [%rd18];
	// end inline asm
	add.s64 	%rd19, %rd4, 7680;
	// begin inline asm
	ld.global.nc.u16 %rs133, [%rd19];
	// end inline asm
	add.s64 	%rd20, %rd4, 8192;
	// begin inline asm
	ld.global.nc.u16 %rs134, [%rd20];
	// end inline asm
	add.s64 	%rd21, %rd4, 8704;
	// begin inline asm
	ld.global.nc.u16 %rs135, [%rd21];
	// end inline asm
	add.s64 	%rd22, %rd4, 9216;
	// begin inline asm
	ld.global.nc.u16 %rs136, [%rd22];
	// end inline asm
	add.s64 	%rd23, %rd4, 9728;
	// begin inline asm
	ld.global.nc.u16 %rs137, [%rd23];
	// end inline asm
	add.s64 	%rd24, %rd4, 10240;
	// begin inline asm
	ld.global.nc.u16 %rs138, [%rd24];
	// end inline asm
	add.s64 	%rd25, %rd4, 10752;
	// begin inline asm
	ld.global.nc.u16 %rs139, [%rd25];
	// end inline asm
	add.s64 	%rd26, %rd4, 11264;
	// begin inline asm
	ld.global.nc.u16 %rs140, [%rd26];
	// end inline asm
	add.s64 	%rd27, %rd4, 11776;
	// begin inline asm
	ld.global.nc.u16 %rs141, [%rd27];
	// end inline asm
	add.s64 	%rd28, %rd4, 12288;
	// begin inline asm
	ld.global.nc.u16 %rs142, [%rd28];
	// end inline asm
	add.s64 	%rd29, %rd4, 12800;
	// begin inline asm
	ld.global.nc.u16 %rs143, [%rd29];
	// end inline asm
	add.s64 	%rd30, %rd4, 13312;
	// begin inline asm
	ld.global.nc.u16 %rs144, [%rd30];
	// end inline asm
	add.s64 	%rd31, %rd4, 13824;
	// begin inline asm
	ld.global.nc.u16 %rs145, [%rd31];
	// end inline asm
	add.s64 	%rd32, %rd4, 14336;
	// begin inline asm
	ld.global.nc.u16 %rs146, [%rd32];
	// end inline asm
	add.s64 	%rd33, %rd4, 14848;
	// begin inline asm
	ld.global.nc.u16 %rs147, [%rd33];
	// end inline asm
	add.s64 	%rd34, %rd4, 15360;
	// begin inline asm
	ld.global.nc.u16 %rs148, [%rd34];
	// end inline asm
	add.s64 	%rd35, %rd4, 15872;
	// begin inline asm
	ld.global.nc.u16 %rs149, [%rd35];
	// end inline asm
	// begin inline asm
	{ .reg .pred __$temp3;
  setp.lt.f16  __$temp3, %rs119, %rs118;
  selp.u16 %rs150, 1, 0, __$temp3;}
	// end inline asm
	setp.eq.s16 	%p3, %rs150, 0;
	selp.b16 	%rs155, %rs118, %rs119, %p3;
	// begin inline asm
	{ .reg .pred __$temp3;
  setp.lt.f16  __$temp3, %rs120, %rs155;
  selp.u16 %rs153, 1, 0, __$temp3;}
	// end inline asm
	setp.eq.s16 	%p4, %rs153, 0;
	selp.b16 	%rs158, %rs155, %rs120, %p4;
	// begin inline asm
	{ .reg .pred __$temp3;
  setp.lt.f16  __$temp3, %rs121, %rs158;
  selp.u16 %rs156, 1, 0, __$temp3;}
	// end inline asm
	setp.eq.s16 	%p5, %rs156, 0;
	selp.b16 	%rs161, %rs158, %rs121, %p5;
	// begin inline asm
	{ .reg .pred __$temp3;
  setp.lt.f16  __$temp3, %rs122, %rs161;
  selp.u16 %rs159, 1, 0, __$temp3;}
	// end inline asm
	setp.eq.s16 	%p6, %rs159, 0;
	selp.b16 	%rs164, %rs161, %rs122, %p6;
	// begin inline asm
	{ .reg .pred __$temp3;
  setp.lt.f16  __$temp3, %rs123, %rs164;
  selp.u16 %rs162, 1, 0, __$temp3;}
	// end inline asm
	setp.eq.s16 	%p7, %rs162, 0;
	selp.b16 	%rs167, %rs164, %rs123, %p7;
	// begin inline asm
	{ .reg .pred __$temp3;
  setp.lt.f16  __$temp3, %rs124, %rs167;
  selp.u16 %rs165, 1, 0, __$temp3;}
	// end inline asm
	setp.eq.s16 	%p8, %rs165, 0;
	selp.b16 	%rs170, %rs167, %rs124, %p8;
	// begin inline asm
	{ .reg .pred __$temp3;
  setp.lt.f16  __$temp3, %rs125, %rs170;
  selp.u16 %rs168, 1, 0, __$temp3;}
	// end inline asm
	setp.eq.s16 	%p9, %rs168, 0;
	selp.b16 	%rs173, %rs170, %rs125, %p9;
	// begin inline asm
	{ .reg .pred __$temp3;
  setp.lt.f16  __$temp3, %rs126, %rs173;
  selp.u16 %rs171, 1, 0, __$temp3;}
	// end inline asm
	setp.eq.s16 	%p10, %rs171, 0;
	selp.b16 	%rs176, %rs173, %rs126, %p10;
	// begin inline asm
	{ .reg .pred __$temp3;
  setp.lt.f16  __$temp3, %rs127, %rs176;
  selp.u16 %rs174, 1, 0, __$temp3;}
	// end inline asm
	setp.eq.s16 	%p11, %rs174, 0;
	selp.b16 	%rs179, %rs176, %rs127, %p11;
	// begin inline asm
	{ .reg .pred __$temp3;
  setp.lt.f16  __$temp3, %rs128, %rs179;
  selp.u16 %rs177, 1, 0, __$temp3;}
	// end inline asm
	setp.eq.s16 	%p12, %rs177, 0;
	selp.b16 	%rs182, %rs179, %rs128, %p12;
	// begin inline asm
	{ .reg .pred __$temp3;
  setp.lt.f16  __$temp3, %rs129, %rs182;
  selp.u16 %rs180, 1, 0, __$temp3;}
	// end inline asm
	setp.eq.s16 	%p13, %rs180, 0;
	selp.b16 	%rs185, %rs182, %rs129, %p13;
	// begin inline asm
	{ .reg .pred __$temp3;
  setp.lt.f16  __$temp3, %rs130, %rs185;
  selp.u16 %rs183, 1, 0, __$temp3;}
	// end inline asm
	setp.eq.s16 	%p14, %rs183, 0;
	selp.b16 	%rs188, %rs185, %rs130, %p14;
	// begin inline asm
	{ .reg .pred __$temp3;
  setp.lt.f16  __$temp3, %rs131, %rs188;
  selp.u16 %rs186, 1, 0, __$temp3;}
	// end inline asm
	setp.eq.s16 	%p15, %rs186, 0;
	selp.b16 	%rs191, %rs188, %rs131, %p15;
	// begin inline asm
	{ .reg .pred __$temp3;
  setp.lt.f16  __$temp3, %rs132, %rs191;
  selp.u16 %rs189, 1, 0, __$temp3;}
	// end inline asm
	setp.eq.s16 	%p16, %rs189, 0;
	selp.b16 	%rs194, %rs191, %rs132, %p16;
	// begin inline asm
	{ .reg .pred __$temp3;
  setp.lt.f16  __$temp3, %rs133, %rs194;
  selp.u16 %rs192, 1, 0, __$temp3;}
	// end inline asm
	setp.eq.s16 	%p17, %rs192, 0;
	selp.b16 	%rs197, %rs194, %rs133, %p17;
	// begin inline asm
	{ .reg .pred __$temp3;
  setp.lt.f16  __$temp3, %rs134, %rs197;
  selp.u16 %rs195, 1, 0, __$temp3;}
	// end inline asm
	setp.eq.s16 	%p18, %rs195, 0;
	selp.b16 	%rs200, %rs197, %rs134, %p18;
	// begin inline asm
	{ .reg .pred __$temp3;
  setp.lt.f16  __$temp3, %rs135, %rs200;
  selp.u16 %rs198, 1, 0, __$temp3;}
	// end inline asm
	setp.eq.s16 	%p19, %rs198, 0;
	selp.b16 	%rs203, %rs200, %rs135, %p19;
	// begin inline asm
	{ .reg .pred __$temp3;
  setp.lt.f16  __$temp3, %rs136, %rs203;
  selp.u16 %rs201, 1, 0, __$temp3;}
	// end inline asm
	setp.eq.s16 	%p20, %rs201, 0;
	selp.b16 	%rs206, %rs203, %rs136, %p20;
	// begin inline asm
	{ .reg .pred __$temp3;
  setp.lt.f16  __$temp3, %rs137, %rs206;
  selp.u16 %rs204, 1, 0, __$temp3;}
	// end inline asm
	setp.eq.s16 	%p21, %rs204, 0;
	selp.b16 	%rs209, %rs206, %rs137, %p21;
	// begin inline asm
	{ .reg .pred __$temp3;
  setp.lt.f16  __$temp3, %rs138, %rs209;
  selp.u16 %rs207, 1, 0, __$temp3;}
	// end inline asm
	setp.eq.s16 	%p22, %rs207, 0;
	selp.b16 	%rs212, %rs209, %rs138, %p22;
	// begin inline asm
	{ .reg .pred __$temp3;
  setp.lt.f16  __$temp3, %rs139, %rs212;
  selp.u16 %rs210, 1, 0, __$temp3;}
	// end inline asm
	setp.eq.s16 	%p23, %rs210, 0;
	selp.b16 	%rs215, %rs212, %rs139, %p23;
	// begin inline asm
	{ .reg .pred __$temp3;
  setp.lt.f16  __$temp3, %rs140, %rs215;
  selp.u16 %rs213, 1, 0, __$temp3;}
	// end inline asm
	setp.eq.s16 	%p24, %rs213, 0;
	selp.b16 	%rs218, %rs215, %rs140, %p24;
	// begin inline asm
	{ .reg .pred __$temp3;
  setp.lt.f16  __$temp3, %rs141, %rs218;
  selp.u16 %rs216, 1, 0, __$temp3;}
	// end inline asm
	setp.eq.s16 	%p25, %rs216, 0;
	selp.b16 	%rs221, %rs218, %rs141, %p25;
	// begin inline asm
	{ .reg .pred __$temp3;
  setp.lt.f16  __$temp3, %rs142, %rs221;
  selp.u16 %rs219, 1, 0, __$temp3;}
	// end inline asm
	setp.eq.s16 	%p26, %rs219, 0;
	selp.b16 	%rs224, %rs221, %rs142, %p26;
	// begin inline asm
	{ .reg .pred __$temp3;
  setp.lt.f16  __$temp3, %rs143, %rs224;
  selp.u16 %rs222, 1, 0, __$temp3;}
	// end inline asm
	setp.eq.s16 	%p27, %rs222, 0;
	selp.b16 	%rs227, %rs224, %rs143, %p27;
	// begin inline asm
	{ .reg .pred __$temp3;
  setp.lt.f16  __$temp3, %rs144, %rs227;
  selp.u16 %rs225, 1, 0, __$temp3;}
	// end inline asm
	setp.eq.s16 	%p28, %rs225, 0;
	selp.b16 	%rs230, %rs227, %rs144, %p28;
	// begin inline asm
	{ .reg .pred __$temp3;
  setp.lt.f16  __$temp3, %rs145, %rs230;
  selp.u16 %rs228, 1, 0, __$temp3;}
	// end inline asm
	setp.eq.s16 	%p29, %rs228, 0;
	selp.b16 	%rs233, %rs230, %rs145, %p29;
	// begin inline asm
	{ .reg .pred __$temp3;
  setp.lt.f16  __$temp3, %rs146, %rs233;
  selp.u16 %rs231, 1, 0, __$temp3;}
	// end inline asm
	setp.eq.s16 	%p30, %rs231, 0;
	selp.b16 	%rs236, %rs233, %rs146, %p30;
	// begin inline asm
	{ .reg .pred __$temp3;
  setp.lt.f16  __$temp3, %rs147, %rs236;
  selp.u16 %rs234, 1, 0, __$temp3;}
	// end inline asm
	setp.eq.s16 	%p31, %rs234, 0;
	selp.b16 	%rs239, %rs236, %rs147, %p31;
	// begin inline asm
	{ .reg .pred __$temp3;
  setp.lt.f16  __$temp3, %rs148, %rs239;
  selp.u16 %rs237, 1, 0, __$temp3;}
	// end inline asm
	setp.eq.s16 	%p32, %rs237, 0;
	selp.b16 	%rs242, %rs239, %rs148, %p32;
	// begin inline asm
	{ .reg .pred __$temp3;
  setp.lt.f16  __$temp3, %rs149, %rs242;
  selp.u16 %rs240, 1, 0, __$temp3;}
	// end inline asm
	setp.eq.s16 	%p33, %rs240, 0;
	selp.b16 	%rs982, %rs242, %rs149, %p33;
	setp.lt.u32 	%p34, %r76, %r4;
	@%p34 bra 	$L__BB8_126;
	add.s32 	%r110, %r4, %r5;
	add.s32 	%r433, %r110, 256;
	add.s32 	%r432, %r110, %r109;
	mov.b32 	%r434, 0;
$L__BB8_116:
	add.s32 	%r5, %r5, %r4;
	add.s32 	%r157, %r150, -8192;
	setp.gt.u32 	%p35, %r5, %r157;
	@%p35 bra 	$L__BB8_118;
	add.s32 	%r158, %r109, %r5;
	mul.wide.u32 	%rd69, %r158, 2;
	add.s64 	%rd37, %rd1, %rd69;
	// begin inline asm
	ld.global.nc.u16 %rs243, [%rd37];
	// end inline asm
	add.s64 	%rd38, %rd37, 512;
	// begin inline asm
	ld.global.nc.u16 %rs244, [%rd38];
	// end inline asm
	add.s64 	%rd39, %rd37, 1024;
	// begin inline asm
	ld.global.nc.u16 %rs245, [%rd39];
	// end inline asm
	add.s64 	%rd40, %rd37, 1536;
	// begin inline asm
	ld.global.nc.u16 %rs246, [%rd40];
	// end inline asm
	add.s64 	%rd41, %rd37, 2048;
	// begin inline asm
	ld.global.nc.u16 %rs247, [%rd41];
	// end inline asm
	add.s64 	%rd42, %rd37, 2560;
	// begin inline asm
	ld.global.nc.u16 %rs248, [%rd42];
	// end inline asm
	add.s64 	%rd43, %rd37, 3072;
	// begin inline asm
	ld.global.nc.u16 %rs249, [%rd43];
	// end inline asm
	add.s64 	%rd44, %rd37, 3584;
	// begin inline asm
	ld.global.nc.u16 %rs250, [%rd44];
	// end inline asm
	add.s64 	%rd45, %rd37, 4096;
	// begin inline asm
	ld.global.nc.u16 %rs251, [%rd45];
	// end inline asm
	add.s64 	%rd46, %rd37, 4608;
	// begin inline asm
	ld.global.nc.u16 %rs252, [%rd46];
	// end inline asm
	add.s64 	%rd47, %rd37, 5120;
	// begin inline asm
	ld.global.nc.u16 %rs253, [%rd47];
	// end inline asm
	add.s64 	%rd48, %rd37, 5632;
	// begin inline asm
	ld.global.nc.u16 %rs254, [%rd48];
	// end inline asm
	add.s64 	%rd49, %rd37, 6144;
	// begin inline asm
	ld.global.nc.u16 %rs255, [%rd49];
	// end inline asm
	add.s64 	%rd50, %rd37, 6656;
	// begin inline asm
	ld.global.nc.u16 %rs256, [%rd50];
	// end inline asm
	add.s64 	%rd51, %rd37, 7168;
	// begin inline asm
	ld.global.nc.u16 %rs257, [%rd51];
	// end inline asm
	add.s64 	%rd52, %rd37, 7680;
	// begin inline asm
	ld.global.nc.u16 %rs258, [%rd52];
	// end inline asm
	add.s64 	%rd53, %rd37, 8192;
	// begin inline asm
	ld.global.nc.u16 %rs259, [%rd53];
	// end inline asm
	add.s64 	%rd54, %rd37, 8704;
	// begin inline asm
	ld.global.nc.u16 %rs260, [%rd54];
	// end inline asm
	add.s64 	%rd55, %rd37, 9216;
	// begin inline asm
	ld.global.nc.u16 %rs261, [%rd55];
	// end inline asm
	add.s64 	%rd56, %rd37, 9728;
	// begin inline asm
	ld.global.nc.u16 %rs262, [%rd56];
	// end inline asm
	add.s64 	%rd57, %rd37, 10240;
	// begin inline asm
	ld.global.nc.u16 %rs263, [%rd57];
	// end inline asm
	add.s64 	%rd58, %rd37, 10752;
	// begin inline asm
	ld.global.nc.u16 %rs264, [%rd58];
	// end inline asm
	add.s64 	%rd59, %rd37, 11264;
	// begin inline asm
	ld.global.nc.u16 %rs265, [%rd59];
	// end inline asm
	add.s64 	%rd60, %rd37, 11776;
	// begin inline asm
	ld.global.nc.u16 %rs266, [%rd60];
	// end inline asm
	add.s64 	%rd61, %rd37, 12288;
	// begin inline asm
	ld.global.nc.u16 %rs267, [%rd61];
	// end inline asm
	add.s64 	%rd62, %rd37, 12800;
	// begin inline asm
	ld.global.nc.u16 %rs268, [%rd62];
	// end inline asm
	add.s64 	%rd63, %rd37, 13312;
	// begin inline asm
	ld.global.nc.u16 %rs269, [%rd63];
	// end inline asm
	add.s64 	%rd64, %rd37, 13824;
	// begin inline asm
	ld.global.nc.u16 %rs270, [%rd64];
	// end inline asm
	add.s64 	%rd65, %rd37, 14336;
	// begin inline asm
	ld.global.nc.u16 %rs271, [%rd65];
	// end inline asm
	add.s64 	%rd66, %rd37, 14848;
	// begin inline asm
	ld.global.nc.u16 %rs272, [%rd66];
	// end inline asm
	add.s64 	%rd67, %rd37, 15360;
	// begin inline asm
	ld.global.nc.u16 %rs273, [%rd67];
	// end inline asm
	add.s64 	%rd68, %rd37, 15872;
	// begin inline asm
	ld.global.nc.u16 %rs274, [%rd68];
	// end inline asm
	// begin inline asm
	{ .reg .pred __$temp3;
  setp.lt.f16  __$temp3, %rs243, %rs982;
  selp.u16 %rs275, 1, 0, __$temp3;}
	// end inline asm
	setp.eq.s16 	%p36, %rs275, 0;
	selp.b16 	%rs280, %rs982, %rs243, %p36;
	// begin inline asm
	{ .reg .pred __$temp3;
  setp.lt.f16  __$temp3, %rs244, %rs280;
  selp.u16 %rs278, 1, 0, __$temp3;}
	// end inline asm
	setp.eq.s16 	%p37, %rs278, 0;
	selp.b16 	%rs283, %rs280, %rs244, %p37;
	// begin inline asm
	{ .reg .pred __$temp3;
  setp.lt.f16  __$temp3, %rs245, %rs283;
  selp.u16 %rs281, 1, 0, __$temp3;}
	// end inline asm
	setp.eq.s16 	%p38, %rs281, 0;
	selp.b16 	%rs286, %rs283, %rs245, %p38;
	// begin inline asm
	{ .reg .pred __$temp3;
  setp.lt.f16  __$temp3, %rs246, %rs286;
  selp.u16 %rs284, 1, 0, __$temp3;}
	// end inline asm
	setp.eq.s16 	%p39, %rs284, 0;
	selp.b16 	%rs289, %rs286, %rs246, %p39;
	// begin inline asm
	{ .reg .pred __$temp3;
  setp.lt.f16  __$temp3, %rs247, %rs289;
  selp.u16 %rs287, 1, 0, __$temp3;}
	// end inline asm
	setp.eq.s16 	%p40, %rs287, 0;
	selp.b16 	%rs292, %rs289, %rs247, %p40;
	// begin inline asm
	{ .reg .pred __$temp3;
  setp.lt.f16  __$temp3, %rs248, %rs292;
  selp.u16 %rs290, 1, 0, __$temp3;}
	// end inline asm
	setp.eq.s16 	%p41, %rs290, 0;
	selp.b16 	%rs295, %rs292, %rs248, %p41;
	// begin inline asm
	{ .reg .pred __$temp3;
  setp.lt.f16  __$temp3, %rs249, %rs295;
  selp.u16 %rs293, 1, 0, __$temp3;}
	// end inline asm
	setp.eq.s16 	%p42, %rs293, 0;
	selp.b16 	%rs298, %rs295, %rs249, %p42;
	// begin inline asm
	{ .reg .pred __$temp3;
  setp.lt.f16  __$temp3, %rs250, %rs298;
  selp.u16 %rs296, 1, 0, __$temp3;}
	// end inline asm
	setp.eq.s16 	%p43, %rs296, 0;
	selp.b16 	%rs301, %rs298, %rs250, %p43;
	// begin inline asm
	{ .reg .pred __$temp3;
  setp.lt.f16  __$temp3, %rs251, %rs301;
  selp.u16 %rs299, 1, 0, __$temp3;}
	// end inline asm
	setp.eq.s16 	%p44, %rs299, 0;
	selp.b16 	%rs304, %rs301, %rs251, %p44;
	// begin inline asm
	{ .reg .pred __$temp3;
  setp.lt.f16  __$temp3, %rs252, %rs304;
  selp.u16 %rs302, 1, 0, __$temp3;}
	// end inline asm
	setp.eq.s16 	%p45, %rs302, 0;
	selp.b16 	%rs307, %rs304, %rs252, %p45;
	// begin inline asm
	{ .reg .pred __$temp3;
  setp.lt.f16  __$temp3, %rs253, %rs307;
  selp.u16 %rs305, 1, 0, __$temp3;}
	// end inline asm
	setp.eq.s16 	%p46, %rs305, 0;
	selp.b16 	%rs310, %rs307, %rs253, %p46;
	// begin inline asm
	{ .reg .pred __$temp3;
  setp.lt.f16  __$temp3, %rs254, %rs310;
  selp.u16 %rs308, 1, 0, __$temp3;}
	// end inline asm
	setp.eq.s16 	%p47, %rs308, 0;
	selp.b16 	%rs313, %rs310, %rs254, %p47;
	// begin inline asm
	{ .reg .pred __$temp3;
  setp.lt.f16  __$temp3, %rs255, %rs313;
  selp.u16 %rs311, 1, 0, __$temp3;}
	// end inline asm
	setp.eq.s16 	%p48, %rs311, 0;
	selp.b16 	%rs316, %rs313, %rs255, %p48;
	// begin inline asm
	{ .reg .pred __$temp3;
  setp.lt.f16  __$temp3, %rs256, %rs316;
  selp.u16 %rs314, 1, 0, __$temp3;}
	// end inline asm
	setp.eq.s16 	%p49, %rs314, 0;
	selp.b16 	%rs319, %rs316, %rs256, %p49;
	// begin inline asm
	{ .reg .pred __$temp3;
  setp.lt.f16  __$temp3, %rs257, %rs319;
  selp.u16 %rs317, 1, 0, __$temp3;}
	// end inline asm
	setp.eq.s16 	%p50, %rs317, 0;
	selp.b16 	%rs322, %rs319, %rs257, %p50;
	// begin inline asm
	{ .reg .pred __$temp3;
  setp.lt.f16  __$temp3, %rs258, %rs322;
  selp.u16 %rs320, 1, 0, __$temp3;}
	// end inline asm
	setp.eq.s16 	%p51, %rs320, 0;
	selp.b16 	%rs325, %rs322, %rs258, %p51;
	// begin inline asm
	{ .reg .pred __$temp3;
  setp.lt.f16  __$temp3, %rs259, %rs325;
  selp.u16 %rs323, 1, 0, __$temp3;}
	// end inline asm
	setp.eq.s16 	%p52, %rs323, 0;
	selp.b16 	%rs328, %rs325, %rs259, %p52;
	// begin inline asm
	{ .reg .pred __$temp3;
  setp.lt.f16  __$temp3, %rs260, %rs328;
  selp.u16 %rs326, 1, 0, __$temp3;}
	// end inline asm
	setp.eq.s16 	%p53, %rs326, 0;
	selp.b16 	%rs331, %rs328, %rs260, %p53;
	// begin inline asm
	{ .reg .pred __$temp3;
  setp.lt.f16  __$temp3, %rs261, %rs331;
  selp.u16 %rs329, 1, 0, __$temp3;}
	// end inline asm
	setp.eq.s16 	%p54, %rs329, 0;
	selp.b16 	%rs334, %rs331, %rs261, %p54;
	// begin inline asm
	{ .reg .pred __$temp3;
  setp.lt.f16  __$temp3, %rs262, %rs334;
  selp.u16 %rs332, 1, 0, __$temp3;}
	// end inline asm
	setp.eq.s16 	%p55, %rs332, 0;
	selp.b16 	%rs337, %rs334, %rs262, %p55;
	// begin inline asm
	{ .reg .pred __$temp3;
  setp.lt.f16  __$temp3, %rs263, %rs337;
  selp.u16 %rs335, 1, 0, __$temp3;}
	// end inline asm
	setp.eq.s16 	%p56, %rs335, 0;
	selp.b16 	%rs340, %rs337, %rs263, %p56;
	// begin inline asm
	{ .reg .pred __$temp3;
  setp.lt.f16  __$temp3, %rs264, %rs340;
  selp.u16 %rs338, 1, 0, __$temp3;}
	// end inline asm
	setp.eq.s16 	%p57, %rs338, 0;
	selp.b16 	%rs343, %rs340, %rs264, %p57;
	// begin inline asm
	{ .reg .pred __$temp3;
  setp.lt.f16  __$temp3, %rs265, %rs343;
  selp.u16 %rs341, 1, 0, __$temp3;}
	// end inline asm
	setp.eq.s16 	%p58, %rs341, 0;
	selp.b16 	%rs346, %rs343, %rs265, %p58;
	// begin inline asm
	{ .reg .pred __$temp3;
  setp.lt.f16  __$temp3, %rs266, %rs346;
  selp.u16 %rs344, 1, 0, __$temp3;}
	// end inline asm
	setp.eq.s16 	%p59, %rs344, 0;
	selp.b16 	%rs349, %rs346, %rs266, %p59;
	// begin inline asm
	{ .reg .pred __$temp3;
  setp.lt.f16  __$temp3, %rs267, %rs349;
  selp.u16 %rs347, 1, 0, __$temp3;}
	// end inline asm
	setp.eq.s16 	%p60, %rs347, 0;
	selp.b16 	%rs352, %rs349, %rs267, %p60;
	// begin inline asm
	{ .reg .pred __$temp3;
  setp.lt.f16  __$temp3, %rs268, %rs352;
  selp.u16 %rs350, 1, 0, __$temp3;}
	// end inline asm
	setp.eq.s16 	%p61, %rs350, 0;
	selp.b16 	%rs355, %rs352, %rs268, %p61;
	// begin inline asm
	{ .reg .pred __$temp3;
  setp.lt.f16  __$temp3, %rs269, %rs355;
  selp.u16 %rs353, 1, 0, __$temp3;}
	// end inline asm
	setp.eq.s16 	%p62, %rs353, 0;
	selp.b16 	%rs358, %rs355, %rs269, %p62;
	// begin inline asm
	{ .reg .pred __$temp3;
  setp.lt.f16  __$temp3, %rs270, %rs358;
  selp.u16 %rs356, 1, 0, __$temp3;}
	// end inline asm
	setp.eq.s16 	%p63, %rs356, 0;
	selp.b16 	%rs361, %rs358, %rs270, %p63;
	// begin inline asm
	{ .reg .pred __$temp3;
  setp.lt.f16  __$temp3, %rs271, %rs361;
  selp.u16 %rs359, 1, 0, __$temp3;}
	// end inline asm
	setp.eq.s16 	%p64, %rs359, 0;
	selp.b16 	%rs364, %rs361, %rs271, %p64;
	// begin inline asm
	{ .reg .pred __$temp3;
  setp.lt.f16  __$temp3, %rs272, %rs364;
  selp.u16 %rs362, 1, 0, __$temp3;}
	// end inline asm
	setp.eq.s16 	%p65, %rs362, 0;
	selp.b16 	%rs367, %rs364, %rs272, %p65;
	// begin inline asm
	{ .reg .pred __$temp3;
  setp.lt.f16  __$temp3, %rs273, %rs367;
  selp.u16 %rs365, 1, 0, __$temp3;}
	// end inline asm
	setp.eq.s16 	%p66, %rs365, 0;
	selp.b16 	%rs370, %rs367, %rs273, %p66;
	// begin inline asm
	{ .reg .pred __$temp3;
  setp.lt.f16  __$temp3, %rs274, %rs370;
  selp.u16 %rs368, 1, 0, __$temp3;}
	// end inline asm
	setp.eq.s16 	%p67, %rs368, 0;
	selp.b16 	%rs982, %rs370, %rs274, %p67;
	sub.s32 	%r159, %r150, %r5;
	setp.lt.u32 	%p68, %r159, %r4;
	add.s32 	%r434, %r434, 1;
	add.s32 	%r433, %r433, %r4;
	add.s32 	%r432, %r432, %r4;
	@%p68 bra 	$L__BB8_126;
	bra.uni 	$L__BB8_116;
$L__BB8_118:
	setp.le.u32 	%p69, %r150, %r5;
	@%p69 bra 	$L__BB8_126;
	sub.s32 	%r122, %r150, %r5;
	setp.ge.s32 	%p70, %r109, %r122;
	@%p70 bra 	$L__BB8_126;
	not.b32 	%r160, %r109;
	add.s32 	%r161, %r150, %r160;
	sub.s32 	%r162, %r161, %r110;
	mul.lo.s32 	%r163, %r151, %r434;
	shl.b32 	%r164, %r163, 13;
	sub.s32 	%r123, %r162, %r164;
	shr.u32 	%r165, %r161, 8;
	add.s32 	%r124, %r165, 1;
	and.b32  	%r166, %r161, 768;
	setp.eq.s32 	%p71, %r166, 768;
	mov.u32 	%r439, %r109;
	@%p71 bra 	$L__BB8_123;
	and.b32  	%r167, %r124, 3;
	neg.s32 	%r436, %r167;
	mov.u32 	%r439, %r109;
$L__BB8_122:
	.pragma "nounroll";
	mul.wide.u32 	%rd71, %r432, 2;
	add.s64 	%rd70, %rd1, %rd71;
	// begin inline asm
	ld.global.nc.u16 %rs372, [%rd70];
	// end inline asm
	// begin inline asm
	{ .reg .pred __$temp3;
  setp.lt.f16  __$temp3, %rs372, %rs982;
  selp.u16 %rs373, 1, 0, __$temp3;}
	// end inline asm
	setp.eq.s16 	%p72, %rs373, 0;
	selp.b16 	%rs982, %rs982, %rs372, %p72;
	add.s32 	%r439, %r439, 256;
	add.s32 	%r432, %r432, 256;
	add.s32 	%r436, %r436, 1;
	setp.ne.s32 	%p73, %r436, 0;
	@%p73 bra 	$L__BB8_122;
$L__BB8_123:
	setp.lt.u32 	%p74, %r123, 768;
	@%p74 bra 	$L__BB8_126;
	add.s32 	%r441, %r439, 512;
	add.s32 	%r440, %r439, %r433;
$L__BB8_125:
	add.s32 	%r168, %r440, -256;
	mul.wide.u32 	%rd76, %r168, 2;
	add.s64 	%rd72, %rd1, %rd76;
	// begin inline asm
	ld.global.nc.u16 %rs376, [%rd72];
	// end inline asm
	// begin inline asm
	{ .reg .pred __$temp3;
  setp.lt.f16  __$temp3, %rs376, %rs982;
  selp.u16 %rs377, 1, 0, __$temp3;}
	// end inline asm
	setp.eq.s16 	%p75, %rs377, 0;
	selp.b16 	%rs383, %rs982, %rs376, %p75;
	mul.wide.u32 	%rd77, %r440, 2;
	add.s64 	%rd73, %rd1, %rd77;
	// begin inline asm
	ld.global.nc.u16 %rs380, [%rd73];
	// end inline asm
	// begin inline asm
	{ .reg .pred __$temp3;
  setp.lt.f16  __$temp3, %rs380, %rs383;
  selp.u16 %rs381, 1, 0, __$temp3;}
	// end inline asm
	setp.eq.s16 	%p76, %rs381, 0;
	selp.b16 	%rs387, %rs383, %rs380, %p76;
	add.s32 	%r169, %r440, 256;
	mul.wide.u32 	%rd78, %r169, 2;
	add.s64 	%rd74, %rd1, %rd78;
	// begin inline asm
	ld.global.nc.u16 %rs384, [%rd74];
	// end inline asm
	// begin inline asm
	{ .reg .pred __$temp3;
  setp.lt.f16  __$temp3, %rs384, %rs387;
  selp.u16 %rs385, 1, 0, __$temp3;}
	// end inline asm
	setp.eq.s16 	%p77, %rs385, 0;
	selp.b16 	%rs391, %rs387, %rs384, %p77;
	add.s32 	%r170, %r440, 512;
	mul.wide.u32 	%rd79, %r170, 2;
	add.s64 	%rd75, %rd1, %rd79;
	// begin inline asm
	ld.global.nc.u16 %rs388, [%rd75];
	// end inline asm
	// begin inline asm
	{ .reg .pred __$temp3;
  setp.lt.f16  __$temp3, %rs388, %rs391;
  selp.u16 %rs389, 1, 0, __$temp3;}
	// end inline asm
	setp.eq.s16 	%p78, %rs389, 0;
	selp.b16 	%rs982, %rs391, %rs388, %p78;
	add.s32 	%r137, %r441, 1024;
	add.s32 	%r171, %r441, 512;
	add.s32 	%r440, %r440, 1024;
	setp.lt.s32 	%p79, %r171, %r122;
	mov.u32 	%r441, %r137;
	@%p79 bra 	$L__BB8_125;
$L__BB8_126:
	// begin inline asm
	mov.u32 %r172, %laneid;
	// end inline asm
	cvt.u32.u16 	%r174, %rs982;
	mov.b32 	%r175, 1;
	mov.b32 	%r176, 31;
	mov.b32 	%r177, -1;
	// begin inline asm
	shfl.sync.down.b32 %r173, %r174, %r175, %r176, %r177;
	// end inline asm
	setp.gt.s32 	%p80, %r172, 30;
	@%p80 bra 	$L__BB8_128;
	cvt.u16.u32 	%rs393, %r173;
	// begin inline asm
	{ .reg .pred __$temp3;
  setp.lt.f16  __$temp3, %rs393, %rs982;
  selp.u16 %rs392, 1, 0, __$temp3;}
	// end inline asm
	setp.eq.s16 	%p81, %rs392, 0;
	selp.b16 	%rs982, %rs982, %rs393, %p81;
$L__BB8_128:
	cvt.u32.u16 	%r179, %rs982;
	mov.b32 	%r180, 2;
	mov.b32 	%r181, 31;
	mov.b32 	%r182, -1;
	// begin inline asm
	shfl.sync.down.b32 %r178, %r179, %r180, %r181, %r182;
	// end inline asm
	setp.gt.s32 	%p82, %r172, 29;
	@%p82 bra 	$L__BB8_130;
	cvt.u16.u32 	%rs396, %r178;
	// begin inline asm
	{ .reg .pred __$temp3;
  setp.lt.f16  __$temp3, %rs396, %rs982;
  selp.u16 %rs395, 1, 0, __$temp3;}
	// end inline asm
	setp.eq.s16 	%p83, %rs395, 0;
	selp.b16 	%rs982, %rs982, %rs396, %p83;
$L__BB8_130:
	cvt.u32.u16 	%r184, %rs982;
	mov.b32 	%r185, 4;
	mov.b32 	%r186, 31;
	mov.b32 	%r187, -1;
	// begin inline asm
	shfl.sync.down.b32 %r183, %r184, %r185, %r186, %r187;
	// end inline asm
	setp.gt.s32 	%p84, %r172, 27;
	@%p84 bra 	$L__BB8_132;
	cvt.u16.u32 	%rs399, %r183;
	// begin inline asm
	{ .reg .pred __$temp3;
  setp.lt.f16  __$temp3, %rs399, %rs982;
  selp.u16 %rs398, 1, 0, __$temp3;}
	// end inline asm
	setp.eq.s16 	%p85, %rs398, 0;
	selp.b16 	%rs982, %rs982, %rs399, %p85;
$L__BB8_132:
	cvt.u32.u16 	%r189, %rs982;
	mov.b32 	%r190, 8;
	mov.b32 	%r191, 31;
	mov.b32 	%r192, -1;
	// begin inline asm
	shfl.sync.down.b32 %r188, %r189, %r190, %r191, %r192;
	// end inline asm
	setp.gt.s32 	%p86, %r172, 23;
	@%p86 bra 	$L__BB8_134;
	cvt.u16.u32 	%rs402, %r188;
	// begin inline asm
	{ .reg .pred __$temp3;
  setp.lt.f16  __$temp3, %rs402, %rs982;
  selp.u16 %rs401, 1, 0, __$temp3;}
	// end inline asm
	setp.eq.s16 	%p87, %rs401, 0;
	selp.b16 	%rs982, %rs982, %rs402, %p87;
$L__BB8_134:
	cvt.u32.u16 	%r194, %rs982;
	mov.b32 	%r195, 16;
	mov.b32 	%r196, 31;
	mov.b32 	%r197, -1;
	// begin inline asm
	shfl.sync.down.b32 %r193, %r194, %r195, %r196, %r197;
	// end inline asm
	setp.gt.s32 	%p88, %r172, 15;
	@%p88 bra 	$L__BB8_137;
	cvt.u16.u32 	%rs405, %r193;
	// begin inline asm
	{ .reg .pred __$temp3;
  setp.lt.f16  __$temp3, %rs405, %rs982;
  selp.u16 %rs404, 1, 0, __$temp3;}
	// end inline asm
	setp.eq.s16 	%p89, %rs404, 0;
	selp.b16 	%rs982, %rs982, %rs405, %p89;
	setp.ne.s32 	%p90, %r172, 0;
	@%p90 bra 	$L__BB8_137;
	shr.u32 	%r198, %r109, 4;
	and.b32  	%r199, %r198, 62;
	mov.u32 	%r200, _ZZN3cub18CUB_300001_SM_10006detail6reduce18DeviceReduceKernelINS2_10policy_hubI6__halfj3MinE10Policy1000EPKS5_jS6_S5_N4cuda3std3__410__identityEEEvT0_PT3_T1_NS0_13GridEvenShareISI_EET2_T4_E12temp_storage;
	add.s32 	%r201, %r200, %r199;
	st.shared.u16 	[%r201+8], %rs982;
$L__BB8_137:
	bar.sync 	0;
	setp.ne.s32 	%p91, %r109, 0;
	@%p91 bra 	$L__BB8_139;
	ld.shared.u16 	%rs408, [_ZZN3cub18CUB_300001_SM_10006detail6reduce18DeviceReduceKernelINS2_10policy_hubI6__halfj3MinE10Policy1000EPKS5_jS6_S5_N4cuda3std3__410__identityEEEvT0_PT3_T1_NS0_13GridEvenShareISI_EET2_T4_E12temp_storage+10];
	// begin inline asm
	{ .reg .pred __$temp3;
  setp.lt.f16  __$temp3, %rs408, %rs982;
  selp.u16 %rs407, 1, 0, __$temp3;}
	// end inline asm
	setp.eq.s16 	%p92, %rs407, 0;
	selp.b16 	%rs412, %rs982, %rs408, %p92;
	ld.shared.u16 	%rs411, [_ZZN3cub18CUB_300001_SM_10006detail6reduce18DeviceReduceKernelINS2_10policy_hubI6__halfj3MinE10Policy1000EPKS5_jS6_S5_N4cuda3std3__410__identityEEEvT0_PT3_T1_NS0_13GridEvenShareISI_EET2_T4_E12temp_storage+12];
	// begin inline asm
	{ .reg .pred __$temp3;
  setp.lt.f16  __$temp3, %rs411, %rs412;
  selp.u16 %rs410, 1, 0, __$temp3;}
	// end inline asm
	setp.eq.s16 	%p93, %rs410, 0;
	selp.b16 	%rs415, %rs412, %rs411, %p93;
	ld.shared.u16 	%rs414, [_ZZN3cub18CUB_300001_SM_10006detail6reduce18DeviceReduceKernelINS2_10policy_hubI6__halfj3MinE10Policy1000EPKS5_jS6_S5_N4cuda3std3__410__identityEEEvT0_PT3_T1_NS0_13GridEvenShareISI_EET2_T4_E12temp_storage+14];
	// begin inline asm
	{ .reg .pred __$temp3;
  setp.lt.f16  __$temp3, %rs414, %rs415;
  selp.u16 %rs413, 1, 0, __$temp3;}
	// end inline asm
	setp.eq.s16 	%p94, %rs413, 0;
	selp.b16 	%rs418, %rs415, %rs414, %p94;
	ld.shared.u16 	%rs417, [_ZZN3cub18CUB_300001_SM_10006detail6reduce18DeviceReduceKernelINS2_10policy_hubI6__halfj3MinE10Policy1000EPKS5_jS6_S5_N4cuda3std3__410__identityEEEvT0_PT3_T1_NS0_13GridEvenShareISI_EET2_T4_E12temp_storage+16];
	// begin inline asm
	{ .reg .pred __$temp3;
  setp.lt.f16  __$temp3, %rs417, %rs418;
  selp.u16 %rs416, 1, 0, __$temp3;}
	// end inline asm
	setp.eq.s16 	%p95, %rs416, 0;
	selp.b16 	%rs421, %rs418, %rs417, %p95;
	ld.shared.u16 	%rs420, [_ZZN3cub18CUB_300001_SM_10006detail6reduce18DeviceReduceKernelINS2_10policy_hubI6__halfj3MinE10Policy1000EPKS5_jS6_S5_N4cuda3std3__410__identityEEEvT0_PT3_T1_NS0_13GridEvenShareISI_EET2_T4_E12temp_storage+18];
	// begin inline asm
	{ .reg .pred __$temp3;
  setp.lt.f16  __$temp3, %rs420, %rs421;
  selp.u16 %rs419, 1, 0, __$temp3;}
	// end inline asm
	setp.eq.s16 	%p96, %rs419, 0;
	selp.b16 	%rs424, %rs421, %rs420, %p96;
	ld.shared.u16 	%rs423, [_ZZN3cub18CUB_300001_SM_10006detail6reduce18DeviceReduceKernelINS2_10policy_hubI6__halfj3MinE10Policy1000EPKS5_jS6_S5_N4cuda3std3__410__identityEEEvT0_PT3_T1_NS0_13GridEvenShareISI_EET2_T4_E12temp_storage+20];
	// begin inline asm
	{ .reg .pred __$temp3;
  setp.lt.f16  __$temp3, %rs423, %rs424;
  selp.u16 %rs422, 1, 0, __$temp3;}
	// end inline asm
	setp.eq.s16 	%p97, %rs422, 0;
	selp.b16 	%rs427, %rs424, %rs423, %p97;
	ld.shared.u16 	%rs426, [_ZZN3cub18CUB_300001_SM_10006detail6reduce18DeviceReduceKernelINS2_10policy_hubI6__halfj3MinE10Policy1000EPKS5_jS6_S5_N4cuda3std3__410__identityEEEvT0_PT3_T1_NS0_13GridEvenShareISI_EET2_T4_E12temp_storage+22];
	// begin inline asm
	{ .reg .pred __$temp3;
  setp.lt.f16  __$temp3, %rs426, %rs427;
  selp.u16 %rs425, 1, 0, __$temp3;}
	// end inline asm
	setp.eq.s16 	%p98, %rs425, 0;
	selp.b16 	%rs982, %rs427, %rs426, %p98;
$L__BB8_139:
	mov.u32 	%r407, %tid.x;
	setp.ne.s32 	%p314, %r407, 0;
	@%p314 bra 	$L__BB8_141;
	ld.param.u64 	%rd183, [_ZN3cub18CUB_300001_SM_10006detail6reduce18DeviceReduceKernelINS2_10policy_hubI6__halfj3MinE10Policy1000EPKS5_jS6_S5_N4cuda3std3__410__identityEEEvT0_PT3_T1_NS0_13GridEvenShareISI_EET2_T4__param_1];
	cvta.to.global.u64 	%rd180, %rd183;
	mul.wide.u32 	%rd181, %r3, 2;
	add.s64 	%rd182, %rd180, %rd181;
	st.global.u16 	[%rd182], %rs982;
$L__BB8_141:
	ret;

}
	// .globl	_ZN3cub18CUB_300001_SM_10006detail6reduce28DeviceReduceSingleTileKernelINS2_10policy_hubI6__halfj3MinE10Policy1000EPS5_S9_iS6_S5_S5_N4cuda3std3__410__identityEEEvT0_T1_T2_T3_T4_T6_
.visible .entry _ZN3cub18CUB_300001_SM_10006detail6reduce28DeviceReduceSingleTileKernelINS2_10policy_hubI6__halfj3MinE10Policy1000EPS5_S9_iS6_S5_S5_N4cuda3std3__410__identityEEEvT0_T1_T2_T3_T4_T6_(
	.param .u64 .ptr .align 1 _ZN3cub18CUB_300001_SM_10006detail6reduce28DeviceReduceSingleTileKernelINS2_10policy_hubI6__halfj3MinE10Policy1000EPS5_S9_iS6_S5_S5_N4cuda3std3__410__identityEEEvT0_T1_T2_T3_T4_T6__param_0,
	.param .u64 .ptr .align 1 _ZN3cub18CUB_300001_SM_10006detail6reduce28DeviceReduceSingleTileKernelINS2_10policy_hubI6__halfj3MinE10Policy1000EPS5_S9_iS6_S5_S5_N4cuda3std3__410__identityEEEvT0_T1_T2_T3_T4_T6__param_1,
	.param .u32 _ZN3cub18CUB_300001_SM_10006detail6reduce28DeviceReduceSingleTileKernelINS2_10policy_hubI6__halfj3MinE10Policy1000EPS5_S9_iS6_S5_S5_N4cuda3std3__410__identityEEEvT0_T1_T2_T3_T4_T6__param_2,
	.param .align 1 .b8 _ZN3cub18CUB_300001_SM_10006detail6reduce28DeviceReduceSingleTileKernelINS2_10policy_hubI6__halfj3MinE10Policy1000EPS5_S9_iS6_S5_S5_N4cuda3std3__410__identityEEEvT0_T1_T2_T3_T4_T6__param_3[1],
	.param .align 2 .b8 _ZN3cub18CUB_300001_SM_10006detail6reduce28DeviceReduceSingleTileKernelINS2_10policy_hubI6__halfj3MinE10Policy1000EPS5_S9_iS6_S5_S5_N4cuda3std3__410__identityEEEvT0_T1_T2_T3_T4_T6__param_4[2],
	.param .align 1 .b8 _ZN3cub18CUB_300001_SM_10006detail6reduce28DeviceReduceSingleTileKernelINS2_10policy_hubI6__halfj3MinE10Policy1000EPS5_S9_iS6_S5_S5_N4cuda3std3__410__identityEEEvT0_T1_T2_T3_T4_T6__param_5[1]
)
.maxntid 256
.minnctapersm 1
{
	.reg .pred 	%p<318>;
	.reg .b16 	%rs<992>;
	.reg .b32 	%r<359>;
	.reg .b64 	%rd<197>;
	// demoted variable
	.shared .align 2 .b8 _ZZN3cub18CUB_300001_SM_10006detail6reduce28DeviceReduceSingleTileKernelINS2_10policy_hubI6__halfj3MinE10Policy1000EPS5_S9_iS6_S5_S5_N4cuda3std3__410__identityEEEvT0_T1_T2_T3_T4_T6_E12temp_storage[26];
	ld.param.u16 	%rs120, [_ZN3cub18CUB_300001_SM_10006detail6reduce28DeviceReduceSingleTileKernelINS2_10policy_hubI6__halfj3MinE10Policy1000EPS5_S9_iS6_S5_S5_N4cuda3std3__410__identityEEEvT0_T1_T2_T3_T4_T6__param_4];
	ld.param.u64 	%rd16, [_ZN3cub18CUB_300001_SM_10006detail6reduce28DeviceReduceSingleTileKernelINS2_10policy_hubI6__halfj3MinE10Policy1000EPS5_S9_iS6_S5_S5_N4cuda3std3__410__identityEEEvT0_T1_T2_T3_T4_T6__param_0];
	ld.param.u64 	%rd17, [_ZN3cub18CUB_300001_SM_10006detail6reduce28DeviceReduceSingleTileKernelINS2_10policy_hubI6__halfj3MinE10Policy1000EPS5_S9_iS6_S5_S5_N4cuda3std3__410__identityEEEvT0_T1_T2_T3_T4_T6__param_1];
	ld.param.u32 	%r105, [_ZN3cub18CUB_300001_SM_10006detail6reduce28DeviceReduceSingleTileKernelINS2_10policy_hubI6__halfj3MinE10Policy1000EPS5_S9_iS6_S5_S5_N4cuda3std3__410__identityEEEvT0_T1_T2_T3_T4_T6__param_2];
	cvta.to.global.u64 	%rd1, %rd17;
	setp.ne.s32 	%p1, %r105, 0;
	@%p1 bra 	$L__BB9_3;
	mov.u32 	%r332, %tid.x;
	setp.ne.s32 	%p317, %r332, 0;
	@%p317 bra 	$L__BB9_142;
	st.global.u16 	[%rd1], %rs120;
	bra.uni 	$L__BB9_142;
$L__BB9_3:
	and.b64  	%rd18, %rd16, 7;
	setp.ne.s64 	%p2, %rd18, 0;
	@%p2 bra 	$L__BB9_72;
	setp.gt.s32 	%p159, %r105, 8191;
	@%p159 bra 	$L__BB9_47;
	mov.u32 	%r1, %tid.x;
	setp.ge.s32 	%p256, %r1, %r105;
	mov.b16 	%rs991, 0;
	mov.u32 	%r336, %r1;
	@%p256 bra 	$L__BB9_7;
	mul.wide.u32 	%rd185, %r1, 2;
	add.s64 	%rd184, %rd16, %rd185;
	// begin inline asm
	ld.global.nc.u16 %rs991, [%rd184];
	// end inline asm
	add.s32 	%r336, %r1, 256;
$L__BB9_7:
	setp.ge.s32 	%p257, %r336, %r105;
	@%p257 bra 	$L__BB9_13;
	not.b32 	%r258, %r336;
	add.s32 	%r4, %r105, %r258;
	and.b32  	%r259, %r4, 768;
	setp.eq.s32 	%p258, %r259, 768;
	@%p258 bra 	$L__BB9_11;
	mul.wide.u32 	%rd186, %r336, 2;
	add.s64 	%rd193, %rd16, %rd186;
	shr.u32 	%r260, %r4, 8;
	add.s32 	%r261, %r260, 1;
	and.b32  	%r262, %r261, 3;
	neg.s32 	%r334, %r262;
$L__BB9_10:
	.pragma "nounroll";
	// begin inline asm
	ld.global.nc.u16 %rs839, [%rd193];
	// end inline asm
	// begin inline asm
	{ .reg .pred __$temp3;
  setp.lt.f16  __$temp3, %rs839, %rs991;
  selp.u16 %rs840, 1, 0, __$temp3;}
	// end inline asm
	setp.eq.s16 	%p259, %rs840, 0;
	selp.b16 	%rs991, %rs991, %rs839, %p259;
	add.s32 	%r336, %r336, 256;
	add.s64 	%rd193, %rd193, 512;
	add.s32 	%r334, %r334, 1;
	setp.ne.s32 	%p260, %r334, 0;
	@%p260 bra 	$L__BB9_10;
$L__BB9_11:
	setp.lt.u32 	%p261, %r4, 768;
	@%p261 bra 	$L__BB9_13;
$L__BB9_12:
	mul.wide.s32 	%rd192, %r336, 2;
	add.s64 	%rd188, %rd16, %rd192;
	// begin inline asm
	ld.global.nc.u16 %rs843, [%rd188];
	// end inline asm
	// begin inline asm
	{ .reg .pred __$temp3;
  setp.lt.f16  __$temp3, %rs843, %rs991;
  selp.u16 %rs844, 1, 0, __$temp3;}
	// end inline asm
	setp.eq.s16 	%p262, %rs844, 0;
	selp.b16 	%rs850, %rs991, %rs843, %p262;
	add.s64 	%rd189, %rd188, 512;
	// begin inline asm
	ld.global.nc.u16 %rs847, [%rd189];
	// end inline asm
	// begin inline asm
	{ .reg .pred __$temp3;
  setp.lt.f16  __$temp3, %rs847, %rs850;
  selp.u16 %rs848, 1, 0, __$temp3;}
	// end inline asm
	setp.eq.s16 	%p263, %rs848, 0;
	selp.b16 	%rs854, %rs850, %rs847, %p263;
	add.s64 	%rd190, %rd188, 1024;
	// begin inline asm
	ld.global.nc.u16 %rs851, [%rd190];
	// end inline asm
	// begin inline asm
	{ .reg .pred __$temp3;
  setp.lt.f16  __$temp3, %rs851, %rs854;
  selp.u16 %rs852, 1, 0, __$temp3;}
	// end inline asm
	setp.eq.s16 	%p264, %rs852, 0;
	selp.b16 	%rs858, %rs854, %rs851, %p264;
	add.s64 	%rd191, %rd188, 1536;
	// begin inline asm
	ld.global.nc.u16 %rs855, [%rd191];
	// end inline asm
	// begin inline asm
	{ .reg .pred __$temp3;
  setp.lt.f16  __$temp3, %rs855, %rs858;
  selp.u16 %rs856, 1, 0, __$temp3;}
	// end inline asm
	setp.eq.s16 	%p265, %rs856, 0;
	selp.b16 	%rs991, %rs858, %rs855, %p265;
	add.s32 	%r336, %r336, 1024;
	setp.lt.s32 	%p266, %r336, %r105;
	@%p266 bra 	$L__BB9_12;
$L__BB9_13:
	setp.lt.s32 	%p267, %r105, 256;
	@%p267 bra 	$L__BB9_27;
	// begin inline asm
	mov.u32 %r301, %laneid;
	// end inline asm
	cvt.u32.u16 	%r303, %rs991;
	mov.b32 	%r304, 1;
	mov.b32 	%r305, 31;
	mov.b32 	%r306, -1;
	// begin inline asm
	shfl.sync.down.b32 %r302, %r303, %r304, %r305, %r306;
	// end inline asm
	setp.gt.s32 	%p296, %r301, 30;
	@%p296 bra 	$L__BB9_16;
	cvt.u16.u32 	%rs896, %r302;
	// begin inline asm
	{ .reg .pred __$temp3;
  setp.lt.f16  __$temp3, %rs896, %rs991;
  selp.u16 %rs895, 1, 0, __$temp3;}
	// end inline asm
	setp.eq.s16 	%p297, %rs895, 0;
	selp.b16 	%rs991, %rs991, %rs896, %p297;
$L__BB9_16:
	cvt.u32.u16 	%r308, %rs991;
	mov.b32 	%r309, 2;
	mov.b32 	%r310, 31;
	mov.b32 	%r311, -1;
	// begin inline asm
	shfl.sync.down.b32 %r307, %r308, %r309, %r310, %r311;
	// end inline asm
	setp.gt.s32 	%p298, %r301, 29;
	@%p298 bra 	$L__BB9_18;
	cvt.u16.u32 	%rs899, %r307;
	// begin inline asm
	{ .reg .pred __$temp3;
  setp.lt.f16  __$temp3, %rs899, %rs991;
  selp.u16 %rs898, 1, 0, __$temp3;}
	// end inline asm
	setp.eq.s16 	%p299, %rs898, 0;
	selp.b16 	%rs991, %rs991, %rs899, %p299;
$L__BB9_18:
	cvt.u32.u16 	%r313, %rs991;
	mov.b32 	%r314, 4;
	mov.b32 	%r315, 31;
	mov.b32 	%r316, -1;
	// begin inline asm
	shfl.sync.down.b32 %r312, %r313, %r314, %r315, %r316;
	// end inline asm
	setp.gt.s32 	%p300, %r301, 27;
	@%p300 bra 	$L__BB9_20;
	cvt.u16.u32 	%rs902, %r312;
	// begin inline asm
	{ .reg .pred __$temp3;
  setp.lt.f16  __$temp3, %rs902, %rs991;
  selp.u16 %rs901, 1, 0, __$temp3;}
	// end inline asm
	setp.eq.s16 	%p301, %rs901, 0;
	selp.b16 	%rs991, %rs991, %rs902, %p301;
$L__BB9_20:
	cvt.u32.u16 	%r318, %rs991;
	mov.b32 	%r319, 8;
	mov.b32 	%r320, 31;
	mov.b32 	%r321, -1;
	// begin inline asm
	shfl.sync.down.b32 %r317, %r318, %r319, %r320, %r321;
	// end inline asm
	setp.gt.s32 	%p302, %r301, 23;
	@%p302 bra 	$L__BB9_22;
	cvt.u16.u32 	%rs905, %r317;
	// begin inline asm
	{ .reg .pred __$temp3;
  setp.lt.f16  __$temp3, %rs905, %rs991;
  selp.u16 %rs904, 1, 0, __$temp3;}
	// end inline asm
	setp.eq.s16 	%p303, %rs904, 0;
	selp.b16 	%rs991, %rs991, %rs905, %p303;
$L__BB9_22:
	cvt.u32.u16 	%r323, %rs991;
	mov.b32 	%r324, 16;
	mov.b32 	%r325, 31;
	mov.b32 	%r326, -1;
	// begin inline asm
	shfl.sync.down.b32 %r322, %r323, %r324, %r325, %r326;
	// end inline asm
	setp.gt.s32 	%p304, %r301, 15;
	@%p304 bra 	$L__BB9_25;
	cvt.u16.u32 	%rs908, %r322;
	// begin inline asm
	{ .reg .pred __$temp3;
  setp.lt.f16  __$temp3, %rs908, %rs991;
  selp.u16 %rs907, 1, 0, __$temp3;}
	// end inline asm
	setp.eq.s16 	%p305, %rs907, 0;
	selp.b16 	%rs991, %rs991, %rs908, %p305;
	setp.ne.s32 	%p306, %r301, 0;
	@%p306 bra 	$L__BB9_25;
	shr.u32 	%r327, %r1, 4;
	and.b32  	%r328, %r327, 62;
	mov.u32 	%r329, _ZZN3cub18CUB_300001_SM_10006detail6reduce28DeviceReduceSingleTileKernelINS2_10policy_hubI6__halfj3MinE10Policy1000EPS5_S9_iS6_S5_S5_N4cuda3std3__410__identityEEEvT0_T1_T2_T3_T4_T6_E12temp_storage;
	add.s32 	%r330, %r329, %r328;
	st.shared.u16 	[%r330+8], %rs991;
$L__BB9_25:
	bar.sync 	0;
	setp.ne.s32 	%p307, %r1, 0;
	@%p307 bra 	$L__BB9_140;
	ld.shared.u16 	%rs911, [_ZZN3cub18CUB_300001_SM_10006detail6reduce28DeviceReduceSingleTileKernelINS2_10policy_hubI6__halfj3MinE10Policy1000EPS5_S9_iS6_S5_S5_N4cuda3std3__410__identityEEEvT0_T1_T2_T3_T4_T6_E12temp_storage+10];
	// begin inline asm
	{ .reg .pred __$temp3;
  setp.lt.f16  __$temp3, %rs911, %rs991;
  selp.u16 %rs910, 1, 0, __$temp3;}
	// end inline asm
	setp.eq.s16 	%p308, %rs910, 0;
	selp.b16 	%rs915, %rs991, %rs911, %p308;
	ld.shared.u16 	%rs914, [_ZZN3cub18CUB_300001_SM_10006detail6reduce28DeviceReduceSingleTileKernelINS2_10policy_hubI6__halfj3MinE10Policy1000EPS5_S9_iS6_S5_S5_N4cuda3std3__410__identityEEEvT0_T1_T2_T3_T4_T6_E12temp_storage+12];
	// begin inline asm
	{ .reg .pred __$temp3;
  setp.lt.f16  __$temp3, %rs914, %rs915;
  selp.u16 %rs913, 1, 0, __$temp3;}
	// end inline asm
	setp.eq.s16 	%p309, %rs913, 0;
	selp.b16 	%rs918, %rs915, %rs914, %p309;
	ld.shared.u16 	%rs917, [_ZZN3cub18CUB_300001_SM_10006detail6reduce28DeviceReduceSingleTileKernelINS2_10policy_hubI6__halfj3MinE10Policy1000EPS5_S9_iS6_S5_S5_N4cuda3std3__410__identityEEEvT0_T1_T2_T3_T4_T6_E12temp_storage+14];
	// begin inline asm
	{ .reg .pred __$temp3;
  setp.lt.f16  __$temp3, %rs917, %rs918;
  selp.u16 %rs916, 1, 0, __$temp3;}
	// end inline asm
	setp.eq.s16 	%p310, %rs916, 0;
	selp.b16 	%rs921, %rs918, %rs917, %p310;
	ld.shared.u16 	%rs920, [_ZZN3cub18CUB_300001_SM_10006detail6reduce28DeviceReduceSingleTileKernelINS2_10policy_hubI6__halfj3MinE10Policy1000EPS5_S9_iS6_S5_S5_N4cuda3std3__410__identityEEEvT0_T1_T2_T3_T4_T6_E12temp_storage+16];
	// begin inline asm
	{ .reg .pred __$temp3;
  setp.lt.f16  __$temp3, %rs920, %rs921;
  selp.u16 %rs919, 1, 0, __$temp3;}
	// end inline asm
	setp.eq.s16 	%p311, %rs919, 0;
	selp.b16 	%rs924, %rs921, %rs920, %p311;
	ld.shared.u16 	%rs923, [_ZZN3cub18CUB_300001_SM_10006detail6reduce28DeviceReduceSingleTileKernelINS2_10policy_hubI6__halfj3MinE10Policy1000EPS5_S9_iS6_S5_S5_N4cuda3std3__410__identityEEEvT0_T1_T2_T3_T4_T6_E12temp_storage+18];
	// begin inline asm
	{ .reg .pred __$temp3;
  setp.lt.f16  __$temp3, %rs923, %rs924;
  selp.u16 %rs922, 1, 0, __$temp3;}
	// end inline asm
	setp.eq.s16 	%p312, %rs922, 0;
	selp.b16 	%rs927, %rs924, %rs923, %p312;
	ld.shared.u16 	%rs926, [_ZZN3cub18CUB_300001_SM_10006detail6reduce28DeviceReduceSingleTileKernelINS2_10policy_hubI6__halfj3MinE10Policy1000EPS5_S9_iS6_S5_S5_N4cuda3std3__410__identityEEEvT0_T1_T2_T3_T4_T6_E12temp_storage+20];
	// begin inline asm
	{ .reg .pred __$temp3;
  setp.lt.f16  __$temp3, %rs926, %rs927;
  selp.u16 %rs925, 1, 0, __$temp3;}
	// end inline asm
	setp.eq.s16 	%p313, %rs925, 0;
	selp.b16 	%rs930, %rs927, %rs926, %p313;
	ld.shared.u16 	%rs929, [_ZZN3cub18CUB_300001_SM_10006detail6reduce28DeviceReduceSingleTileKernelINS2_10policy_hubI6__halfj3MinE10Policy1000EPS5_S9_iS6_S5_S5_N4cuda3std3__410__identityEEEvT0_T1_T2_T3_T4_T6_E12temp_storage+22];
	// begin inline asm
	{ .reg .pred __$temp3;
  setp.lt.f16  __$temp3, %rs929, %rs930;
  selp.u16 %rs928, 1, 0, __$temp3;}
	// end inline asm
	setp.eq.s16 	%p314, %rs928, 0;
	selp.b16 	%rs991, %rs930, %rs929, %p314;
	bra.uni 	$L__BB9_140;
$L__BB9_27:
	// begin inline asm
	mov.u32 %r263, %laneid;
	// end inline asm
	and.b32  	%r269, %r1, 992;
	add.s32 	%r270, %r269, 32;
	setp.gt.s32 	%p268, %r270, %r105;
	not.b32 	%r271, %r269;
	add.s32 	%r272, %r105, %r271;
	selp.b32 	%r267, %r272, 31, %p268;
	cvt.u32.u16 	%r265, %rs991;
	mov.b32 	%r266, 1;
	mov.b32 	%r268, -1;
	// begin inline asm
	shfl.sync.down.b32 %r264, %r265, %r266, %r267, %r268;
	// end inline asm
	setp.ge.s32 	%p269, %r263, %r267;
	@%p269 bra 	$L__BB9_29;
	cvt.u16.u32 	%rs860, %r264;
	// begin inline asm
	{ .reg .pred __$temp3;
  setp.lt.f16  __$temp3, %rs860, %rs991;
  selp.u16 %rs859, 1, 0, __$temp3;}
	// end inline asm
	setp.eq.s16 	%p270, %rs859, 0;
	selp.b16 	%rs991, %rs991, %rs860, %p270;
$L__BB9_29:
	cvt.u32.u16 	%r274, %rs991;
	mov.b32 	%r275, 2;
	mov.b32 	%r277, -1;
	// begin inline asm
	shfl.sync.down.b32 %r273, %r274, %r275, %r267, %r277;
	// end inline asm
	add.s32 	%r278, %r263, 2;
	setp.gt.s32 	%p271, %r278, %r267;
	@%p271 bra 	$L__BB9_31;
	cvt.u16.u32 	%rs863, %r273;
	// begin inline asm
	{ .reg .pred __$temp3;
  setp.lt.f16  __$temp3, %rs863, %rs991;
  selp.u16 %rs862, 1, 0, __$temp3;}
	// end inline asm
	setp.eq.s16 	%p272, %rs862, 0;
	selp.b16 	%rs991, %rs991, %rs863, %p272;
$L__BB9_31:
	cvt.u32.u16 	%r280, %rs991;
	mov.b32 	%r281, 4;
	mov.b32 	%r283, -1;
	// begin inline asm
	shfl.sync.down.b32 %r279, %r280, %r281, %r267, %r283;
	// end inline asm
	add.s32 	%r284, %r263, 4;
	setp.gt.s32 	%p273, %r284, %r267;
	@%p273 bra 	$L__BB9_33;
	cvt.u16.u32 	%rs866, %r279;
	// begin inline asm
	{ .reg .pred __$temp3;
  setp.lt.f16  __$temp3, %rs866, %rs991;
  selp.u16 %rs865, 1, 0, __$temp3;}
	// end inline asm
	setp.eq.s16 	%p274, %rs865, 0;
	selp.b16 	%rs991, %rs991, %rs866, %p274;
$L__BB9_33:
	cvt.u32.u16 	%r286, %rs991;
	mov.b32 	%r287, 8;
	mov.b32 	%r289, -1;
	// begin inline asm
	shfl.sync.down.b32 %r285, %r286, %r287, %r267, %r289;
	// end inline asm
	add.s32 	%r290, %r263, 8;
	setp.gt.s32 	%p275, %r290, %r267;
	@%p275 bra 	$L__BB9_35;
	cvt.u16.u32 	%rs869, %r285;
	// begin inline asm
	{ .reg .pred __$temp3;
  setp.lt.f16  __$temp3, %rs869, %rs991;
  selp.u16 %rs868, 1, 0, __$temp3;}
	// end inline asm
	setp.eq.s16 	%p276, %rs868, 0;
	selp.b16 	%rs991, %rs991, %rs869, %p276;
$L__BB9_35:
	cvt.u32.u16 	%r292, %rs991;
	mov.b32 	%r293, 16;
	mov.b32 	%r295, -1;
	// begin inline asm
	shfl.sync.down.b32 %r291, %r292, %r293, %r267, %r295;
	// end inline asm
	add.s32 	%r296, %r263, 16;
	setp.gt.s32 	%p277, %r296, %r267;
	@%p277 bra 	$L__BB9_37;
	cvt.u16.u32 	%rs872, %r291;
	// begin inline asm
	{ .reg .pred __$temp3;
  setp.lt.f16  __$temp3, %rs872, %rs991;
  selp.u16 %rs871, 1, 0, __$temp3;}
	// end inline asm
	setp.eq.s16 	%p278, %rs871, 0;
	selp.b16 	%rs991, %rs991, %rs872, %p278;
$L__BB9_37:
	setp.ne.s32 	%p279, %r263, 0;
	@%p279 bra 	$L__BB9_39;
	shr.u32 	%r297, %r1, 4;
	and.b32  	%r298, %r297, 62;
	mov.u32 	%r299, _ZZN3cub18CUB_300001_SM_10006detail6reduce28DeviceReduceSingleTileKernelINS2_10policy_hubI6__halfj3MinE10Policy1000EPS5_S9_iS6_S5_S5_N4cuda3std3__410__identityEEEvT0_T1_T2_T3_T4_T6_E12temp_storage;
	add.s32 	%r300, %r299, %r298;
	st.shared.u16 	[%r300+8], %rs991;
$L__BB9_39:
	bar.sync 	0;
	setp.ne.s32 	%p280, %r1, 0;
	setp.lt.s32 	%p281, %r105, 33;
	or.pred  	%p282, %p280, %p281;
	@%p282 bra 	$L__BB9_140;
	ld.shared.u16 	%rs875, [_ZZN3cub18CUB_300001_SM_10006detail6reduce28DeviceReduceSingleTileKernelINS2_10policy_hubI6__halfj3MinE10Policy1000EPS5_S9_iS6_S5_S5_N4cuda3std3__410__identityEEEvT0_T1_T2_T3_T4_T6_E12temp_storage+10];
	// begin inline asm
	{ .reg .pred __$temp3;
  setp.lt.f16  __$temp3, %rs875, %rs991;
  selp.u16 %rs874, 1, 0, __$temp3;}
	// end inline asm
	setp.eq.s16 	%p283, %rs874, 0;
	selp.b16 	%rs991, %rs991, %rs875, %p283;
	setp.lt.u32 	%p284, %r105, 65;
	@%p284 bra 	$L__BB9_140;
	ld.shared.u16 	%rs878, [_ZZN3cub18CUB_300001_SM_10006detail6reduce28DeviceReduceSingleTileKernelINS2_10policy_hubI6__halfj3MinE10Policy1000EPS5_S9_iS6_S5_S5_N4cuda3std3__410__identityEEEvT0_T1_T2_T3_T4_T6_E12temp_storage+12];
	// begin inline asm
	{ .reg .pred __$temp3;
  setp.lt.f16  __$temp3, %rs878, %rs991;
  selp.u16 %rs877, 1, 0, __$temp3;}
	// end inline asm
	setp.eq.s16 	%p285, %rs877, 0;
	selp.b16 	%rs991, %rs991, %rs878, %p285;
	setp.lt.u32 	%p286, %r105, 97;
	@%p286 bra 	$L__BB9_140;
	ld.shared.u16 	%rs881, [_ZZN3cub18CUB_300001_SM_10006detail6reduce28DeviceReduceSingleTileKernelINS2_10policy_hubI6__halfj3MinE10Policy1000EPS5_S9_iS6_S5_S5_N4cuda3std3__410__identityEEEvT0_T1_T2_T3_T4_T6_E12temp_storage+14];
	// begin inline asm
	{ .reg .pred __$temp3;
  setp.lt.f16  __$temp3, %rs881, %rs991;
  selp.u16 %rs880, 1, 0, __$temp3;}
	// end inline asm
	setp.eq.s16 	%p287, %rs880, 0;
	selp.b16 	%rs991, %rs991, %rs881, %p287;
	setp.lt.u32 	%p288, %r105, 129;
	@%p288 bra 	$L__BB9_140;
	ld.shared.u16 	%rs884, [_ZZN3cub18CUB_300001_SM_10006detail6reduce28DeviceReduceSingleTileKernelINS2_10policy_hubI6__halfj3MinE10Policy1000EPS5_S9_iS6_S5_S5_N4cuda3std3__410__identityEEEvT0_T1_T2_T3_T4_T6_E12temp_storage+16];
	// begin inline asm
	{ .reg .pred __$temp3;
  setp.lt.f16  __$temp3, %rs884, %rs991;
  selp.u16 %rs883, 1, 0, __$temp3;}
	// end inline asm
	setp.eq.s16 	%p289, %rs883, 0;
	selp.b16 	%rs991, %rs991, %rs884, %p289;
	setp.lt.u32 	%p290, %r105, 161;
	@%p290 bra 	$L__BB9_140;
	ld.shared.u16 	%rs887, [_ZZN3cub18CUB_300001_SM_10006detail6reduce28DeviceReduceSingleTileKernelINS2_10policy_hubI6__halfj3MinE10Policy1000EPS5_S9_iS6_S5_S5_N4cuda3std3__410__identityEEEvT0_T1_T2_T3_T4_T6_E12temp_storage+18];
	// begin inline asm
	{ .reg .pred __$temp3;
  setp.lt.f16  __$temp3, %rs887, %rs991;
  selp.u16 %rs886, 1, 0, __$temp3;}
	// end inline asm
	setp.eq.s16 	%p291, %rs886, 0;
	selp.b16 	%rs991, %rs991, %rs887, %p291;
	setp.lt.u32 	%p292, %r105, 193;
	@%p292 bra 	$L__BB9_140;
	ld.shared.u16 	%rs890, [_ZZN3cub18CUB_300001_SM_10006detail6reduce28DeviceReduceSingleTileKernelINS2_10policy_hubI6__halfj3MinE10Policy1000EPS5_S9_iS6_S5_S5_N4cuda3std3__410__identityEEEvT0_T1_T2_T3_T4_T6_E12temp_storage+20];
	// begin inline asm
	{ .reg .pred __$temp3;
  setp.lt.f16  __$temp3, %rs890, %rs991;
  selp.u16 %rs889, 1, 0, __$temp3;}
	// end inline asm
	setp.eq.s16 	%p293, %rs889, 0;
	selp.b16 	%rs991, %rs991, %rs890, %p293;
	setp.lt.u32 	%p294, %r105, 225;
	@%p294 bra 	$L__BB9_140;
	ld.shared.u16 	%rs893, [_ZZN3cub18CUB_300001_SM_10006detail6reduce28DeviceReduceSingleTileKernelINS2_10policy_hubI6__halfj3MinE10Policy1000EPS5_S9_iS6_S5_S5_N4cuda3std3__410__identityEEEvT0_T1_T2_T3_T4_T6_E12temp_storage+22];
	// begin inline asm
	{ .reg .pred __$temp3;
  setp.lt.f16  __$temp3, %rs893, %rs991;
  selp.u16 %rs892, 1, 0, __$temp3;}
	// end inline asm
	setp.eq.s16 	%p295, %rs892, 0;
	selp.b16 	%rs991, %rs991, %rs893, %p295;
	bra.uni 	$L__BB9_140;
$L__BB9_47:
	mov.u32 	%r26, %tid.x;
	shl.b32 	%r219, %r26, 2;
	mul.wide.u32 	%rd138, %r219, 2;
	add.s64 	%rd106, %rd16, %rd138;
	// begin inline asm
	ld.global.nc.u16 %rs526, [%rd106];
	// end inline asm
	add.s64 	%rd107, %rd106, 2;
	// begin inline asm
	ld.global.nc.u16 %rs527, [%rd107];
	// end inline asm
	add.s64 	%rd108, %rd106, 4;
	// begin inline asm
	ld.global.nc.u16 %rs528, [%rd108];
	// end inline asm
	add.s64 	%rd109, %rd106, 6;
	// begin inline asm
	ld.global.nc.u16 %rs529, [%rd109];
	// end inline asm
	add.s64 	%rd110, %rd106, 2048;
	// begin inline asm
	ld.global.nc.u16 %rs530, [%rd110];
	// end inline asm
	add.s64 	%rd111, %rd106, 2050;
	// begin inline asm
	ld.global.nc.u16 %rs531, [%rd111];
	// end inline asm
	add.s64 	%rd112, %rd106, 2052;
	// begin inline asm
	ld.global.nc.u16 %rs532, [%rd112];
	// end inline asm
	add.s64 	%rd113, %rd106, 2054;
	// begin inline asm
	ld.global.nc.u16 %rs533, [%rd113];
	// end inline asm
	add.s64 	%rd114, %rd106, 4096;
	// begin inline asm
	ld.global.nc.u16 %rs534, [%rd114];
	// end inline asm
	add.s64 	%rd115, %rd106, 4098;
	// begin inline asm
	ld.global.nc.u16 %rs535, [%rd115];
	// end inline asm
	add.s64 	%rd116, %rd106, 4100;
	// begin inline asm
	ld.global.nc.u16 %rs536, [%rd116];
	// end inline asm
	add.s64 	%rd117, %rd106, 4102;
	// begin inline asm
	ld.global.nc.u16 %rs537, [%rd117];
	// end inline asm
	add.s64 	%rd118, %rd106, 6144;
	// begin inline asm
	ld.global.nc.u16 %rs538, [%rd118];
	// end inline asm
	add.s64 	%rd119, %rd106, 6146;
	// begin inline asm
	ld.global.nc.u16 %rs539, [%rd119];
	// end inline asm
	add.s64 	%rd120, %rd106, 6148;
	// begin inline asm
	ld.global.nc.u16 %rs540, [%rd120];
	// end inline asm
	add.s64 	%rd121, %rd106, 6150;
	// begin inline asm
	ld.global.nc.u16 %rs541, [%rd121];
	// end inline asm
	add.s64 	%rd122, %rd106, 8192;
	// begin inline asm
	ld.global.nc.u16 %rs542, [%rd122];
	// end inline asm
	add.s64 	%rd123, %rd106, 8194;
	// begin inline asm
	ld.global.nc.u16 %rs543, [%rd123];
	// end inline asm
	add.s64 	%rd124, %rd106, 8196;
	// begin inline asm
	ld.global.nc.u16 %rs544, [%rd124];
	// end inline asm
	add.s64 	%rd125, %rd106, 8198;
	// begin inline asm
	ld.global.nc.u16 %rs545, [%rd125];
	// end inline asm
	add.s64 	%rd126, %rd106, 10240;
	// begin inline asm
	ld.global.nc.u16 %rs546, [%rd126];
	// end inline asm
	add.s64 	%rd127, %rd106, 10242;
	// begin inline asm
	ld.global.nc.u16 %rs547, [%rd127];
	// end inline asm
	add.s64 	%rd128, %rd106, 10244;
	// begin inline asm
	ld.global.nc.u16 %rs548, [%rd128];
	// end inline asm
	add.s64 	%rd129, %rd106, 10246;
	// begin inline asm
	ld.global.nc.u16 %rs549, [%rd129];
	// end inline asm
	add.s64 	%rd130, %rd106, 12288;
	// begin inline asm
	ld.global.nc.u16 %rs550, [%rd130];
	// end inline asm
	add.s64 	%rd131, %rd106, 12290;
	// begin inline asm
	ld.global.nc.u16 %rs551, [%rd131];
	// end inline asm
	add.s64 	%rd132, %rd106, 12292;
	// begin inline asm
	ld.global.nc.u16 %rs552, [%rd132];
	// end inline asm
	add.s64 	%rd133, %rd106, 12294;
	// begin inline asm
	ld.global.nc.u16 %rs553, [%rd133];
	// end inline asm
	add.s64 	%rd134, %rd106, 14336;
	// begin inline asm
	ld.global.nc.u16 %rs554, [%rd134];
	// end inline asm
	add.s64 	%rd135, %rd106, 14338;
	// begin inline asm
	ld.global.nc.u16 %rs555, [%rd135];
	// end inline asm
	add.s64 	%rd136, %rd106, 14340;
	// begin inline asm
	ld.global.nc.u16 %rs556, [%rd136];
	// end inline asm
	add.s64 	%rd137, %rd106, 14342;
	// begin inline asm
	ld.global.nc.u16 %rs557, [%rd137];
	// end inline asm
	// begin inline asm
	{ .reg .pred __$temp3;
  setp.lt.f16  __$temp3, %rs527, %rs526;
  selp.u16 %rs558, 1, 0, __$temp3;}
	// end inline asm
	setp.eq.s16 	%p160, %rs558, 0;
	selp.b16 	%rs563, %rs526, %rs527, %p160;
	// begin inline asm
	{ .reg .pred __$temp3;
  setp.lt.f16  __$temp3, %rs528, %rs563;
  selp.u16 %rs561, 1, 0, __$temp3;}
	// end inline asm
	setp.eq.s16 	%p161, %rs561, 0;
	selp.b16 	%rs566, %rs563, %rs528, %p161;
	// begin inline asm
	{ .reg .pred __$temp3;
  setp.lt.f16  __$temp3, %rs529, %rs566;
  selp.u16 %rs564, 1, 0, __$temp3;}
	// end inline asm
	setp.eq.s16 	%p162, %rs564, 0;
	selp.b16 	%rs569, %rs566, %rs529, %p162;
	// begin inline asm
	{ .reg .pred __$temp3;
  setp.lt.f16  __$temp3, %rs530, %rs569;
  selp.u16 %rs567, 1, 0, __$temp3;}
	// end inline asm
	setp.eq.s16 	%p163, %rs567, 0;
	selp.b16 	%rs572, %rs569, %rs530, %p163;
	// begin inline asm
	{ .reg .pred __$temp3;
  setp.lt.f16  __$temp3, %rs531, %rs572;
  selp.u16 %rs570, 1, 0, __$temp3;}
	// end inline asm
	setp.eq.s16 	%p164, %rs570, 0;
	selp.b16 	%rs575, %rs572, %rs531, %p164;
	// begin inline asm
	{ .reg .pred __$temp3;
  setp.lt.f16  __$temp3, %rs532, %rs575;
  selp.u16 %rs573, 1, 0, __$temp3;}
	// end inline asm
	setp.eq.s16 	%p165, %rs573, 0;
	selp.b16 	%rs578, %rs575, %rs532, %p165;
	// begin inline asm
	{ .reg .pred __$temp3;
  setp.lt.f16  __$temp3, %rs533, %rs578;
  selp.u16 %rs576, 1, 0, __$temp3;}
	// end inline asm
	setp.eq.s16 	%p166, %rs576, 0;
	selp.b16 	%rs581, %rs578, %rs533, %p166;
	// begin inline asm
	{ .reg .pred __$temp3;
  setp.lt.f16  __$temp3, %rs534, %rs581;
  selp.u16 %rs579, 1, 0, __$temp3;}
	// end inline asm
	setp.eq.s16 	%p167, %rs579, 0;
	selp.b16 	%rs584, %rs581, %rs534, %p167;
	// begin inline asm
	{ .reg .pred __$temp3;
  setp.lt.f16  __$temp3, %rs535, %rs584;
  selp.u16 %rs582, 1, 0, __$temp3;}
	// end inline asm
	setp.eq.s16 	%p168, %rs582, 0;
	selp.b16 	%rs587, %rs584, %rs535, %p168;
	// begin inline asm
	{ .reg .pred __$temp3;
  setp.lt.f16  __$temp3, %rs536, %rs587;
  selp.u16 %rs585, 1, 0, __$temp3;}
	// end inline asm
	setp.eq.s16 	%p169, %rs585, 0;
	selp.b16 	%rs590, %rs587, %rs536, %p169;
	// begin inline asm
	{ .reg .pred __$temp3;
  setp.lt.f16  __$temp3, %rs537, %rs590;
  selp.u16 %rs588, 1, 0, __$temp3;}
	// end inline asm
	setp.eq.s16 	%p170, %rs588, 0;
	selp.b16 	%rs593, %rs590, %rs537, %p170;
	// begin inline asm
	{ .reg .pred __$temp3;
  setp.lt.f16  __$temp3, %rs538, %rs593;
  selp.u16 %rs591, 1, 0, __$temp3;}
	// end inline asm
	setp.eq.s16 	%p171, %rs591, 0;
	selp.b16 	%rs596, %rs593, %rs538, %p171;
	// begin inline asm
	{ .reg .pred __$temp3;
  setp.lt.f16  __$temp3, %rs539, %rs596;
  selp.u16 %rs594, 1, 0, __$temp3;}
	// end inline asm
	setp.eq.s16 	%p172, %rs594, 0;
	selp.b16 	%rs599, %rs596, %rs539, %p172;
	// begin inline asm
	{ .reg .pred __$temp3;
  setp.lt.f16  __$temp3, %rs540, %rs599;
  selp.u16 %rs597, 1, 0, __$temp3;}
	// end inline asm
	setp.eq.s16 	%p173, %rs597, 0;
	selp.b16 	%rs602, %rs599, %rs540, %p173;
	// begin inline asm
	{ .reg .pred __$temp3;
  setp.lt.f16  __$temp3, %rs541, %rs602;
  selp.u16 %rs600, 1, 0, __$temp3;}
	// end inline asm
	setp.eq.s16 	%p174, %rs600, 0;
	selp.b16 	%rs605, %rs602, %rs541, %p174;
	// begin inline asm
	{ .reg .pred __$temp3;
  setp.lt.f16  __$temp3, %rs542, %rs605;
  selp.u16 %rs603, 1, 0, __$temp3;}
	// end inline asm
	setp.eq.s16 	%p175, %rs603, 0;
	selp.b16 	%rs608, %rs605, %rs542, %p175;
	// begin inline asm
	{ .reg .pred __$temp3;
  setp.lt.f16  __$temp3, %rs543, %rs608;
  selp.u16 %rs606, 1, 0, __$temp3;}
	// end inline asm
	setp.eq.s16 	%p176, %rs606, 0;
	selp.b16 	%rs611, %rs608, %rs543, %p176;
	// begin inline asm
	{ .reg .pred __$temp3;
  setp.lt.f16  __$temp3, %rs544, %rs611;
  selp.u16 %rs609, 1, 0, __$temp3;}
	// end inline asm
	setp.eq.s16 	%p177, %rs609, 0;
	selp.b16 	%rs614, %rs611, %rs544, %p177;
	// begin inline asm
	{ .reg .pred __$temp3;
  setp.lt.f16  __$temp3, %rs545, %rs614;
  selp.u16 %rs612, 1, 0, __$temp3;}
	// end inline asm
	setp.eq.s16 	%p178, %rs612, 0;
	selp.b16 	%rs617, %rs614, %rs545, %p178;
	// begin inline asm
	{ .reg .pred __$temp3;
  setp.lt.f16  __$temp3, %rs546, %rs617;
  selp.u16 %rs615, 1, 0, __$temp3;}
	// end inline asm
	setp.eq.s16 	%p179, %rs615, 0;
	selp.b16 	%rs620, %rs617, %rs546, %p179;
	// begin inline asm
	{ .reg .pred __$temp3;
  setp.lt.f16  __$temp3, %rs547, %rs620;
  selp.u16 %rs618, 1, 0, __$temp3;}
	// end inline asm
	setp.eq.s16 	%p180, %rs618, 0;
	selp.b16 	%rs623, %rs620, %rs547, %p180;
	// begin inline asm
	{ .reg .pred __$temp3;
  setp.lt.f16  __$temp3, %rs548, %rs623;
  selp.u16 %rs621, 1, 0, __$temp3;}
	// end inline asm
	setp.eq.s16 	%p181, %rs621, 0;
	selp.b16 	%rs626, %rs623, %rs548, %p181;
	// begin inline asm
	{ .reg .pred __$temp3;
  setp.lt.f16  __$temp3, %rs549, %rs626;
  selp.u16 %rs624, 1, 0, __$temp3;}
	// end inline asm
	setp.eq.s16 	%p182, %rs624, 0;
	selp.b16 	%rs629, %rs626, %rs549, %p182;
	// begin inline asm
	{ .reg .pred __$temp3;
  setp.lt.f16  __$temp3, %rs550, %rs629;
  selp.u16 %rs627, 1, 0, __$temp3;}
	// end inline asm
	setp.eq.s16 	%p183, %rs627, 0;
	selp.b16 	%rs632, %rs629, %rs550, %p183;
	// begin inline asm
	{ .reg .pred __$temp3;
  setp.lt.f16  __$temp3, %rs551, %rs632;
  selp.u16 %rs630, 1, 0, __$temp3;}
	// end inline asm
	setp.eq.s16 	%p184, %rs630, 0;
	selp.b16 	%rs635, %rs632, %rs551, %p184;
	// begin inline asm
	{ .reg .pred __$temp3;
  setp.lt.f16  __$temp3, %rs552, %rs635;
  selp.u16 %rs633, 1, 0, __$temp3;}
	// end inline asm
	setp.eq.s16 	%p185, %rs633, 0;
	selp.b16 	%rs638, %rs635, %rs552, %p185;
	// begin inline asm
	{ .reg .pred __$temp3;
  setp.lt.f16  __$temp3, %rs553, %rs638;
  selp.u16 %rs636, 1, 0, __$temp3;}
	// end inline asm
	setp.eq.s16 	%p186, %rs636, 0;
	selp.b16 	%rs641, %rs638, %rs553, %p186;
	// begin inline asm
	{ .reg .pred __$temp3;
  setp.lt.f16  __$temp3, %rs554, %rs641;
  selp.u16 %rs639, 1, 0, __$temp3;}
	// end inline asm
	setp.eq.s16 	%p187, %rs639, 0;
	selp.b16 	%rs644, %rs641, %rs554, %p187;
	// begin inline asm
	{ .reg .pred __$temp3;
  setp.lt.f16  __$temp3, %rs555, %rs644;
  selp.u16 %rs642, 1, 0, __$temp3;}
	// end inline asm
	setp.eq.s16 	%p188, %rs642, 0;
	selp.b16 	%rs647, %rs644, %rs555, %p188;
	// begin inline asm
	{ .reg .pred __$temp3;
  setp.lt.f16  __$temp3, %rs556, %rs647;
  selp.u16 %rs645, 1, 0, __$temp3;}
	// end inline asm
	setp.eq.s16 	%p189, %rs645, 0;
	selp.b16 	%rs650, %rs647, %rs556, %p189;
	// begin inline asm
	{ .reg .pred __$temp3;
  setp.lt.f16  __$temp3, %rs557, %rs650;
  selp.u16 %rs648, 1, 0, __$temp3;}
	// end inline asm
	setp.eq.s16 	%p190, %rs648, 0;
	selp.b16 	%rs991, %rs650, %rs557, %p190;
	setp.lt.u32 	%p191, %r105, 16384;
	mov.b32 	%r339, 8192;
	@%p191 bra 	$L__BB9_51;
	add.s32 	%r27, %r105, -8192;
	mov.b32 	%r339, 8192;
$L__BB9_49:
	mul.wide.s32 	%rd171, %r339, 2;
	add.s64 	%rd139, %rd106, %rd171;
	// begin inline asm
	ld.global.nc.u16 %rs651, [%rd139];
	// end inline asm
	add.s64 	%rd140, %rd139, 2;
	// begin inline asm
	ld.global.nc.u16 %rs652, [%rd140];
	// end inline asm
	add.s64 	%rd141, %rd139, 4;
	// begin inline asm
	ld.global.nc.u16 %rs653, [%rd141];
	// end inline asm
	add.s64 	%rd142, %rd139, 6;
	// begin inline asm
	ld.global.nc.u16 %rs654, [%rd142];
	// end inline asm
	add.s64 	%rd143, %rd139, 2048;
	// begin inline asm
	ld.global.nc.u16 %rs655, [%rd143];
	// end inline asm
	add.s64 	%rd144, %rd139, 2050;
	// begin inline asm
	ld.global.nc.u16 %rs656, [%rd144];
	// end inline asm
	add.s64 	%rd145, %rd139, 2052;
	// begin inline asm
	ld.global.nc.u16 %rs657, [%rd145];
	// end inline asm
	add.s64 	%rd146, %rd139, 2054;
	// begin inline asm
	ld.global.nc.u16 %rs658, [%rd146];
	// end inline asm
	add.s64 	%rd147, %rd139, 4096;
	// begin inline asm
	ld.global.nc.u16 %rs659, [%rd147];
	// end inline asm
	add.s64 	%rd148, %rd139, 4098;
	// begin inline asm
	ld.global.nc.u16 %rs660, [%rd148];
	// end inline asm
	add.s64 	%rd149, %rd139, 4100;
	// begin inline asm
	ld.global.nc.u16 %rs661, [%rd149];
	// end inline asm
	add.s64 	%rd150, %rd139, 4102;
	// begin inline asm
	ld.global.nc.u16 %rs662, [%rd150];
	// end inline asm
	add.s64 	%rd151, %rd139, 6144;
	// begin inline asm
	ld.global.nc.u16 %rs663, [%rd151];
	// end inline asm
	add.s64 	%rd152, %rd139, 6146;
	// begin inline asm
	ld.global.nc.u16 %rs664, [%rd152];
	// end inline asm
	add.s64 	%rd153, %rd139, 6148;
	// begin inline asm
	ld.global.nc.u16 %rs665, [%rd153];
	// end inline asm
	add.s64 	%rd154, %rd139, 6150;
	// begin inline asm
	ld.global.nc.u16 %rs666, [%rd154];
	// end inline asm
	add.s64 	%rd155, %rd139, 8192;
	// begin inline asm
	ld.global.nc.u16 %rs667, [%rd155];
	// end inline asm
	add.s64 	%rd156, %rd139, 8194;
	// begin inline asm
	ld.global.nc.u16 %rs668, [%rd156];
	// end inline asm
	add.s64 	%rd157, %rd139, 8196;
	// begin inline asm
	ld.global.nc.u16 %rs669, [%rd157];
	// end inline asm
	add.s64 	%rd158, %rd139, 8198;
	// begin inline asm
	ld.global.nc.u16 %rs670, [%rd158];
	// end inline asm
	add.s64 	%rd159, %rd139, 10240;
	// begin inline asm
	ld.global.nc.u16 %rs671, [%rd159];
	// end inline asm
	add.s64 	%rd160, %rd139, 10242;
	// begin inline asm
	ld.global.nc.u16 %rs672, [%rd160];
	// end inline asm
	add.s64 	%rd161, %rd139, 10244;
	// begin inline asm
	ld.global.nc.u16 %rs673, [%rd161];
	// end inline asm
	add.s64 	%rd162, %rd139, 10246;
	// begin inline asm
	ld.global.nc.u16 %rs674, [%rd162];
	// end inline asm
	add.s64 	%rd163, %rd139, 12288;
	// begin inline asm
	ld.global.nc.u16 %rs675, [%rd163];
	// end inline asm
	add.s64 	%rd164, %rd139, 12290;
	// begin inline asm
	ld.global.nc.u16 %rs676, [%rd164];
	// end inline asm
	add.s64 	%rd165, %rd139, 12292;
	// begin inline asm
	ld.global.nc.u16 %rs677, [%rd165];
	// end inline asm
	add.s64 	%rd166, %rd139, 12294;
	// begin inline asm
	ld.global.nc.u16 %rs678, [%rd166];
	// end inline asm
	add.s64 	%rd167, %rd139, 14336;
	// begin inline asm
	ld.global.nc.u16 %rs679, [%rd167];
	// end inline asm
	add.s64 	%rd168, %rd139, 14338;
	// begin inline asm
	ld.global.nc.u16 %rs680, [%rd168];
	// end inline asm
	add.s64 	%rd169, %rd139, 14340;
	// begin inline asm
	ld.global.nc.u16 %rs681, [%rd169];
	// end inline asm
	add.s64 	%rd170, %rd139, 14342;
	// begin inline asm
	ld.global.nc.u16 %rs682, [%rd170];
	// end inline asm
	// begin inline asm
	{ .reg .pred __$temp3;
  setp.lt.f16  __$temp3, %rs651, %rs991;
  selp.u16 %rs683, 1, 0, __$temp3;}
	// end inline asm
	setp.eq.s16 	%p192, %rs683, 0;
	selp.b16 	%rs688, %rs991, %rs651, %p192;
	// begin inline asm
	{ .reg .pred __$temp3;
  setp.lt.f16  __$temp3, %rs652, %rs688;
  selp.u16 %rs686, 1, 0, __$temp3;}
	// end inline asm
	setp.eq.s16 	%p193, %rs686, 0;
	selp.b16 	%rs691, %rs688, %rs652, %p193;
	// begin inline asm
	{ .reg .pred __$temp3;
  setp.lt.f16  __$temp3, %rs653, %rs691;
  selp.u16 %rs689, 1, 0, __$temp3;}
	// end inline asm
	setp.eq.s16 	%p194, %rs689, 0;
	selp.b16 	%rs694, %rs691, %rs653, %p194;
	// begin inline asm
	{ .reg .pred __$temp3;
  setp.lt.f16  __$temp3, %rs654, %rs694;
  selp.u16 %rs692, 1, 0, __$temp3;}
	// end inline asm
	setp.eq.s16 	%p195, %rs692, 0;
	selp.b16 	%rs697, %rs694, %rs654, %p195;
	// begin inline asm
	{ .reg .pred __$temp3;
  setp.lt.f16  __$temp3, %rs655, %rs697;
  selp.u16 %rs695, 1, 0, __$temp3;}
	// end inline asm
	setp.eq.s16 	%p196, %rs695, 0;
	selp.b16 	%rs700, %rs697, %rs655, %p196;
	// begin inline asm
	{ .reg .pred __$temp3;
  setp.lt.f16  __$temp3, %rs656, %rs700;
  selp.u16 %rs698, 1, 0, __$temp3;}
	// end inline asm
	setp.eq.s16 	%p197, %rs698, 0;
	selp.b16 	%rs703, %rs700, %rs656, %p197;
	// begin inline asm
	{ .reg .pred __$temp3;
  setp.lt.f16  __$temp3, %rs657, %rs703;
  selp.u16 %rs701, 1, 0, __$temp3;}
	// end inline asm
	setp.eq.s16 	%p198, %rs701, 0;
	selp.b16 	%rs706, %rs703, %rs657, %p198;
	// begin inline asm
	{ .reg .pred __$temp3;
  setp.lt.f16  __$temp3, %rs658, %rs706;
  selp.u16 %rs704, 1, 0, __$temp3;}
	// end inline asm
	setp.eq.s16 	%p199, %rs704, 0;
	selp.b16 	%rs709, %rs706, %rs658, %p199;
	// begin inline asm
	{ .reg .pred __$temp3;
  setp.lt.f16  __$temp3, %rs659, %rs709;
  selp.u16 %rs707, 1, 0, __$temp3;}
	// end inline asm
	setp.eq.s16 	%p200, %rs707, 0;
	selp.b16 	%rs712, %rs709, %rs659, %p200;
	// begin inline asm
	{ .reg .pred __$temp3;
  setp.lt.f16  __$temp3, %rs660, %rs712;
  selp.u16 %rs710, 1, 0, __$temp3;}
	// end inline asm
	setp.eq.s16 	%p201, %rs710, 0;
	selp.b16 	%rs715, %rs712, %rs660, %p201;
	// begin inline asm
	{ .reg .pred __$temp3;
  setp.lt.f16  __$temp3, %rs661, %rs715;
  selp.u16 %rs713, 1, 0, __$temp3;}
	// end inline asm
	setp.eq.s16 	%p202, %rs713, 0;
	selp.b16 	%rs718, %rs715, %rs661, %p202;
	// begin inline asm
	{ .reg .pred __$temp3;
  setp.lt.f16  __$temp3, %rs662, %rs718;
  selp.u16 %rs716, 1, 0, __$temp3;}
	// end inline asm
	setp.eq.s16 	%p203, %rs716, 0;
	selp.b16 	%rs721, %rs718, %rs662, %p203;
	// begin inline asm
	{ .reg .pred __$temp3;
  setp.lt.f16  __$temp3, %rs663, %rs721;
  selp.u16 %rs719, 1, 0, __$temp3;}
	// end inline asm
	setp.eq.s16 	%p204, %rs719, 0;
	selp.b16 	%rs724, %rs721, %rs663, %p204;
	// begin inline asm
	{ .reg .pred __$temp3;
  setp.lt.f16  __$temp3, %rs664, %rs724;
  selp.u16 %rs722, 1, 0, __$temp3;}
	// end inline asm
	setp.eq.s16 	%p205, %rs722, 0;
	selp.b16 	%rs727, %rs724, %rs664, %p205;
	// begin inline asm
	{ .reg .pred __$temp3;
  setp.lt.f16  __$temp3, %rs665, %rs727;
  selp.u16 %rs725, 1, 0, __$temp3;}
	// end inline asm
	setp.eq.s16 	%p206, %rs725, 0;
	selp.b16 	%rs730, %rs727, %rs665, %p206;
	// begin inline asm
	{ .reg .pred __$temp3;
  setp.lt.f16  __$temp3, %rs666, %rs730;
  selp.u16 %rs728, 1, 0, __$temp3;}
	// end inline asm
	setp.eq.s16 	%p207, %rs728, 0;
	selp.b16 	%rs733, %rs730, %rs666, %p207;
	// begin inline asm
	{ .reg .pred __$temp3;
  setp.lt.f16  __$temp3, %rs667, %rs733;
  selp.u16 %rs731, 1, 0, __$temp3;}
	// end inline asm
	setp.eq.s16 	%p208, %rs731, 0;
	selp.b16 	%rs736, %rs733, %rs667, %p208;
	// begin inline asm
	{ .reg .pred __$temp3;
  setp.lt.f16  __$temp3, %rs668, %rs736;
  selp.u16 %rs734, 1, 0, __$temp3;}
	// end inline asm
	setp.eq.s16 	%p209, %rs734, 0;
	selp.b16 	%rs739, %rs736, %rs668, %p209;
	// begin inline asm
	{ .reg .pred __$temp3;
  setp.lt.f16  __$temp3, %rs669, %rs739;
  selp.u16 %rs737, 1, 0, __$temp3;}
	// end inline asm
	setp.eq.s16 	%p210, %rs737, 0;
	selp.b16 	%rs742, %rs739, %rs669, %p210;
	// begin inline asm
	{ .reg .pred __$temp3;
  setp.lt.f16  __$temp3, %rs670, %rs742;
  selp.u16 %rs740, 1, 0, __$temp3;}
	// end inline asm
	setp.eq.s16 	%p211, %rs740, 0;
	selp.b16 	%rs745, %rs742, %rs670, %p211;
	// begin inline asm
	{ .reg .pred __$temp3;
  setp.lt.f16  __$temp3, %rs671, %rs745;
  selp.u16 %rs743, 1, 0, __$temp3;}
	// end inline asm
	setp.eq.s16 	%p212, %rs743, 0;
	selp.b16 	%rs748, %rs745, %rs671, %p212;
	// begin inline asm
	{ .reg .pred __$temp3;
  setp.lt.f16  __$temp3, %rs672, %rs748;
  selp.u16 %rs746, 1, 0, __$temp3;}
	// end inline asm
	setp.eq.s16 	%p213, %rs746, 0;
	selp.b16 	%rs751, %rs748, %rs672, %p213;
	// begin inline asm
	{ .reg .pred __$temp3;
  setp.lt.f16  __$temp3, %rs673, %rs751;
  selp.u16 %rs749, 1, 0, __$temp3;}
	// end inline asm
	setp.eq.s16 	%p214, %rs749, 0;
	selp.b16 	%rs754, %rs751, %rs673, %p214;
	// begin inline asm
	{ .reg .pred __$temp3;
  setp.lt.f16  __$temp3, %rs674, %rs754;
  selp.u16 %rs752, 1, 0, __$temp3;}
	// end inline asm
	setp.eq.s16 	%p215, %rs752, 0;
	selp.b16 	%rs757, %rs754, %rs674, %p215;
	// begin inline asm
	{ .reg .pred __$temp3;
  setp.lt.f16  __$temp3, %rs675, %rs757;
  selp.u16 %rs755, 1, 0, __$temp3;}
	// end inline asm
	setp.eq.s16 	%p216, %rs755, 0;
	selp.b16 	%rs760, %rs757, %rs675, %p216;
	// begin inline asm
	{ .reg .pred __$temp3;
  setp.lt.f16  __$temp3, %rs676, %rs760;
  selp.u16 %rs758, 1, 0, __$temp3;}
	// end inline asm
	setp.eq.s16 	%p217, %rs758, 0;
	selp.b16 	%rs763, %rs760, %rs676, %p217;
	// begin inline asm
	{ .reg .pred __$temp3;
  setp.lt.f16  __$temp3, %rs677, %rs763;
  selp.u16 %rs761, 1, 0, __$temp3;}
	// end inline asm
	setp.eq.s16 	%p218, %rs761, 0;
	selp.b16 	%rs766, %rs763, %rs677, %p218;
	// begin inline asm
	{ .reg .pred __$temp3;
  setp.lt.f16  __$temp3, %rs678, %rs766;
  selp.u16 %rs764, 1, 0, __$temp3;}
	// end inline asm
	setp.eq.s16 	%p219, %rs764, 0;
	selp.b16 	%rs769, %rs766, %rs678, %p219;
	// begin inline asm
	{ .reg .pred __$temp3;
  setp.lt.f16  __$temp3, %rs679, %rs769;
  selp.u16 %rs767, 1, 0, __$temp3;}
	// end inline asm
	setp.eq.s16 	%p220, %rs767, 0;
	selp.b16 	%rs772, %rs769, %rs679, %p220;
	// begin inline asm
	{ .reg .pred __$temp3;
  setp.lt.f16  __$temp3, %rs680, %rs772;
  selp.u16 %rs770, 1, 0, __$temp3;}
	// end inline asm
	setp.eq.s16 	%p221, %rs770, 0;
	selp.b16 	%rs775, %rs772, %rs680, %p221;
	// begin inline asm
	{ .reg .pred __$temp3;
  setp.lt.f16  __$temp3, %rs681, %rs775;
  selp.u16 %rs773, 1, 0, __$temp3;}
	// end inline asm
	setp.eq.s16 	%p222, %rs773, 0;
	selp.b16 	%rs778, %rs775, %rs681, %p222;
	// begin inline asm
	{ .reg .pred __$temp3;
  setp.lt.f16  __$temp3, %rs682, %rs778;
  selp.u16 %rs776, 1, 0, __$temp3;}
	// end inline asm
	setp.eq.s16 	%p223, %rs776, 0;
	selp.b16 	%rs991, %rs778, %rs682, %p223;
	sub.s32 	%r221, %r105, %r339;
	setp.lt.s32 	%p224, %r221, 8192;
	@%p224 bra 	$L__BB9_59;
	add.s32 	%r339, %r339, 8192;
	setp.le.s32 	%p225, %r339, %r27;
	@%p225 bra 	$L__BB9_49;
$L__BB9_51:
	setp.le.s32 	%p226, %r105, %r339;
	@%p226 bra 	$L__BB9_59;
	sub.s32 	%r31, %r105, %r339;
	setp.ge.s32 	%p227, %r26, %r31;
	@%p227 bra 	$L__BB9_59;
	not.b32 	%r222, %r26;
	add.s32 	%r223, %r105, %r222;
	sub.s32 	%r32, %r223, %r339;
	and.b32  	%r224, %r32, 768;
	setp.eq.s32 	%p228, %r224, 768;
	mov.u32 	%r343, %r26;
	@%p228 bra 	$L__BB9_56;
	add.s32 	%r341, %r26, %r339;
	shr.u32 	%r225, %r32, 8;
	add.s32 	%r226, %r225, 1;
	and.b32  	%r227, %r226, 3;
	neg.s32 	%r340, %r227;
	mov.u32 	%r343, %r26;
$L__BB9_55:
	.pragma "nounroll";
	mul.wide.u32 	%rd173, %r341, 2;
	add.s64 	%rd172, %rd16, %rd173;
	// begin inline asm
	ld.global.nc.u16 %rs780, [%rd172];
	// end inline asm
	// begin inline asm
	{ .reg .pred __$temp3;
  setp.lt.f16  __$temp3, %rs780, %rs991;
  selp.u16 %rs781, 1, 0, __$temp3;}
	// end inline asm
	setp.eq.s16 	%p229, %rs781, 0;
	selp.b16 	%rs991, %rs991, %rs780, %p229;
	add.s32 	%r343, %r343, 256;
	add.s32 	%r341, %r341, 256;
	add.s32 	%r340, %r340, 1;
	setp.ne.s32 	%p230, %r340, 0;
	@%p230 bra 	$L__BB9_55;
$L__BB9_56:
	setp.lt.u32 	%p231, %r32, 768;
	@%p231 bra 	$L__BB9_59;
	cvt.u64.u32 	%rd174, %r343;
	cvt.u64.u32 	%rd175, %r339;
	add.s64 	%rd176, %rd174, %rd175;
	shl.b64 	%rd177, %rd176, 1;
	add.s64 	%rd178, %rd177, %rd16;
	add.s64 	%rd194, %rd178, 1024;
	add.s32 	%r344, %r343, %r339;
$L__BB9_58:
	mul.wide.u32 	%rd183, %r344, 2;
	add.s64 	%rd179, %rd16, %rd183;
	// begin inline asm
	ld.global.nc.u16 %rs784, [%rd179];
	// end inline asm
	// begin inline asm
	{ .reg .pred __$temp3;
  setp.lt.f16  __$temp3, %rs784, %rs991;
  selp.u16 %rs785, 1, 0, __$temp3;}
	// end inline asm
	setp.eq.s16 	%p232, %rs785, 0;
	selp.b16 	%rs791, %rs991, %rs784, %p232;
	add.s64 	%rd180, %rd194, -512;
	// begin inline asm
	ld.global.nc.u16 %rs788, [%rd180];
	// end inline asm
	// begin inline asm
	{ .reg .pred __$temp3;
  setp.lt.f16  __$temp3, %rs788, %rs791;
  selp.u16 %rs789, 1, 0, __$temp3;}
	// end inline asm
	setp.eq.s16 	%p233, %rs789, 0;
	selp.b16 	%rs795, %rs791, %rs788, %p233;
	// begin inline asm
	ld.global.nc.u16 %rs792, [%rd194];
	// end inline asm
	// begin inline asm
	{ .reg .pred __$temp3;
  setp.lt.f16  __$temp3, %rs792, %rs795;
  selp.u16 %rs793, 1, 0, __$temp3;}
	// end inline asm
	setp.eq.s16 	%p234, %rs793, 0;
	selp.b16 	%rs799, %rs795, %rs792, %p234;
	add.s64 	%rd182, %rd194, 512;
	// begin inline asm
	ld.global.nc.u16 %rs796, [%rd182];
	// end inline asm
	// begin inline asm
	{ .reg .pred __$temp3;
  setp.lt.f16  __$temp3, %rs796, %rs799;
  selp.u16 %rs797, 1, 0, __$temp3;}
	// end inline asm
	setp.eq.s16 	%p235, %rs797, 0;
	selp.b16 	%rs991, %rs799, %rs796, %p235;
	add.s32 	%r343, %r343, 1024;
	add.s64 	%rd194, %rd194, 2048;
	add.s32 	%r344, %r344, 1024;
	setp.lt.s32 	%p236, %r343, %r31;
	@%p236 bra 	$L__BB9_58;
$L__BB9_59:
	// begin inline asm
	mov.u32 %r228, %laneid;
	// end inline asm
	cvt.u32.u16 	%r230, %rs991;
	mov.b32 	%r231, 1;
	mov.b32 	%r232, 31;
	mov.b32 	%r233, -1;
	// begin inline asm
	shfl.sync.down.b32 %r229, %r230, %r231, %r232, %r233;
	// end inline asm
	setp.gt.s32 	%p237, %r228, 30;
	@%p237 bra 	$L__BB9_61;
	cvt.u16.u32 	%rs801, %r229;
	// begin inline asm
	{ .reg .pred __$temp3;
  setp.lt.f16  __$temp3, %rs801, %rs991;
  selp.u16 %rs800, 1, 0, __$temp3;}
	// end inline asm
	setp.eq.s16 	%p238, %rs800, 0;
	selp.b16 	%rs991, %rs991, %rs801, %p238;
$L__BB9_61:
	cvt.u32.u16 	%r235, %rs991;
	mov.b32 	%r236, 2;
	mov.b32 	%r237, 31;
	mov.b32 	%r238, -1;
	// begin inline asm
	shfl.sync.down.b32 %r234, %r235, %r236, %r237, %r238;
	// end inline asm
	setp.gt.s32 	%p239, %r228, 29;
	@%p239 bra 	$L__BB9_63;
	cvt.u16.u32 	%rs804, %r234;
	// begin inline asm
	{ .reg .pred __$temp3;
  setp.lt.f16  __$temp3, %rs804, %rs991;
  selp.u16 %rs803, 1, 0, __$temp3;}
	// end inline asm
	setp.eq.s16 	%p240, %rs803, 0;
	selp.b16 	%rs991, %rs991, %rs804, %p240;
$L__BB9_63:
	cvt.u32.u16 	%r240, %rs991;
	mov.b32 	%r241, 4;
	mov.b32 	%r242, 31;
	mov.b32 	%r243, -1;
	// begin inline asm
	shfl.sync.down.b32 %r239, %r240, %r241, %r242, %r243;
	// end inline asm
	setp.gt.s32 	%p241, %r228, 27;
	@%p241 bra 	$L__BB9_65;
	cvt.u16.u32 	%rs807, %r239;
	// begin inline asm
	{ .reg .pred __$temp3;
  setp.lt.f16  __$temp3, %rs807, %rs991;
  selp.u16 %rs806, 1, 0, __$temp3;}
	// end inline asm
	setp.eq.s16 	%p242, %rs806, 0;
	selp.b16 	%rs991, %rs991, %rs807, %p242;
$L__BB9_65:
	cvt.u32.u16 	%r245, %rs991;
	mov.b32 	%r246, 8;
	mov.b32 	%r247, 31;
	mov.b32 	%r248, -1;
	// begin inline asm
	shfl.sync.down.b32 %r244, %r245, %r246, %r247, %r248;
	// end inline asm
	setp.gt.s32 	%p243, %r228, 23;
	@%p243 bra 	$L__BB9_67;
	cvt.u16.u32 	%rs810, %r244;
	// begin inline asm
	{ .reg .pred __$temp3;
  setp.lt.f16  __$temp3, %rs810, %rs991;
  selp.u16 %rs809, 1, 0, __$temp3;}
	// end inline asm
	setp.eq.s16 	%p244, %rs809, 0;
	selp.b16 	%rs991, %rs991, %rs810, %p244;
$L__BB9_67:
	cvt.u32.u16 	%r250, %rs991;
	mov.b32 	%r251, 16;
	mov.b32 	%r252, 31;
	mov.b32 	%r253, -1;
	// begin inline asm
	shfl.sync.down.b32 %r249, %r250, %r251, %r252, %r253;
	// end inline asm
	setp.gt.s32 	%p245, %r228, 15;
	@%p245 bra 	$L__BB9_70;
	cvt.u16.u32 	%rs813, %r249;
	// begin inline asm
	{ .reg .pred __$temp3;
  setp.lt.f16  __$temp3, %rs813, %rs991;
  selp.u16 %rs812, 1, 0, __$temp3;}
	// end inline asm
	setp.eq.s16 	%p246, %rs812, 0;
	selp.b16 	%rs991, %rs991, %rs813, %p246;
	setp.ne.s32 	%p247, %r228, 0;
	@%p247 bra 	$L__BB9_70;
	shr.u32 	%r254, %r26, 4;
	and.b32  	%r255, %r254, 62;
	mov.u32 	%r256, _ZZN3cub18CUB_300001_SM_10006detail6reduce28DeviceReduceSingleTileKernelINS2_10policy_hubI6__halfj3MinE10Policy1000EPS5_S9_iS6_S5_S5_N4cuda3std3__410__identityEEEvT0_T1_T2_T3_T4_T6_E12temp_storage;
	add.s32 	%r257, %r256, %r255;
	st.shared.u16 	[%r257+8], %rs991;
$L__BB9_70:
	bar.sync 	0;
	setp.ne.s32 	%p248, %r26, 0;
	@%p248 bra 	$L__BB9_140;
	ld.shared.u16 	%rs816, [_ZZN3cub18CUB_300001_SM_10006detail6reduce28DeviceReduceSingleTileKernelINS2_10policy_hubI6__halfj3MinE10Policy1000EPS5_S9_iS6_S5_S5_N4cuda3std3__410__identityEEEvT0_T1_T2_T3_T4_T6_E12temp_storage+10];
	// begin inline asm
	{ .reg .pred __$temp3;
  setp.lt.f16  __$temp3, %rs816, %rs991;
  selp.u16 %rs815, 1, 0, __$temp3;}
	// end inline asm
	setp.eq.s16 	%p249, %rs815, 0;
	selp.b16 	%rs820, %rs991, %rs816, %p249;
	ld.shared.u16 	%rs819, [_ZZN3cub18CUB_300001_SM_10006detail6reduce28DeviceReduceSingleTileKernelINS2_10policy_hubI6__halfj3MinE10Policy1000EPS5_S9_iS6_S5_S5_N4cuda3std3__410__identityEEEvT0_T1_T2_T3_T4_T6_E12temp_storage+12];
	// begin inline asm
	{ .reg .pred __$temp3;
  setp.lt.f16  __$temp3, %rs819, %rs820;
  selp.u16 %rs818, 1, 0, __$temp3;}
	// end inline asm
	setp.eq.s16 	%p250, %rs818, 0;
	selp.b16 	%rs823, %rs820, %rs819, %p250;
	ld.shared.u16 	%rs822, [_ZZN3cub18CUB_300001_SM_10006detail6reduce28DeviceReduceSingleTileKernelINS2_10policy_hubI6__halfj3MinE10Policy1000EPS5_S9_iS6_S5_S5_N4cuda3std3__410__identityEEEvT0_T1_T2_T3_T4_T6_E12temp_storage+14];
	// begin inline asm
	{ .reg .pred __$temp3;
  setp.lt.f16  __$temp3, %rs822, %rs823;
  selp.u16 %rs821, 1, 0, __$temp3;}
	// end inline asm
	setp.eq.s16 	%p251, %rs821, 0;
	selp.b16 	%rs826, %rs823, %rs822, %p251;
	ld.shared.u16 	%rs825, [_ZZN3cub18CUB_300001_SM_10006detail6reduce28DeviceReduceSingleTileKernelINS2_10policy_hubI6__halfj3MinE10Policy1000EPS5_S9_iS6_S5_S5_N4cuda3std3__410__identityEEEvT0_T1_T2_T3_T4_T6_E12temp_storage+16];
	// begin inline asm
	{ .reg .pred __$temp3;
  setp.lt.f16  __$temp3, %rs825, %rs826;
  selp.u16 %rs824, 1, 0, __$temp3;}
	// end inline asm
	setp.eq.s16 	%p252, %rs824, 0;
	selp.b16 	%rs829, %rs826, %rs825, %p252;
	ld.shared.u16 	%rs828, [_ZZN3cub18CUB_300001_SM_10006detail6reduce28DeviceReduceSingleTileKernelINS2_10policy_hubI6__halfj3MinE10Policy1000EPS5_S9_iS6_S5_S5_N4cuda3std3__410__identityEEEvT0_T1_T2_T3_T4_T6_E12temp_storage+18];
	// begin inline asm
	{ .reg .pred __$temp3;
  setp.lt.f16  __$temp3, %rs828, %rs829;
  selp.u16 %rs827, 1, 0, __$temp3;}
	// end inline asm
	setp.eq.s16 	%p253, %rs827, 0;
	selp.b16 	%rs832, %rs829, %rs828, %p253;
	ld.shared.u16 	%rs831, [_ZZN3cub18CUB_300001_SM_10006detail6reduce28DeviceReduceSingleTileKernelINS2_10policy_hubI6__halfj3MinE10Policy1000EPS5_S9_iS6_S5_S5_N4cuda3std3__410__identityEEEvT0_T1_T2_T3_T4_T6_E12temp_storage+20];
	// begin inline asm
	{ .reg .pred __$temp3;
  setp.lt.f16  __$temp3, %rs831, %rs832;
  selp.u16 %rs830, 1, 0, __$temp3;}
	// end inline asm
	setp.eq.s16 	%p254, %rs830, 0;
	selp.b16 	%rs835, %rs832, %rs831, %p254;
	ld.shared.u16 	%rs834, [_ZZN3cub18CUB_300001_SM_10006detail6reduce28DeviceReduceSingleTileKernelINS2_10policy_hubI6__halfj3MinE10Policy1000EPS5_S9_iS6_S5_S5_N4cuda3std3__410__identityEEEvT0_T1_T2_T3_T4_T6_E12temp_storage+22];
	// begin inline asm
	{ .reg .pred __$temp3;
  setp.lt.f16  __$temp3, %rs834, %rs835;
  selp.u16 %rs833, 1, 0, __$temp3;}
	// end inline asm
	setp.eq.s16 	%p255, %rs833, 0;
	selp.b16 	%rs991, %rs835, %rs834, %p255;
	bra.uni 	$L__BB9_140;
$L__BB9_72:
	setp.gt.s32 	%p3, %r105, 8191;
	@%p3 bra 	$L__BB9_115;
	mov.u32 	%r53, %tid.x;
	setp.ge.s32 	%p100, %r53, %r105;
	mov.b16 	%rs991, 0;
	mov.u32 	%r349, %r53;
	@%p100 bra 	$L__BB9_75;
	mul.wide.u32 	%rd98, %r53, 2;
	add.s64 	%rd97, %rd16, %rd98;
	// begin inline asm
	ld.global.nc.u16 %rs991, [%rd97];
	// end inline asm
	add.s32 	%r349, %r53, 256;
$L__BB9_75:
	setp.ge.s32 	%p101, %r349, %r105;
	@%p101 bra 	$L__BB9_81;
	not.b32 	%r145, %r349;
	add.s32 	%r56, %r105, %r145;
	and.b32  	%r146, %r56, 768;
	setp.eq.s32 	%p102, %r146, 768;
	@%p102 bra 	$L__BB9_79;
	mul.wide.u32 	%rd99, %r349, 2;
	add.s64 	%rd195, %rd16, %rd99;
	shr.u32 	%r147, %r56, 8;
	add.s32 	%r148, %r147, 1;
	and.b32  	%r149, %r148, 3;
	neg.s32 	%r347, %r149;
$L__BB9_78:
	.pragma "nounroll";
	// begin inline asm
	ld.global.nc.u16 %rs434, [%rd195];
	// end inline asm
	// begin inline asm
	{ .reg .pred __$temp3;
  setp.lt.f16  __$temp3, %rs434, %rs991;
  selp.u16 %rs435, 1, 0, __$temp3;}
	// end inline asm
	setp.eq.s16 	%p103, %rs435, 0;
	selp.b16 	%rs991, %rs991, %rs434, %p103;
	add.s32 	%r349, %r349, 256;
	add.s64 	%rd195, %rd195, 512;
	add.s32 	%r347, %r347, 1;
	setp.ne.s32 	%p104, %r347, 0;
	@%p104 bra 	$L__BB9_78;
$L__BB9_79:
	setp.lt.u32 	%p105, %r56, 768;
	@%p105 bra 	$L__BB9_81;
$L__BB9_80:
	mul.wide.s32 	%rd105, %r349, 2;
	add.s64 	%rd101, %rd16, %rd105;
	// begin inline asm
	ld.global.nc.u16 %rs438, [%rd101];
	// end inline asm
	// begin inline asm
	{ .reg .pred __$temp3;
  setp.lt.f16  __$temp3, %rs438, %rs991;
  selp.u16 %rs439, 1, 0, __$temp3;}
	// end inline asm
	setp.eq.s16 	%p106, %rs439, 0;
	selp.b16 	%rs445, %rs991, %rs438, %p106;
	add.s64 	%rd102, %rd101, 512;
	// begin inline asm
	ld.global.nc.u16 %rs442, [%rd102];
	// end inline asm
	// begin inline asm
	{ .reg .pred __$temp3;
  setp.lt.f16  __$temp3, %rs442, %rs445;
  selp.u16 %rs443, 1, 0, __$temp3;}
	// end inline asm
	setp.eq.s16 	%p107, %rs443, 0;
	selp.b16 	%rs449, %rs445, %rs442, %p107;
	add.s64 	%rd103, %rd101, 1024;
	// begin inline asm
	ld.global.nc.u16 %rs446, [%rd103];
	// end inline asm
	// begin inline asm
	{ .reg .pred __$temp3;
  setp.lt.f16  __$temp3, %rs446, %rs449;
  selp.u16 %rs447, 1, 0, __$temp3;}
	// end inline asm
	setp.eq.s16 	%p108, %rs447, 0;
	selp.b16 	%rs453, %rs449, %rs446, %p108;
	add.s64 	%rd104, %rd101, 1536;
	// begin inline asm
	ld.global.nc.u16 %rs450, [%rd104];
	// end inline asm
	// begin inline asm
	{ .reg .pred __$temp3;
  setp.lt.f16  __$temp3, %rs450, %rs453;
  selp.u16 %rs451, 1, 0, __$temp3;}
	// end inline asm
	setp.eq.s16 	%p109, %rs451, 0;
	selp.b16 	%rs991, %rs453, %rs450, %p109;
	add.s32 	%r349, %r349, 1024;
	setp.lt.s32 	%p110, %r349, %r105;
	@%p110 bra 	$L__BB9_80;
$L__BB9_81:
	setp.lt.s32 	%p111, %r105, 256;
	@%p111 bra 	$L__BB9_95;
	// begin inline asm
	mov.u32 %r188, %laneid;
	// end inline asm
	cvt.u32.u16 	%r190, %rs991;
	mov.b32 	%r191, 1;
	mov.b32 	%r192, 31;
	mov.b32 	%r193, -1;
	// begin inline asm
	shfl.sync.down.b32 %r189, %r190, %r191, %r192, %r193;
	// end inline asm
	setp.gt.s32 	%p140, %r188, 30;
	@%p140 bra 	$L__BB9_84;
	cvt.u16.u32 	%rs491, %r189;
	// begin inline asm
	{ .reg .pred __$temp3;
  setp.lt.f16  __$temp3, %rs491, %rs991;
  selp.u16 %rs490, 1, 0, __$temp3;}
	// end inline asm
	setp.eq.s16 	%p141, %rs490, 0;
	selp.b16 	%rs991, %rs991, %rs491, %p141;
$L__BB9_84:
	cvt.u32.u16 	%r195, %rs991;
	mov.b32 	%r196, 2;
	mov.b32 	%r197, 31;
	mov.b32 	%r198, -1;
	// begin inline asm
	shfl.sync.down.b32 %r194, %r195, %r196, %r197, %r198;
	// end inline asm
	setp.gt.s32 	%p142, %r188, 29;
	@%p142 bra 	$L__BB9_86;
	cvt.u16.u32 	%rs494, %r194;
	// begin inline asm
	{ .reg .pred __$temp3;
  setp.lt.f16  __$temp3, %rs494, %rs991;
  selp.u16 %rs493, 1, 0, __$temp3;}
	// end inline asm
	setp.eq.s16 	%p143, %rs493, 0;
	selp.b16 	%rs991, %rs991, %rs494, %p143;
$L__BB9_86:
	cvt.u32.u16 	%r200, %rs991;
	mov.b32 	%r201, 4;
	mov.b32 	%r202, 31;
	mov.b32 	%r203, -1;
	// begin inline asm
	shfl.sync.down.b32 %r199, %r200, %r201, %r202, %r203;
	// end inline asm
	setp.gt.s32 	%p144, %r188, 27;
	@%p144 bra 	$L__BB9_88;
	cvt.u16.u32 	%rs497, %r199;
	// begin inline asm
	{ .reg .pred __$temp3;
  setp.lt.f16  __$temp3, %rs497, %rs991;
  selp.u16 %rs496, 1, 0, __$temp3;}
	// end inline asm
	setp.eq.s16 	%p145, %rs496, 0;
	selp.b16 	%rs991, %rs991, %rs497, %p145;
$L__BB9_88:
	cvt.u32.u16 	%r205, %rs991;
	mov.b32 	%r206, 8;
	mov.b32 	%r207, 31;
	mov.b32 	%r208, -1;
	// begin inline asm
	shfl.sync.down.b32 %r204, %r205, %r206, %r207, %r208;
	// end inline asm
	setp.gt.s32 	%p146, %r188, 23;
	@%p146 bra 	$L__BB9_90;
	cvt.u16.u32 	%rs500, %r204;
	// begin inline asm
	{ .reg .pred __$temp3;
  setp.lt.f16  __$temp3, %rs500, %rs991;
  selp.u16 %rs499, 1, 0, __$temp3;}
	// end inline asm
	setp.eq.s16 	%p147, %rs499, 0;
	selp.b16 	%rs991, %rs991, %rs500, %p147;
$L__BB9_90:
	cvt.u32.u16 	%r210, %rs991;
	mov.b32 	%r211, 16;
	mov.b32 	%r212, 31;
	mov.b32 	%r213, -1;
	// begin inline asm
	shfl.sync.down.b32 %r209, %r210, %r211, %r212, %r213;
	// end inline asm
	setp.gt.s32 	%p148, %r188, 15;
	@%p148 bra 	$L__BB9_93;
	cvt.u16.u32 	%rs503, %r209;
	// begin inline asm
	{ .reg .pred __$temp3;
  setp.lt.f16  __$temp3, %rs503, %rs991;
  selp.u16 %rs502, 1, 0, __$temp3;}
	// end inline asm
	setp.eq.s16 	%p149, %rs502, 0;
	selp.b16 	%rs991, %rs991, %rs503, %p149;
	setp.ne.s32 	%p150, %r188, 0;
	@%p150 bra 	$L__BB9_93;
	shr.u32 	%r214, %r53, 4;
	and.b32  	%r215, %r214, 62;
	mov.u32 	%r216, _ZZN3cub18CUB_300001_SM_10006detail6reduce28DeviceReduceSingleTileKernelINS2_10policy_hubI6__halfj3MinE10Policy1000EPS5_S9_iS6_S5_S5_N4cuda3std3__410__identityEEEvT0_T1_T2_T3_T4_T6_E12temp_storage;
	add.s32 	%r217, %r216, %r215;
	st.shared.u16 	[%r217+8], %rs991;
$L__BB9_93:
	bar.sync 	0;
	setp.ne.s32 	%p151, %r53, 0;
	@%p151 bra 	$L__BB9_140;
	ld.shared.u16 	%rs506, [_ZZN3cub18CUB_300001_SM_10006detail6reduce28DeviceReduceSingleTileKernelINS2_10policy_hubI6__halfj3MinE10Policy1000EPS5_S9_iS6_S5_S5_N4cuda3std3__410__identityEEEvT0_T1_T2_T3_T4_T6_E12temp_storage+10];
	// begin inline asm
	{ .reg .pred __$temp3;
  setp.lt.f16  __$temp3, %rs506, %rs991;
  selp.u16 %rs505, 1, 0, __$temp3;}
	// end inline asm
	setp.eq.s16 	%p152, %rs505, 0;
	selp.b16 	%rs510, %rs991, %rs506, %p152;
	ld.shared.u16 	%rs509, [_ZZN3cub18CUB_300001_SM_10006detail6reduce28DeviceReduceSingleTileKernelINS2_10policy_hubI6__halfj3MinE10Policy1000EPS5_S9_iS6_S5_S5_N4cuda3std3__410__identityEEEvT0_T1_T2_T3_T4_T6_E12temp_storage+12];
	// begin inline asm
	{ .reg .pred __$temp3;
  setp.lt.f16  __$temp3, %rs509, %rs510;
  selp.u16 %rs508, 1, 0, __$temp3;}
	// end inline asm
	setp.eq.s16 	%p153, %rs508, 0;
	selp.b16 	%rs513, %rs510, %rs509, %p153;
	ld.shared.u16 	%rs512, [_ZZN3cub18CUB_300001_SM_10006detail6reduce28DeviceReduceSingleTileKernelINS2_10policy_hubI6__halfj3MinE10Policy1000EPS5_S9_iS6_S5_S5_N4cuda3std3__410__identityEEEvT0_T1_T2_T3_T4_T6_E12temp_storage+14];
	// begin inline asm
	{ .reg .pred __$temp3;
  setp.lt.f16  __$temp3, %rs512, %rs513;
  selp.u16 %rs511, 1, 0, __$temp3;}
	// end inline asm
	setp.eq.s16 	%p154, %rs511, 0;
	selp.b16 	%rs516, %rs513, %rs512, %p154;
	ld.shared.u16 	%rs515, [_ZZN3cub18CUB_300001_SM_10006detail6reduce28DeviceReduceSingleTileKernelINS2_10policy_hubI6__halfj3MinE10Policy1000EPS5_S9_iS6_S5_S5_N4cuda3std3__410__identityEEEvT0_T1_T2_T3_T4_T6_E12temp_storage+16];
	// begin inline asm
	{ .reg .pred __$temp3;
  setp.lt.f16  __$temp3, %rs515, %rs516;
  selp.u16 %rs514, 1, 0, __$temp3;}
	// end inline asm
	setp.eq.s16 	%p155, %rs514, 0;
	selp.b16 	%rs519, %rs516, %rs515, %p155;
	ld.shared.u16 	%rs518, [_ZZN3cub18CUB_300001_SM_10006detail6reduce28DeviceReduceSingleTileKernelINS2_10policy_hubI6__halfj3MinE10Policy1000EPS5_S9_iS6_S5_S5_N4cuda3std3__410__identityEEEvT0_T1_T2_T3_T4_T6_E12temp_storage+18];
	// begin inline asm
	{ .reg .pred __$temp3;
  setp.lt.f16  __$temp3, %rs518, %rs519;
  selp.u16 %rs517, 1, 0, __$temp3;}
	// end inline asm
	setp.eq.s16 	%p156, %rs517, 0;
	selp.b16 	%rs522, %rs519, %rs518, %p156;
	ld.shared.u16 	%rs521, [_ZZN3cub18CUB_300001_SM_10006detail6reduce28DeviceReduceSingleTileKernelINS2_10policy_hubI6__halfj3MinE10Policy1000EPS5_S9_iS6_S5_S5_N4cuda3std3__410__identityEEEvT0_T1_T2_T3_T4_T6_E12temp_storage+20];
	// begin inline asm
	{ .reg .pred __$temp3;
  setp.lt.f16  __$temp3, %rs521, %rs522;
  selp.u16 %rs520, 1, 0, __$temp3;}
	// end inline asm
	setp.eq.s16 	%p157, %rs520, 0;
	selp.b16 	%rs525, %rs522, %rs521, %p157;
	ld.shared.u16 	%rs524, [_ZZN3cub18CUB_300001_SM_10006detail6reduce28DeviceReduceSingleTileKernelINS2_10policy_hubI6__halfj3MinE10Policy1000EPS5_S9_iS6_S5_S5_N4cuda3std3__410__identityEEEvT0_T1_T2_T3_T4_T6_E12temp_storage+22];
	// begin inline asm
	{ .reg .pred __$temp3;
  setp.lt.f16  __$temp3, %rs524, %rs525;
  selp.u16 %rs523, 1, 0, __$temp3;}
	// end inline asm
	setp.eq.s16 	%p158, %rs523, 0;
	selp.b16 	%rs991, %rs525, %rs524, %p158;
	bra.uni 	$L__BB9_140;
$L__BB9_95:
	// begin inline asm
	mov.u32 %r150, %laneid;
	// end inline asm
	and.b32  	%r156, %r53, 992;
	add.s32 	%r157, %r156, 32;
	setp.gt.s32 	%p112, %r157, %r105;
	not.b32 	%r158, %r156;
	add.s32 	%r159, %r105, %r158;
	selp.b32 	%r154, %r159, 31, %p112;
	cvt.u32.u16 	%r152, %rs991;
	mov.b32 	%r153, 1;
	mov.b32 	%r155, -1;
	// begin inline asm
	shfl.sync.down.b32 %r151, %r152, %r153, %r154, %r155;
	// end inline asm
	setp.ge.s32 	%p113, %r150, %r154;
	@%p113 bra 	$L__BB9_97;
	cvt.u16.u32 	%rs455, %r151;
	// begin inline asm
	{ .reg .pred __$temp3;
  setp.lt.f16  __$temp3, %rs455, %rs991;
  selp.u16 %rs454, 1, 0, __$temp3;}
	// end inline asm
	setp.eq.s16 	%p114, %rs454, 0;
	selp.b16 	%rs991, %rs991, %rs455, %p114;
$L__BB9_97:
	cvt.u32.u16 	%r161, %rs991;
	mov.b32 	%r162, 2;
	mov.b32 	%r164, -1;
	// begin inline asm
	shfl.sync.down.b32 %r160, %r161, %r162, %r154, %r164;
	// end inline asm
	add.s32 	%r165, %r150, 2;
	setp.gt.s32 	%p115, %r165, %r154;
	@%p115 bra 	$L__BB9_99;
	cvt.u16.u32 	%rs458, %r160;
	// begin inline asm
	{ .reg .pred __$temp3;
  setp.lt.f16  __$temp3, %rs458, %rs991;
  selp.u16 %rs457, 1, 0, __$temp3;}
	// end inline asm
	setp.eq.s16 	%p116, %rs457, 0;
	selp.b16 	%rs991, %rs991, %rs458, %p116;
$L__BB9_99:
	cvt.u32.u16 	%r167, %rs991;
	mov.b32 	%r168, 4;
	mov.b32 	%r170, -1;
	// begin inline asm
	shfl.sync.down.b32 %r166, %r167, %r168, %r154, %r170;
	// end inline asm
	add.s32 	%r171, %r150, 4;
	setp.gt.s32 	%p117, %r171, %r154;
	@%p117 bra 	$L__BB9_101;
	cvt.u16.u32 	%rs461, %r166;
	// begin inline asm
	{ .reg .pred __$temp3;
  setp.lt.f16  __$temp3, %rs461, %rs991;
  selp.u16 %rs460, 1, 0, __$temp3;}
	// end inline asm
	setp.eq.s16 	%p118, %rs460, 0;
	selp.b16 	%rs991, %rs991, %rs461, %p118;
$L__BB9_101:
	cvt.u32.u16 	%r173, %rs991;
	mov.b32 	%r174, 8;
	mov.b32 	%r176, -1;
	// begin inline asm
	shfl.sync.down.b32 %r172, %r173, %r174, %r154, %r176;
	// end inline asm
	add.s32 	%r177, %r150, 8;
	setp.gt.s32 	%p119, %r177, %r154;
	@%p119 bra 	$L__BB9_103;
	cvt.u16.u32 	%rs464, %r172;
	// begin inline asm
	{ .reg .pred __$temp3;
  setp.lt.f16  __$temp3, %rs464, %rs991;
  selp.u16 %rs463, 1, 0, __$temp3;}
	// end inline asm
	setp.eq.s16 	%p120, %rs463, 0;
	selp.b16 	%rs991, %rs991, %rs464, %p120;
$L__BB9_103:
	cvt.u32.u16 	%r179, %rs991;
	mov.b32 	%r180, 16;
	mov.b32 	%r182, -1;
	// begin inline asm
	shfl.sync.down.b32 %r178, %r179, %r180, %r154, %r182;
	// end inline asm
	add.s32 	%r183, %r150, 16;
	setp.gt.s32 	%p121, %r183, %r154;
	@%p121 bra 	$L__BB9_105;
	cvt.u16.u32 	%rs467, %r178;
	// begin inline asm
	{ .reg .pred __$temp3;
  setp.lt.f16  __$temp3, %rs467, %rs991;
  selp.u16 %rs466, 1, 0, __$temp3;}
	// end inline asm
	setp.eq.s16 	%p122, %rs466, 0;
	selp.b16 	%rs991, %rs991, %rs467, %p122;
$L__BB9_105:
	setp.ne.s32 	%p123, %r150, 0;
	@%p123 bra 	$L__BB9_107;
	shr.u32 	%r184, %r53, 4;
	and.b32  	%r185, %r184, 62;
	mov.u32 	%r186, _ZZN3cub18CUB_300001_SM_10006detail6reduce28DeviceReduceSingleTileKernelINS2_10policy_hubI6__halfj3MinE10Policy1000EPS5_S9_iS6_S5_S5_N4cuda3std3__410__identityEEEvT0_T1_T2_T3_T4_T6_E12temp_storage;
	add.s32 	%r187, %r186, %r185;
	st.shared.u16 	[%r187+8], %rs991;
$L__BB9_107:
	bar.sync 	0;
	setp.ne.s32 	%p124, %r53, 0;
	setp.lt.s32 	%p125, %r105, 33;
	or.pred  	%p126, %p124, %p125;
	@%p126 bra 	$L__BB9_140;
	ld.shared.u16 	%rs470, [_ZZN3cub18CUB_300001_SM_10006detail6reduce28DeviceReduceSingleTileKernelINS2_10policy_hubI6__halfj3MinE10Policy1000EPS5_S9_iS6_S5_S5_N4cuda3std3__410__identityEEEvT0_T1_T2_T3_T4_T6_E12temp_storage+10];
	// begin inline asm
	{ .reg .pred __$temp3;
  setp.lt.f16  __$temp3, %rs470, %rs991;
  selp.u16 %rs469, 1, 0, __$temp3;}
	// end inline asm
	setp.eq.s16 	%p127, %rs469, 0;
	selp.b16 	%rs991, %rs991, %rs470, %p127;
	setp.lt.u32 	%p128, %r105, 65;
	@%p128 bra 	$L__BB9_140;
	ld.shared.u16 	%rs473, [_ZZN3cub18CUB_300001_SM_10006detail6reduce28DeviceReduceSingleTileKernelINS2_10policy_hubI6__halfj3MinE10Policy1000EPS5_S9_iS6_S5_S5_N4cuda3std3__410__identityEEEvT0_T1_T2_T3_T4_T6_E12temp_storage+12];
	// begin inline asm
	{ .reg .pred __$temp3;
  setp.lt.f16  __$temp3, %rs473, %rs991;
  selp.u16 %rs472, 1, 0, __$temp3;}
	// end inline asm
	setp.eq.s16 	%p129, %rs472, 0;
	selp.b16 	%rs991, %rs991, %rs473, %p129;
	setp.lt.u32 	%p130, %r105, 97;
	@%p130 bra 	$L__BB9_140;
	ld.shared.u16 	%rs476, [_ZZN3cub18CUB_300001_SM_10006detail6reduce28DeviceReduceSingleTileKernelINS2_10policy_hubI6__halfj3MinE10Policy1000EPS5_S9_iS6_S5_S5_N4cuda3std3__410__identityEEEvT0_T1_T2_T3_T4_T6_E12temp_storage+14];
	// begin inline asm
	{ .reg .pred __$temp3;
  setp.lt.f16  __$temp3, %rs476, %rs991;
  selp.u16 %rs475, 1, 0, __$temp3;}
	// end inline asm
	setp.eq.s16 	%p131, %rs475, 0;
	selp.b16 	%rs991, %rs991, %rs476, %p131;
	setp.lt.u32 	%p132, %r105, 129;
	@%p132 bra 	$L__BB9_140;
	ld.shared.u16 	%rs479, [_ZZN3cub18CUB_300001_SM_10006detail6reduce28DeviceReduceSingleTileKernelINS2_10policy_hubI6__halfj3MinE10Policy1000EPS5_S9_iS6_S5_S5_N4cuda3std3__410__identityEEEvT0_T1_T2_T3_T4_T6_E12temp_storage+16];
	// begin inline asm
	{ .reg .pred __$temp3;
  setp.lt.f16  __$temp3, %rs479, %rs991;
  selp.u16 %rs478, 1, 0, __$temp3;}
	// end inline asm
	setp.eq.s16 	%p133, %rs478, 0;
	selp.b16 	%rs991, %rs991, %rs479, %p133;
	setp.lt.u32 	%p134, %r105, 161;
	@%p134 bra 	$L__BB9_140;
	ld.shared.u16 	%rs482, [_ZZN3cub18CUB_300001_SM_10006detail6reduce28DeviceReduceSingleTileKernelINS2_10policy_hubI6__halfj3MinE10Policy1000EPS5_S9_iS6_S5_S5_N4cuda3std3__410__identityEEEvT0_T1_T2_T3_T4_T6_E12temp_storage+18];
	// begin inline asm
	{ .reg .pred __$temp3;
  setp.lt.f16  __$temp3, %rs482, %rs991;
  selp.u16 %rs481, 1, 0, __$temp3;}
	// end inline asm
	setp.eq.s16 	%p135, %rs481, 0;
	selp.b16 	%rs991, %rs991, %rs482, %p135;
	setp.lt.u32 	%p136, %r105, 193;
	@%p136 bra 	$L__BB9_140;
	ld.shared.u16 	%rs485, [_ZZN3cub18CUB_300001_SM_10006detail6reduce28DeviceReduceSingleTileKernelINS2_10policy_hubI6__halfj3MinE10Policy1000EPS5_S9_iS6_S5_S5_N4cuda3std3__410__identityEEEvT0_T1_T2_T3_T4_T6_E12temp_storage+20];
	// begin inline asm
	{ .reg .pred __$temp3;
  setp.lt.f16  __$temp3, %rs485, %rs991;
  selp.u16 %rs484, 1, 0, __$temp3;}
	// end inline asm
	setp.eq.s16 	%p137, %rs484, 0;
	selp.b16 	%rs991, %rs991, %rs485, %p137;
	setp.lt.u32 	%p138, %r105, 225;
	@%p138 bra 	$L__BB9_140;
	ld.shared.u16 	%rs488, [_ZZN3cub18CUB_300001_SM_10006detail6reduce28DeviceReduceSingleTileKernelINS2_10policy_hubI6__halfj3MinE10Policy1000EPS5_S9_iS6_S5_S5_N4cuda3std3__410__identityEEEvT0_T1_T2_T3_T4_T6_E12temp_storage+22];
	// begin inline asm
	{ .reg .pred __$temp3;
  setp.lt.f16  __$temp3, %rs488, %rs991;
  selp.u16 %rs487, 1, 0, __$temp3;}
	// end inline asm
	setp.eq.s16 	%p139, %rs487, 0;
	selp.b16 	%rs991, %rs991, %rs488, %p139;
	bra.uni 	$L__BB9_140;
$L__BB9_115:
	mov.u32 	%r78, %tid.x;
	mul.wide.u32 	%rd51, %r78, 2;
	add.s64 	%rd19, %rd16, %rd51;
	// begin inline asm
	ld.global.nc.u16 %rs121, [%rd19];
	// end inline asm
	add.s64 	%rd20, %rd19, 512;
	// begin inline asm
	ld.global.nc.u16 %rs122, [%rd20];
	// end inline asm
	add.s64 	%rd21, %rd19, 1024;
	// begin inline asm
	ld.global.nc.u16 %rs123, [%rd21];
	// end inline asm
	add.s64 	%rd22, %rd19, 1536;
	// begin inline asm
	ld.global.nc.u16 %rs124, [%rd22];
	// end inline asm
	add.s64 	%rd23, %rd19, 2048;
	// begin inline asm
	ld.global.nc.u16 %rs125, [%rd23];
	// end inline asm
	add.s64 	%rd24, %rd19, 2560;
	// begin inline asm
	ld.global.nc.u16 %rs126, [%rd24];
	// end inline asm
	add.s64 	%rd25, %rd19, 3072;
	// begin inline asm
	ld.global.nc.u16 %rs127, [%rd25];
	// end inline asm
	add.s64 	%rd26, %rd19, 3584;
	// begin inline asm
	ld.global.nc.u16 %rs128, [%rd26];
	// end inline asm
	add.s64 	%rd27, %rd19, 4096;
	// begin inline asm
	ld.global.nc.u16 %rs129, [%rd27];
	// end inline asm
	add.s64 	%rd28, %rd19, 4608;
	// begin inline asm
	ld.global.nc.u16 %rs130, [%rd28];
	// end inline asm
	add.s64 	%rd29, %rd19, 5120;
	// begin inline asm
	ld.global.nc.u16 %rs131, [%rd29];
	// end inline asm
	add.s64 	%rd30, %rd19, 5632;
	// begin inline asm
	ld.global.nc.u16 %rs132, [%rd30];
	// end inline asm
	add.s64 	%rd31, %rd19, 6144;
	// begin inline asm
	ld.global.nc.u16 %rs133, [%rd31];
	// end inline asm
	add.s64 	%rd32, %rd19, 6656;
	// begin inline asm
	ld.global.nc.u16 %rs134, [%rd32];
	// end inline asm
	add.s64 	%rd33, %rd19, 7168;
	// begin inline asm
	ld.global.nc.u16 %rs135, [%rd33];
	// end inline asm
	add.s64 	%rd34, %rd19, 7680;
	// begin inline asm
	ld.global.nc.u16 %rs136, [%rd34];
	// end inline asm
	add.s64 	%rd35, %rd19, 8192;
	// begin inline asm
	ld.global.nc.u16 %rs137, [%rd35];
	// end inline asm
	add.s64 	%rd36, %rd19, 8704;
	// begin inline asm
	ld.global.nc.u16 %rs138, [%rd36];
	// end inline asm
	add.s64 	%rd37, %rd19, 9216;
	// begin inline asm
	ld.global.nc.u16 %rs139, [%rd37];
	// end inline asm
	add.s64 	%rd38, %rd19, 9728;
	// begin inline asm
	ld.global.nc.u16 %rs140, [%rd38];
	// end inline asm
	add.s64 	%rd39, %rd19, 10240;
	// begin inline asm
	ld.global.nc.u16 %rs141, [%rd39];
	// end inline asm
	add.s64 	%rd40, %rd19, 10752;
	// begin inline asm
	ld.global.nc.u16 %rs142, [%rd40];
	// end inline asm
	add.s64 	%rd41, %rd19, 11264;
	// begin inline asm
	ld.global.nc.u16 %rs143, [%rd41];
	// end inline asm
	add.s64 	%rd42, %rd19, 11776;
	// begin inline asm
	ld.global.nc.u16 %rs144, [%rd42];
	// end inline asm
	add.s64 	%rd43, %rd19, 12288;
	// begin inline asm
	ld.global.nc.u16 %rs145, [%rd43];
	// end inline asm
	add.s64 	%rd44, %rd19, 12800;
	// begin inline asm
	ld.global.nc.u16 %rs146, [%rd44];
	// end inline asm
	add.s64 	%rd45, %rd19, 13312;
	// begin inline asm
	ld.global.nc.u16 %rs147, [%rd45];
	// end inline asm
	add.s64 	%rd46, %rd19, 13824;
	// begin inline asm
	ld.global.nc.u16 %rs148, [%rd46];
	// end inline asm
	add.s64 	%rd47, %rd19, 14336;
	// begin inline asm
	ld.global.nc.u16 %rs149, [%rd47];
	// end inline asm
	add.s64 	%rd48, %rd19, 14848;
	// begin inline asm
	ld.global.nc.u16 %rs150, [%rd48];
	// end inline asm
	add.s64 	%rd49, %rd19, 15360;
	// begin inline asm
	ld.global.nc.u16 %rs151, [%rd49];
	// end inline asm
	add.s64 	%rd50, %rd19, 15872;
	// begin inline asm
	ld.global.nc.u16 %rs152, [%rd50];
	// end inline asm
	// begin inline asm
	{ .reg .pred __$temp3;
  setp.lt.f16  __$temp3, %rs122, %rs121;
  selp.u16 %rs153, 1, 0, __$temp3;}
	// end inline asm
	setp.eq.s16 	%p4, %rs153, 0;
	selp.b16 	%rs158, %rs121, %rs122, %p4;
	// begin inline asm
	{ .reg .pred __$temp3;
  setp.lt.f16  __$temp3, %rs123, %rs158;
  selp.u16 %rs156, 1, 0, __$temp3;}
	// end inline asm
	setp.eq.s16 	%p5, %rs156, 0;
	selp.b16 	%rs161, %rs158, %rs123, %p5;
	// begin inline asm
	{ .reg .pred __$temp3;
  setp.lt.f16  __$temp3, %rs124, %rs161;
  selp.u16 %rs159, 1, 0, __$temp3;}
	// end inline asm
	setp.eq.s16 	%p6, %rs159, 0;
	selp.b16 	%rs164, %rs161, %rs124, %p6;
	// begin inline asm
	{ .reg .pred __$temp3;
  setp.lt.f16  __$temp3, %rs125, %rs164;
  selp.u16 %rs162, 1, 0, __$temp3;}
	// end inline asm
	setp.eq.s16 	%p7, %rs162, 0;
	selp.b16 	%rs167, %rs164, %rs125, %p7;
	// begin inline asm
	{ .reg .pred __$temp3;
  setp.lt.f16  __$temp3, %rs126, %rs167;
  selp.u16 %rs165, 1, 0, __$temp3;}
	// end inline asm
	setp.eq.s16 	%p8, %rs165, 0;
	selp.b16 	%rs170, %rs167, %rs126, %p8;
	// begin inline asm
	{ .reg .pred __$temp3;
  setp.lt.f16  __$temp3, %rs127, %rs170;
  selp.u16 %rs168, 1, 0, __$temp3;}
	// end inline asm
	setp.eq.s16 	%p9, %rs168, 0;
	selp.b16 	%rs173, %rs170, %rs127, %p9;
	// begin inline asm
	{ .reg .pred __$temp3;
  setp.lt.f16  __$temp3, %rs128, %rs173;
  selp.u16 %rs171, 1, 0, __$temp3;}
	// end inline asm
	setp.eq.s16 	%p10, %rs171, 0;
	selp.b16 	%rs176, %rs173, %rs128, %p10;
	// begin inline asm
	{ .reg .pred __$temp3;
  setp.lt.f16  __$temp3, %rs129, %rs176;
  selp.u16 %rs174, 1, 0, __$temp3;}
	// end inline asm
	setp.eq.s16 	%p11, %rs174, 0;
	selp.b16 	%rs179, %rs176, %rs129, %p11;
	// begin inline asm
	{ .reg .pred __$temp3;
  setp.lt.f16  __$temp3, %rs130, %rs179;
  selp.u16 %rs177, 1, 0, __$temp3;}
	// end inline asm
	setp.eq.s16 	%p12, %rs177, 0;
	selp.b16 	%rs182, %rs179, %rs130, %p12;
	// begin inline asm
	{ .reg .pred __$temp3;
  setp.lt.f16  __$temp3, %rs131, %rs182;
  selp.u16 %rs180, 1, 0, __$temp3;}
	// end inline asm
	setp.eq.s16 	%p13, %rs180, 0;
	selp.b16 	%rs185, %rs182, %rs131, %p13;
	// begin inline asm
	{ .reg .pred __$temp3;
  setp.lt.f16  __$temp3, %rs132, %rs185;
  selp.u16 %rs183, 1, 0, __$temp3;}
	// end inline asm
	setp.eq.s16 	%p14, %rs183, 0;
	selp.b16 	%rs188, %rs185, %rs132, %p14;
	// begin inline asm
	{ .reg .pred __$temp3;
  setp.lt.f16  __$temp3, %rs133, %rs188;
  selp.u16 %rs186, 1, 0, __$temp3;}
	// end inline asm
	setp.eq.s16 	%p15, %rs186, 0;
	selp.b16 	%rs191, %rs188, %rs133, %p15;
	// begin inline asm
	{ .reg .pred __$temp3;
  setp.lt.f16  __$temp3, %rs134, %rs191;
  selp.u16 %rs189, 1, 0, __$temp3;}
	// end inline asm
	setp.eq.s16 	%p16, %rs189, 0;
	selp.b16 	%rs194, %rs191, %rs134, %p16;
	// begin inline asm
	{ .reg .pred __$temp3;
  setp.lt.f16  __$temp3, %rs135, %rs194;
  selp.u16 %rs192, 1, 0, __$temp3;}
	// end inline asm
	setp.eq.s16 	%p17, %rs192, 0;
	selp.b16 	%rs197, %rs194, %rs135, %p17;
	// begin inline asm
	{ .reg .pred __$temp3;
  setp.lt.f16  __$temp3, %rs136, %rs197;
  selp.u16 %rs195, 1, 0, __$temp3;}
	// end inline asm
	setp.eq.s16 	%p18, %rs195, 0;
	selp.b16 	%rs200, %rs197, %rs136, %p18;
	// begin inline asm
	{ .reg .pred __$temp3;
  setp.lt.f16  __$temp3, %rs137, %rs200;
  selp.u16 %rs198, 1, 0, __$temp3;}
	// end inline asm
	setp.eq.s16 	%p19, %rs198, 0;
	selp.b16 	%rs203, %rs200, %rs137, %p19;
	// begin inline asm
	{ .reg .pred __$temp3;
  setp.lt.f16  __$temp3, %rs138, %rs203;
  selp.u16 %rs201, 1, 0, __$temp3;}
	// end inline asm
	setp.eq.s16 	%p20, %rs201, 0;
	selp.b16 	%rs206, %rs203, %rs138, %p20;
	// begin inline asm
	{ .reg .pred __$temp3;
  setp.lt.f16  __$temp3, %rs139, %rs206;
  selp.u16 %rs204, 1, 0, __$temp3;}
	// end inline asm
	setp.eq.s16 	%p21, %rs204, 0;
	selp.b16 	%rs209, %rs206, %rs139, %p21;
	// begin inline asm
	{ .reg .pred __$temp3;
  setp.lt.f16  __$temp3, %rs140, %rs209;
  selp.u16 %rs207, 1, 0, __$temp3;}
	// end inline asm
	setp.eq.s16 	%p22, %rs207, 0;
	selp.b16 	%rs212, %rs209, %rs140, %p22;
	// begin inline asm
	{ .reg .pred __$temp3;
  setp.lt.f16  __$temp3, %rs141, %rs212;
  selp.u16 %rs210, 1, 0, __$temp3;}
	// end inline asm
	setp.eq.s16 	%p23, %rs210, 0;
	selp.b16 	%rs215, %rs212, %rs141, %p23;
	// begin inline asm
	{ .reg .pred __$temp3;
  setp.lt.f16  __$temp3, %rs142, %rs215;
  selp.u16 %rs213, 1, 0, __$temp3;}
	// end inline asm
	setp.eq.s16 	%p24, %rs213, 0;
	selp.b16 	%rs218, %rs215, %rs142, %p24;
	// begin inline asm
	{ .reg .pred __$temp3;
  setp.lt.f16  __$temp3, %rs143, %rs218;
  selp.u16 %rs216, 1, 0, __$temp3;}
	// end inline asm
	setp.eq.s16 	%p25, %rs216, 0;
	selp.b16 	%rs221, %rs218, %rs143, %p25;
	// begin inline asm
	{ .reg .pred __$temp3;
  setp.lt.f16  __$temp3, %rs144, %rs221;
  selp.u16 %rs219, 1, 0, __$temp3;}
	// end inline asm
	setp.eq.s16 	%p26, %rs219, 0;
	selp.b16 	%rs224, %rs221, %rs144, %p26;
	// begin inline asm
	{ .reg .pred __$temp3;
  setp.lt.f16  __$temp3, %rs145, %rs224;
  selp.u16 %rs222, 1, 0, __$temp3;}
	// end inline asm
	setp.eq.s16 	%p27, %rs222, 0;
	selp.b16 	%rs227, %rs224, %rs145, %p27;
	// begin inline asm
	{ .reg .pred __$temp3;
  setp.lt.f16  __$temp3, %rs146, %rs227;
  selp.u16 %rs225, 1, 0, __$temp3;}
	// end inline asm
	setp.eq.s16 	%p28, %rs225, 0;
	selp.b16 	%rs230, %rs227, %rs146, %p28;
	// begin inline asm
	{ .reg .pred __$temp3;
  setp.lt.f16  __$temp3, %rs147, %rs230;
  selp.u16 %rs228, 1, 0, __$temp3;}
	// end inline asm
	setp.eq.s16 	%p29, %rs228, 0;
	selp.b16 	%rs233, %rs230, %rs147, %p29;
	// begin inline asm
	{ .reg .pred __$temp3;
  setp.lt.f16  __$temp3, %rs148, %rs233;
  selp.u16 %rs231, 1, 0, __$temp3;}
	// end inline asm
	setp.eq.s16 	%p30, %rs231, 0;
	selp.b16 	%rs236, %rs233, %rs148, %p30;
	// begin inline asm
	{ .reg .pred __$temp3;
  setp.lt.f16  __$temp3, %rs149, %rs236;
  selp.u16 %rs234, 1, 0, __$temp3;}
	// end inline asm
	setp.eq.s16 	%p31, %rs234, 0;
	selp.b16 	%rs239, %rs236, %rs149, %p31;
	// begin inline asm
	{ .reg .pred __$temp3;
  setp.lt.f16  __$temp3, %rs150, %rs239;
  selp.u16 %rs237, 1, 0, __$temp3;}
	// end inline asm
	setp.eq.s16 	%p32, %rs237, 0;
	selp.b16 	%rs242, %rs239, %rs150, %p32;
	// begin inline asm
	{ .reg .pred __$temp3;
  setp.lt.f16  __$temp3, %rs151, %rs242;
  selp.u16 %rs240, 1, 0, __$temp3;}
	// end inline asm
	setp.eq.s16 	%p33, %rs240, 0;
	selp.b16 	%rs245, %rs242, %rs151, %p33;
	// begin inline asm
	{ .reg .pred __$temp3;
  setp.lt.f16  __$temp3, %rs152, %rs245;
  selp.u16 %rs243, 1, 0, __$temp3;}
	// end inline asm
	setp.eq.s16 	%p34, %rs243, 0;
	selp.b16 	%rs991, %rs245, %rs152, %p34;
	setp.lt.u32 	%p35, %r105, 16384;
	mov.b32 	%r352, 8192;
	@%p35 bra 	$L__BB9_119;
	add.s32 	%r79, %r105, -8192;
	mov.b32 	%r352, 8192;
$L__BB9_117:
	mul.wide.s32 	%rd84, %r352, 2;
	add.s64 	%rd52, %rd19, %rd84;
	// begin inline asm
	ld.global.nc.u16 %rs246, [%rd52];
	// end inline asm
	add.s64 	%rd53, %rd52, 512;
	// begin inline asm
	ld.global.nc.u16 %rs247, [%rd53];
	// end inline asm
	add.s64 	%rd54, %rd52, 1024;
	// begin inline asm
	ld.global.nc.u16 %rs248, [%rd54];
	// end inline asm
	add.s64 	%rd55, %rd52, 1536;
	// begin inline asm
	ld.global.nc.u16 %rs249, [%rd55];
	// end inline asm
	add.s64 	%rd56, %rd52, 2048;
	// begin inline asm
	ld.global.nc.u16 %rs250, [%rd56];
	// end inline asm
	add.s64 	%rd57, %rd52, 2560;
	// begin inline asm
	ld.global.nc.u16 %rs251, [%rd57];
	// end inline asm
	add.s64 	%rd58, %rd52, 3072;
	// begin inline asm
	ld.global.nc.u16 %rs252, [%rd58];
	// end inline asm
	add.s64 	%rd59, %rd52, 3584;
	// begin inline asm
	ld.global.nc.u16 %rs253, [%rd59];
	// end inline asm
	add.s64 	%rd60, %rd52, 4096;
	// begin inline asm
	ld.global.nc.u16 %rs254, [%rd60];
	// end inline asm
	add.s64 	%rd61, %rd52, 4608;
	// begin inline asm
	ld.global.nc.u16 %rs255, [%rd61];
	// end inline asm
	add.s64 	%rd62, %rd52, 5120;
	// begin inline asm
	ld.global.nc.u16 %rs256, [%rd62];
	// end inline asm
	add.s64 	%rd63, %rd52, 5632;
	// begin inline asm
	ld.global.nc.u16 %rs257, [%rd63];
	// end inline asm
	add.s64 	%rd64, %rd52, 6144;
	// begin inline asm
	ld.global.nc.u16 %rs258, [%rd64];
	// end inline asm
	add.s64 	%rd65, %rd52, 6656;
	// begin inline asm
	ld.global.nc.u16 %rs259, [%rd65];
	// end inline asm
	add.s64 	%rd66, %rd52, 7168;
	// begin inline asm
	ld.global.nc.u16 %rs260, [%rd66];
	// end inline asm
	add.s64 	%rd67, %rd52, 7680;
	// begin inline asm
	ld.global.nc.u16 %rs261, [%rd67];
	// end inline asm
	add.s64 	%rd68, %rd52, 8192;
	// begin inline asm
	ld.global.nc.u16 %rs262, [%rd68];
	// end inline asm
	add.s64 	%rd69, %rd52, 8704;
	// begin inline asm
	ld.global.nc.u16 %rs263, [%rd69];
	// end inline asm
	add.s64 	%rd70, %rd52, 9216;
	// begin inline asm
	ld.global.nc.u16 %rs264, [%rd70];
	// end inline asm
	add.s64 	%rd71, %rd52, 9728;
	// begin inline asm
	ld.global.nc.u16 %rs265, [%rd71];
	// end inline asm
	add.s64 	%rd72, %rd52, 10240;
	// begin inline asm
	ld.global.nc.u16 %rs266, [%rd72];
	// end inline asm
	add.s64 	%rd73, %rd52, 10752;
	// begin inline asm
	ld.global.nc.u16 %rs267, [%rd73];
	// end inline asm
	add.s64 	%rd74, %rd52, 11264;
	// begin inline asm
	ld.global.nc.u16 %rs268, [%rd74];
	// end inline asm
	add.s64 	%rd75, %rd52, 11776;
	// begin inline asm
	ld.global.nc.u16 %rs269, [%rd75];
	// end inline asm
	add.s64 	%rd76, %rd52, 12288;
	// begin inline asm
	ld.global.nc.u16 %rs270, [%rd76];
	// end inline asm
	add.s64 	%rd77, %rd52, 12800;
	// begin inline asm
	ld.global.nc.u16 %rs271, [%rd77];
	// end inline asm
	add.s64 	%rd78, %rd52, 13312;
	// begin inline asm
	ld.global.nc.u16 %rs272, [%rd78];
	// end inline asm
	add.s64 	%rd79, %rd52, 13824;
	// begin inline asm
	ld.global.nc.u16 %rs273, [%rd79];
	// end inline asm
	add.s64 	%rd80, %rd52, 14336;
	// begin inline asm
	ld.global.nc.u16 %rs274, [%rd80];
	// end inline asm
	add.s64 	%rd81, %rd52, 14848;
	// begin inline asm
	ld.global.nc.u16 %rs275, [%rd81];
	// end inline asm
	add.s64 	%rd82, %rd52, 15360;
	// begin inline asm
	ld.global.nc.u16 %rs276, [%rd82];
	// end inline asm
	add.s64 	%rd83, %rd52, 15872;
	// begin inline asm
	ld.global.nc.u16 %rs277, [%rd83];
	// end inline asm
	// begin inline asm
	{ .reg .pred __$temp3;
  setp.lt.f16  __$temp3, %rs246, %rs991;
  selp.u16 %rs278, 1, 0, __$temp3;}
	// end inline asm
	setp.eq.s16 	%p36, %rs278, 0;
	selp.b16 	%rs283, %rs991, %rs246, %p36;
	// begin inline asm
	{ .reg .pred __$temp3;
  setp.lt.f16  __$temp3, %rs247, %rs283;
  selp.u16 %rs281, 1, 0, __$temp3;}
	// end inline asm
	setp.eq.s16 	%p37, %rs281, 0;
	selp.b16 	%rs286, %rs283, %rs247, %p37;
	// begin inline asm
	{ .reg .pred __$temp3;
  setp.lt.f16  __$temp3, %rs248, %rs286;
  selp.u16 %rs284, 1, 0, __$temp3;}
	// end inline asm
	setp.eq.s16 	%p38, %rs284, 0;
	selp.b16 	%rs289, %rs286, %rs248, %p38;
	// begin inline asm
	{ .reg .pred __$temp3;
  setp.lt.f16  __$temp3, %rs249, %rs289;
  selp.u16 %rs287, 1, 0, __$temp3;}
	// end inline asm
	setp.eq.s16 	%p39, %rs287, 0;
	selp.b16 	%rs292, %rs289, %rs249, %p39;
	// begin inline asm
	{ .reg .pred __$temp3;
  setp.lt.f16  __$temp3, %rs250, %rs292;
  selp.u16 %rs290, 1, 0, __$temp3;}
	// end inline asm
	setp.eq.s16 	%p40, %rs290, 0;
	selp.b16 	%rs295, %rs292, %rs250, %p40;
	// begin inline asm
	{ .reg .pred __$temp3;
  setp.lt.f16  __$temp3, %rs251, %rs295;
  selp.u16 %rs293, 1, 0, __$temp3;}
	// end inline asm
	setp.eq.s16 	%p41, %rs293, 0;
	selp.b16 	%rs298, %rs295, %rs251, %p41;
	// begin inline asm
	{ .reg .pred __$temp3;
  setp.lt.f16  __$temp3, %rs252, %rs298;
  selp.u16 %rs296, 1, 0, __$temp3;}
	// end inline asm
	setp.eq.s16 	%p42, %rs296, 0;
	selp.b16 	%rs301, %rs298, %rs252, %p42;
	// begin inline asm
	{ .reg .pred __$temp3;
  setp.lt.f16  __$temp3, %rs253, %rs301;
  selp.u16 %rs299, 1, 0, __$temp3;}
	// end inline asm
	setp.eq.s16 	%p43, %rs299, 0;
	selp.b16 	%rs304, %rs301, %rs253, %p43;
	// begin inline asm
	{ .reg .pred __$temp3;
  setp.lt.f16  __$temp3, %rs254, %rs304;
  selp.u16 %rs302, 1, 0, __$temp3;}
	// end inline asm
	setp.eq.s16 	%p44, %rs302, 0;
	selp.b16 	%rs307, %rs304, %rs254, %p44;
	// begin inline asm
	{ .reg .pred __$temp3;
  setp.lt.f16  __$temp3, %rs255, %rs307;
  selp.u16 %rs305, 1, 0, __$temp3;}
	// end inline asm
	setp.eq.s16 	%p45, %rs305, 0;
	selp.b16 	%rs310, %rs307, %rs255, %p45;
	// begin inline asm
	{ .reg .pred __$temp3;
  setp.lt.f16  __$temp3, %rs256, %rs310;
  selp.u16 %rs308, 1, 0, __$temp3;}
	// end inline asm
	setp.eq.s16 	%p46, %rs308, 0;
	selp.b16 	%rs313, %rs310, %rs256, %p46;
	// begin inline asm
	{ .reg .pred __$temp3;
  setp.lt.f16  __$temp3, %rs257, %rs313;
  selp.u16 %rs311, 1, 0, __$temp3;}
	// end inline asm
	setp.eq.s16 	%p47, %rs311, 0;
	selp.b16 	%rs316, %rs313, %rs257, %p47;
	// begin inline asm
	{ .reg .pred __$temp3;
  setp.lt.f16  __$temp3, %rs258, %rs316;
  selp.u16 %rs314, 1, 0, __$temp3;}
	// end inline asm
	setp.eq.s16 	%p48, %rs314, 0;
	selp.b16 	%rs319, %rs316, %rs258, %p48;
	// begin inline asm
	{ .reg .pred __$temp3;
  setp.lt.f16  __$temp3, %rs259, %rs319;
  selp.u16 %rs317, 1, 0, __$temp3;}
	// end inline asm
	setp.eq.s16 	%p49, %rs317, 0;
	selp.b16 	%rs322, %rs319, %rs259, %p49;
	// begin inline asm
	{ .reg .pred __$temp3;
  setp.lt.f16  __$temp3, %rs260, %rs322;
  selp.u16 %rs320, 1, 0, __$temp3;}
	// end inline asm
	setp.eq.s16 	%p50, %rs320, 0;
	selp.b16 	%rs325, %rs322, %rs260, %p50;
	// begin inline asm
	{ .reg .pred __$temp3;
  setp.lt.f16  __$temp3, %rs261, %rs325;
  selp.u16 %rs323, 1, 0, __$temp3;}
	// end inline asm
	setp.eq.s16 	%p51, %rs323, 0;
	selp.b16 	%rs328, %rs325, %rs261, %p51;
	// begin inline asm
	{ .reg .pred __$temp3;
  setp.lt.f16  __$temp3, %rs262, %rs328;
  selp.u16 %rs326, 1, 0, __$temp3;}
	// end inline asm
	setp.eq.s16 	%p52, %rs326, 0;
	selp.b16 	%rs331, %rs328, %rs262, %p52;
	// begin inline asm
	{ .reg .pred __$temp3;
  setp.lt.f16  __$temp3, %rs263, %rs331;
  selp.u16 %rs329, 1, 0, __$temp3;}
	// end inline asm
	setp.eq.s16 	%p53, %rs329, 0;
	selp.b16 	%rs334, %rs331, %rs263, %p53;
	// begin inline asm
	{ .reg .pred __$temp3;
  setp.lt.f16  __$temp3, %rs264, %rs334;
  selp.u16 %rs332, 1, 0, __$temp3;}
	// end inline asm
	setp.eq.s16 	%p54, %rs332, 0;
	selp.b16 	%rs337, %rs334, %rs264, %p54;
	// begin inline asm
	{ .reg .pred __$temp3;
  setp.lt.f16  __$temp3, %rs265, %rs337;
  selp.u16 %rs335, 1, 0, __$temp3;}
	// end inline asm
	setp.eq.s16 	%p55, %rs335, 0;
	selp.b16 	%rs340, %rs337, %rs265, %p55;
	// begin inline asm
	{ .reg .pred __$temp3;
  setp.lt.f16  __$temp3, %rs266, %rs340;
  selp.u16 %rs338, 1, 0, __$temp3;}
	// end inline asm
	setp.eq.s16 	%p56, %rs338, 0;
	selp.b16 	%rs343, %rs340, %rs266, %p56;
	// begin inline asm
	{ .reg .pred __$temp3;
  setp.lt.f16  __$temp3, %rs267, %rs343;
  selp.u16 %rs341, 1, 0, __$temp3;}
	// end inline asm
	setp.eq.s16 	%p57, %rs341, 0;
	selp.b16 	%rs346, %rs343, %rs267, %p57;
	// begin inline asm
	{ .reg .pred __$temp3;
  setp.lt.f16  __$temp3, %rs268, %rs346;
  selp.u16 %rs344, 1, 0, __$temp3;}
	// end inline asm
	setp.eq.s16 	%p58, %rs344, 0;
	selp.b16 	%rs349, %rs346, %rs268, %p58;
	// begin inline asm
	{ .reg .pred __$temp3;
  setp.lt.f16  __$temp3, %rs269, %rs349;
  selp.u16 %rs347, 1, 0, __$temp3;}
	// end inline asm
	setp.eq.s16 	%p59, %rs347, 0;
	selp.b16 	%rs352, %rs349, %rs269, %p59;
	// begin inline asm
	{ .reg .pred __$temp3;
  setp.lt.f16  __$temp3, %rs270, %rs352;
  selp.u16 %rs350, 1, 0, __$temp3;}
	// end inline asm
	setp.eq.s16 	%p60, %rs350, 0;
	selp.b16 	%rs355, %rs352, %rs270, %p60;
	// begin inline asm
	{ .reg .pred __$temp3;
  setp.lt.f16  __$temp3, %rs271, %rs355;
  selp.u16 %rs353, 1, 0, __$temp3;}
	// end inline asm
	setp.eq.s16 	%p61, %rs353, 0;
	selp.b16 	%rs358, %rs355, %rs271, %p61;
	// begin inline asm
	{ .reg .pred __$temp3;
  setp.lt.f16  __$temp3, %rs272, %rs358;
  selp.u16 %rs356, 1, 0, __$temp3;}
	// end inline asm
	setp.eq.s16 	%p62, %rs356, 0;
	selp.b16 	%rs361, %rs358, %rs272, %p62;
	// begin inline asm
	{ .reg .pred __$temp3;
  setp.lt.f16  __$temp3, %rs273, %rs361;
  selp.u16 %rs359, 1, 0, __$temp3;}
	// end inline asm
	setp.eq.s16 	%p63, %rs359, 0;
	selp.b16 	%rs364, %rs361, %rs273, %p63;
	// begin inline asm
	{ .reg .pred __$temp3;
  setp.lt.f16  __$temp3, %rs274, %rs364;
  selp.u16 %rs362, 1, 0, __$temp3;}
	// end inline asm
	setp.eq.s16 	%p64, %rs362, 0;
	selp.b16 	%rs367, %rs364, %rs274, %p64;
	// begin inline asm
	{ .reg .pred __$temp3;
  setp.lt.f16  __$temp3, %rs275, %rs367;
  selp.u16 %rs365, 1, 0, __$temp3;}
	// end inline asm
	setp.eq.s16 	%p65, %rs365, 0;
	selp.b16 	%rs370, %rs367, %rs275, %p65;
	// begin inline asm
	{ .reg .pred __$temp3;
  setp.lt.f16  __$temp3, %rs276, %rs370;
  selp.u16 %rs368, 1, 0, __$temp3;}
	// end inline asm
	setp.eq.s16 	%p66, %rs368, 0;
	selp.b16 	%rs373, %rs370, %rs276, %p66;
	// begin inline asm
	{ .reg .pred __$temp3;
  setp.lt.f16  __$temp3, %rs277, %rs373;
  selp.u16 %rs371, 1, 0, __$temp3;}
	// end inline asm
	setp.eq.s16 	%p67, %rs371, 0;
	selp.b16 	%rs991, %rs373, %rs277, %p67;
	sub.s32 	%r108, %r105, %r352;
	setp.lt.s32 	%p68, %r108, 8192;
	@%p68 bra 	$L__BB9_127;
	add.s32 	%r352, %r352, 8192;
	setp.le.s32 	%p69, %r352, %r79;
	@%p69 bra 	$L__BB9_117;
$L__BB9_119:
	setp.le.s32 	%p70, %r105, %r352;
	@%p70 bra 	$L__BB9_127;
	sub.s32 	%r83, %r105, %r352;
	setp.ge.s32 	%p71, %r78, %r83;
	@%p71 bra 	$L__BB9_127;
	not.b32 	%r109, %r78;
	add.s32 	%r110, %r105, %r109;
	sub.s32 	%r84, %r110, %r352;
	and.b32  	%r111, %r84, 768;
	setp.eq.s32 	%p72, %r111, 768;
	mov.u32 	%r356, %r78;
	@%p72 bra 	$L__BB9_124;
	add.s32 	%r354, %r78, %r352;
	shr.u32 	%r112, %r84, 8;
	add.s32 	%r113, %r112, 1;
	and.b32  	%r114, %r113, 3;
	neg.s32 	%r353, %r114;
	mov.u32 	%r356, %r78;
$L__BB9_123:
	.pragma "nounroll";
	mul.wide.u32 	%rd86, %r354, 2;
	add.s64 	%rd85, %rd16, %rd86;
	// begin inline asm
	ld.global.nc.u16 %rs375, [%rd85];
	// end inline asm
	// begin inline asm
	{ .reg .pred __$temp3;
  setp.lt.f16  __$temp3, %rs375, %rs991;
  selp.u16 %rs376, 1, 0, __$temp3;}
	// end inline asm
	setp.eq.s16 	%p73, %rs376, 0;
	selp.b16 	%rs991, %rs991, %rs375, %p73;
	add.s32 	%r356, %r356, 256;
	add.s32 	%r354, %r354, 256;
	add.s32 	%r353, %r353, 1;
	setp.ne.s32 	%p74, %r353, 0;
	@%p74 bra 	$L__BB9_123;
$L__BB9_124:
	setp.lt.u32 	%p75, %r84, 768;
	@%p75 bra 	$L__BB9_127;
	cvt.u64.u32 	%rd87, %r356;
	cvt.u64.u32 	%rd88, %r352;
	add.s64 	%rd89, %rd87, %rd88;
	shl.b64 	%rd90, %rd89, 1;
	add.s64 	%rd91, %rd90, %rd16;
	add.s64 	%rd196, %rd91, 1024;
	add.s32 	%r357, %r356, %r352;
$L__BB9_126:
	mul.wide.u32 	%rd96, %r357, 2;
	add.s64 	%rd92, %rd16, %rd96;
	// begin inline asm
	ld.global.nc.u16 %rs379, [%rd92];
	// end inline asm
	// begin inline asm
	{ .reg .pred __$temp3;
  setp.lt.f16  __$temp3, %rs379, %rs991;
  selp.u16 %rs380, 1, 0, __$temp3;}
	// end inline asm
	setp.eq.s16 	%p76, %rs380, 0;
	selp.b16 	%rs386, %rs991, %rs379, %p76;
	add.s64 	%rd93, %rd196, -512;
	// begin inline asm
	ld.global.nc.u16 %rs383, [%rd93];
	// end inline asm
	// begin inline asm
	{ .reg .pred __$temp3;
  setp.lt.f16  __$temp3, %rs383, %rs386;
  selp.u16 %rs384, 1, 0, __$temp3;}
	// end inline asm
	setp.eq.s16 	%p77, %rs384, 0;
	selp.b16 	%rs390, %rs386, %rs383, %p77;
	// begin inline asm
	ld.global.nc.u16 %rs387, [%rd196];
	// end inline asm
	// begin inline asm
	{ .reg .pred __$temp3;
  setp.lt.f16  __$temp3, %rs387, %rs390;
  selp.u16 %rs388, 1, 0, __$temp3;}
	// end inline asm
	setp.eq.s16 	%p78, %rs388, 0;
	selp.b16 	%rs394, %rs390, %rs387, %p78;
	add.s64 	%rd95, %rd196, 512;
	// begin inline asm
	ld.global.nc.u16 %rs391, [%rd95];
	// end inline asm
	// begin inline asm
	{ .reg .pred __$temp3;
  setp.lt.f16  __$temp3, %rs391, %rs394;
  selp.u16 %rs392, 1, 0, __$temp3;}
	// end inline asm
	setp.eq.s16 	%p79, %rs392, 0;
	selp.b16 	%rs991, %rs394, %rs391, %p79;
	add.s32 	%r356, %r356, 1024;
	add.s64 	%rd196, %rd196, 2048;
	add.s32 	%r357, %r357, 1024;
	setp.lt.s32 	%p80, %r356, %r83;
	@%p80 bra 	$L__BB9_126;
$L__BB9_127:
	// begin inline asm
	mov.u32 %r115, %laneid;
	// end inline asm
	cvt.u32.u16 	%r117, %rs991;
	mov.b32 	%r118, 1;
	mov.b32 	%r119, 31;
	mov.b32 	%r120, -1;
	// begin inline asm
	shfl.sync.down.b32 %r116, %r117, %r118, %r119, %r120;
	// end inline asm
	setp.gt.s32 	%p81, %r115, 30;
	@%p81 bra 	$L__BB9_129;
	cvt.u16.u32 	%rs396, %r116;
	// begin inline asm
	{ .reg .pred __$temp3;
  setp.lt.f16  __$temp3, %rs396, %rs991;
  selp.u16 %rs395, 1, 0, __$temp3;}
	// end inline asm
	setp.eq.s16 	%p82, %rs395, 0;
	selp.b16 	%rs991, %rs991, %rs396, %p82;
$L__BB9_129:
	cvt.u32.u16 	%r122, %rs991;
	mov.b32 	%r123, 2;
	mov.b32 	%r124, 31;
	mov.b32 	%r125, -1;
	// begin inline asm
	shfl.sync.down.b32 %r121, %r122, %r123, %r124, %r125;
	// end inline asm
	setp.gt.s32 	%p83, %r115, 29;
	@%p83 bra 	$L__BB9_131;
	cvt.u16.u32 	%rs399, %r121;
	// begin inline asm
	{ .reg .pred __$temp3;
  setp.lt.f16  __$temp3, %rs399, %rs991;
  selp.u16 %rs398, 1, 0, __$temp3;}
	// end inline asm
	setp.eq.s16 	%p84, %rs398, 0;
	selp.b16 	%rs991, %rs991, %rs399, %p84;
$L__BB9_131:
	cvt.u32.u16 	%r127, %rs991;
	mov.b32 	%r128, 4;
	mov.b32 	%r129, 31;
	mov.b32 	%r130, -1;
	// begin inline asm
	shfl.sync.down.b32 %r126, %r127, %r128, %r129, %r130;
	// end inline asm
	setp.gt.s32 	%p85, %r115, 27;
	@%p85 bra 	$L__BB9_133;
	cvt.u16.u32 	%rs402, %r126;
	// begin inline asm
	{ .reg .pred __$temp3;
  setp.lt.f16  __$temp3, %rs402, %rs991;
  selp.u16 %rs401, 1, 0, __$temp3;}
	// end inline asm
	setp.eq.s16 	%p86, %rs401, 0;
	selp.b16 	%rs991, %rs991, %rs402, %p86;
$L__BB9_133:
	cvt.u32.u16 	%r132, %rs991;
	mov.b32 	%r133, 8;
	mov.b32 	%r134, 31;
	mov.b32 	%r135, -1;
	// begin inline asm
	shfl.sync.down.b32 %r131, %r132, %r133, %r134, %r135;
	// end inline asm
	setp.gt.s32 	%p87, %r115, 23;
	@%p87 bra 	$L__BB9_135;
	cvt.u16.u32 	%rs405, %r131;
	// begin inline asm
	{ .reg .pred __$temp3;
  setp.lt.f16  __$temp3, %rs405, %rs991;
  selp.u16 %rs404, 1, 0, __$temp3;}
	// end inline asm
	setp.eq.s16 	%p88, %rs404, 0;
	selp.b16 	%rs991, %rs991, %rs405, %p88;
$L__BB9_135:
	cvt.u32.u16 	%r137, %rs991;
	mov.b32 	%r138, 16;
	mov.b32 	%r139, 31;
	mov.b32 	%r140, -1;
	// begin inline asm
	shfl.sync.down.b32 %r136, %r137, %r138, %r139, %r140;
	// end inline asm
	setp.gt.s32 	%p89, %r115, 15;
	@%p89 bra 	$L__BB9_138;
	cvt.u16.u32 	%rs408, %r136;
	// begin inline asm
	{ .reg .pred __$temp3;
  setp.lt.f16  __$temp3, %rs408, %rs991;
  selp.u16 %rs407, 1, 0, __$temp3;}
	// end inline asm
	setp.eq.s16 	%p90, %rs407, 0;
	selp.b16 	%rs991, %rs991, %rs408, %p90;
	setp.ne.s32 	%p91, %r115, 0;
	@%p91 bra 	$L__BB9_138;
	shr.u32 	%r141, %r78, 4;
	and.b32  	%r142, %r141, 62;
	mov.u32 	%r143, _ZZN3cub18CUB_300001_SM_10006detail6reduce28DeviceReduceSingleTileKernelINS2_10policy_hubI6__halfj3MinE10Policy1000EPS5_S9_iS6_S5_S5_N4cuda3std3__410__identityEEEvT0_T1_T2_T3_T4_T6_E12temp_storage;
	add.s32 	%r144, %r143, %r142;
	st.shared.u16 	[%r144+8], %rs991;
$L__BB9_138:
	bar.sync 	0;
	setp.ne.s32 	%p92, %r78, 0;
	@%p92 bra 	$L__BB9_140;
	ld.shared.u16 	%rs411, [_ZZN3cub18CUB_300001_SM_10006detail6reduce28DeviceReduceSingleTileKernelINS2_10policy_hubI6__halfj3MinE10Policy1000EPS5_S9_iS6_S5_S5_N4cuda3std3__410__identityEEEvT0_T1_T2_T3_T4_T6_E12temp_storage+10];
	// begin inline asm
	{ .reg .pred __$temp3;
  setp.lt.f16  __$temp3, %rs411, %rs991;
  selp.u16 %rs410, 1, 0, __$temp3;}
	// end inline asm
	setp.eq.s16 	%p93, %rs410, 0;
	selp.b16 	%rs415, %rs991, %rs411, %p93;
	ld.shared.u16 	%rs414, [_ZZN3cub18CUB_300001_SM_10006detail6reduce28DeviceReduceSingleTileKernelINS2_10policy_hubI6__halfj3MinE10Policy1000EPS5_S9_iS6_S5_S5_N4cuda3std3__410__identityEEEvT0_T1_T2_T3_T4_T6_E12temp_storage+12];
	// begin inline asm
	{ .reg .pred __$temp3;
  setp.lt.f16  __$temp3, %rs414, %rs415;
  selp.u16 %rs413, 1, 0, __$temp3;}
	// end inline asm
	setp.eq.s16 	%p94, %rs413, 0;
	selp.b16 	%rs418, %rs415, %rs414, %p94;
	ld.shared.u16 	%rs417, [_ZZN3cub18CUB_300001_SM_10006detail6reduce28DeviceReduceSingleTileKernelINS2_10policy_hubI6__halfj3MinE10Policy1000EPS5_S9_iS6_S5_S5_N4cuda3std3__410__identityEEEvT0_T1_T2_T3_T4_T6_E12temp_storage+14];
	// begin inline asm
	{ .reg .pred __$temp3;
  setp.lt.f16  __$temp3, %rs417, %rs418;
  selp.u16 %rs416, 1, 0, __$temp3;}
	// end inline asm
	setp.eq.s16 	%p95, %rs416, 0;
	selp.b16 	%rs421, %rs418, %rs417, %p95;
	ld.shared.u16 	%rs420, [_ZZN3cub18CUB_300001_SM_10006detail6reduce28DeviceReduceSingleTileKernelINS2_10policy_hubI6__halfj3MinE10Policy1000EPS5_S9_iS6_S5_S5_N4cuda3std3__410__identityEEEvT0_T1_T2_T3_T4_T6_E12temp_storage+16];
	// begin inline asm
	{ .reg .pred __$temp3;
  setp.lt.f16  __$temp3, %rs420, %rs421;
  selp.u16 %rs419, 1, 0, __$temp3;}
	// end inline asm
	setp.eq.s16 	%p96, %rs419, 0;
	selp.b16 	%rs424, %rs421, %rs420, %p96;
	ld.shared.u16 	%rs423, [_ZZN3cub18CUB_300001_SM_10006detail6reduce28DeviceReduceSingleTileKernelINS2_10policy_hubI6__halfj3MinE10Policy1000EPS5_S9_iS6_S5_S5_N4cuda3std3__410__identityEEEvT0_T1_T2_T3_T4_T6_E12temp_storage+18];
	// begin inline asm
	{ .reg .pred __$temp3;
  setp.lt.f16  __$temp3, %rs423, %rs424;
  selp.u16 %rs422, 1, 0, __$temp3;}
	// end inline asm
	setp.eq.s16 	%p97, %rs422, 0;
	selp.b16 	%rs427, %rs424, %rs423, %p97;
	ld.shared.u16 	%rs426, [_ZZN3cub18CUB_300001_SM_10006detail6reduce28DeviceReduceSingleTileKernelINS2_10policy_hubI6__halfj3MinE10Policy1000EPS5_S9_iS6_S5_S5_N4cuda3std3__410__identityEEEvT0_T1_T2_T3_T4_T6_E12temp_storage+20];
	// begin inline asm
	{ .reg .pred __$temp3;
  setp.lt.f16  __$temp3, %rs426, %rs427;
  selp.u16 %rs425, 1, 0, __$temp3;}
	// end inline asm
	setp.eq.s16 	%p98, %rs425, 0;
	selp.b16 	%rs430, %rs427, %rs426, %p98;
	ld.shared.u16 	%rs429, [_ZZN3cub18CUB_300001_SM_10006detail6reduce28DeviceReduceSingleTileKernelINS2_10policy_hubI6__halfj3MinE10Policy1000EPS5_S9_iS6_S5_S5_N4cuda3std3__410__identityEEEvT0_T1_T2_T3_T4_T6_E12temp_storage+22];
	// begin inline asm
	{ .reg .pred __$temp3;
  setp.lt.f16  __$temp3, %rs429, %rs430;
  selp.u16 %rs428, 1, 0, __$temp3;}
	// end inline asm
	setp.eq.s16 	%p99, %rs428, 0;
	selp.b16 	%rs991, %rs430, %rs429, %p99;
$L__BB9_140:
	mov.u32 	%r331, %tid.x;
	setp.ne.s32 	%p315, %r331, 0;
	@%p315 bra 	$L__BB9_142;
	// begin inline asm
	{ .reg .pred __$temp3;
  setp.lt.f16  __$temp3, %rs991, %rs120;
  selp.u16 %rs931, 1, 0, __$temp3;}
	// end inline asm
	setp.eq.s16 	%p316, %rs931, 0;
	selp.b16 	%rs934, %rs120, %rs991, %p316;
	st.global.u16 	[%rd1], %rs934;
$L__BB9_142:
	ret;

}
	// .globl	_ZN3cub18CUB_300001_SM_10006detail6reduce28DeviceReduceSingleTileKernelINS2_10policy_hubI6__halfj3MaxE10Policy1000EPKS5_PS5_jS6_S5_S5_N4cuda3std3__410__identityEEEvT0_T1_T2_T3_T4_T6_
.visible .entry _ZN3cub18CUB_300001_SM_10006detail6reduce28DeviceReduceSingleTileKernelINS2_10policy_hubI6__halfj3MaxE10Policy1000EPKS5_PS5_jS6_S5_S5_N4cuda3std3__410__identityEEEvT0_T1_T2_T3_T4_T6_(
	.param .u64 .ptr .align 1 _ZN3cub18CUB_300001_SM_10006detail6reduce28DeviceReduceSingleTileKernelINS2_10policy_hubI6__halfj3MaxE10Policy1000EPKS5_PS5_jS6_S5_S5_N4cuda3std3__410__identityEEEvT0_T1_T2_T3_T4_T6__param_0,
	.param .u64 .ptr .align 1 _ZN3cub18CUB_300001_SM_10006detail6reduce28DeviceReduceSingleTileKernelINS2_10policy_hubI6__halfj3MaxE10Policy1000EPKS5_PS5_jS6_S5_S5_N4cuda3std3__410__identityEEEvT0_T1_T2_T3_T4_T6__param_1,
	.param .u32 _ZN3cub18CUB_300001_SM_10006detail6reduce28DeviceReduceSingleTileKernelINS2_10policy_hubI6__halfj3MaxE10Policy1000EPKS5_PS5_jS6_S5_S5_N4cuda3std3__410__identityEEEvT0_T1_T2_T3_T4_T6__param_2,
	.param .align 1 .b8 _ZN3cub18CUB_300001_SM_10006detail6reduce28DeviceReduceSingleTileKernelINS2_10policy_hubI6__halfj3MaxE10Policy1000EPKS5_PS5_jS6_S5_S5_N4cuda3std3__410__identityEEEvT0_T1_T2_T3_T4_T6__param_3[1],
	.param .align 2 .b8 _ZN3cub18CUB_300001_SM_10006detail6reduce28DeviceReduceSingleTileKernelINS2_10policy_hubI6__halfj3MaxE10Policy1000EPKS5_PS5_jS6_S5_S5_N4cuda3std3__410__identityEEEvT0_T1_T2_T3_T4_T6__param_4[2],
	.param .align 1 .b8 _ZN3cub18CUB_300001_SM_10006detail6reduce28DeviceReduceSingleTileKernelINS2_10policy_hubI6__halfj3MaxE10Policy1000EPKS5_PS5_jS6_S5_S5_N4cuda3std3__410__identityEEEvT0_T1_T2_T3_T4_T6__param_5[1]
)
.maxntid 256
.minnctapersm 1
{
	.reg .pred 	%p<318>;
	.reg .b16 	%rs<992>;
	.reg .b32 	%r<371>;
	.reg .b64 	%rd<194>;
	// demoted variable
	.shared .align 2 .b8 _ZZN3cub18CUB_300001_SM_10006detail6reduce28DeviceReduceSingleTileKernelINS2_10policy_hubI6__halfj3MaxE10Policy1000EPKS5_PS5_jS6_S5_S5_N4cuda3std3__410__identityEEEvT0_T1_T2_T3_T4_T6_E12temp_storage[26];
	ld.param.u16 	%rs120, [_ZN3cub18CUB_300001_SM_10006detail6reduce28DeviceReduceSingleTileKernelINS2_10policy_hubI6__halfj3MaxE10Policy1000EPKS5_PS5_jS6_S5_S5_N4cuda3std3__410__identityEEEvT0_T1_T2_T3_T4_T6__param_4];
	ld.param.u64 	%rd15, [_ZN3cub18CUB_300001_SM_10006detail6reduce28DeviceReduceSingleTileKernelINS2_10policy_hubI6__halfj3MaxE10Policy1000EPKS5_PS5_jS6_S5_S5_N4cuda3std3__410__identityEEEvT0_T1_T2_T3_T4_T6__param_0];
	ld.param.u64 	%rd16, [_ZN3cub18CUB_300001_SM_10006detail6reduce28DeviceReduceSingleTileKernelINS2_10policy_hubI6__halfj3MaxE10Policy1000EPKS5_PS5_jS6_S5_S5_N4cuda3std3__410__identityEEEvT0_T1_T2_T3_T4_T6__param_1];
	ld.param.u32 	%r108, [_ZN3cub18CUB_300001_SM_10006detail6reduce28DeviceReduceSingleTileKernelINS2_10policy_hubI6__halfj3MaxE10Policy1000EPKS5_PS5_jS6_S5_S5_N4cuda3std3__410__identityEEEvT0_T1_T2_T3_T4_T6__param_2];
	cvta.to.global.u64 	%rd1, %rd16;
	setp.ne.s32 	%p1, %r108, 0;
	@%p1 bra 	$L__BB10_3;
	mov.u32 	%r344, %tid.x;
	setp.ne.s32 	%p317, %r344, 0;
	@%p317 bra 	$L__BB10_144;
	st.global.u16 	[%rd1], %rs120;
	bra.uni 	$L__BB10_144;
$L__BB10_3:
	and.b64  	%rd17, %rd15, 7;
	setp.ne.s64 	%p2, %rd17, 0;
	@%p2 bra 	$L__BB10_73;
	setp.gt.u32 	%p159, %r108, 8191;
	@%p159 bra 	$L__BB10_48;
	mov.u32 	%r1, %tid.x;
	setp.ge.u32 	%p256, %r1, %r108;
	mov.b16 	%rs991, 0;
	mov.u32 	%r348, %r1;
	@%p256 bra 	$L__BB10_7;
	mul.wide.u32 	%rd182, %r1, 2;
	add.s64 	%rd181, %rd15, %rd182;
	// begin inline asm
	ld.global.nc.u16 %rs991, [%rd181];
	// end inline asm
	add.s32 	%r348, %r1, 256;
$L__BB10_7:
	setp.ge.u32 	%p257, %r348, %r108;
	@%p257 bra 	$L__BB10_14;
	not.b32 	%r270, %r348;
	add.s32 	%r4, %r108, %r270;
	and.b32  	%r271, %r4, 768;
	setp.eq.s32 	%p258, %r271, 768;
	@%p258 bra 	$L__BB10_11;
	mul.wide.u32 	%rd183, %r348, 2;
	add.s64 	%rd190, %rd15, %rd183;
	shr.u32 	%r272, %r4, 8;
	add.s32 	%r273, %r272, 1;
	and.b32  	%r274, %r273, 3;
	neg.s32 	%r346, %r274;
$L__BB10_10:
	.pragma "nounroll";
	// begin inline asm
	ld.global.nc.u16 %rs839, [%rd190];
	// end inline asm
	// begin inline asm
	{ .reg .pred __$temp3;
  setp.gt.f16  __$temp3, %rs839, %rs991;
  selp.u16 %rs840, 1, 0, __$temp3;}
	// end inline asm
	setp.eq.s16 	%p259, %rs840, 0;
	selp.b16 	%rs991, %rs991, %rs839, %p259;
	add.s32 	%r348, %r348, 256;
	add.s64 	%rd190, %rd190, 512;
	add.s32 	%r346, %r346, 1;
	setp.ne.s32 	%p260, %r346, 0;
	@%p260 bra 	$L__BB10_10;
$L__BB10_11:
	setp.lt.u32 	%p261, %r4, 768;
	@%p261 bra 	$L__BB10_14;
	mul.wide.u32 	%rd185, %r348, 2;
	add.s64 	%rd191, %rd15, %rd185;
$L__BB10_13:
	// begin inline asm
	ld.global.nc.u16 %rs843, [%rd191];
	// end inline asm
	// begin inline asm
	{ .reg .pred __$temp3;
  setp.gt.f16  __$temp3, %rs843, %rs991;
  selp.u16 %rs844, 1, 0, __$temp3;}
	// end inline asm
	setp.eq.s16 	%p262, %rs844, 0;
	selp.b16 	%rs850, %rs991, %rs843, %p262;
	add.s64 	%rd187, %rd191, 512;
	// begin inline asm
	ld.global.nc.u16 %rs847, [%rd187];
	// end inline asm
	// begin inline asm
	{ .reg .pred __$temp3;
  setp.gt.f16  __$temp3, %rs847, %rs850;
  selp.u16 %rs848, 1, 0, __$temp3;}
	// end inline asm
	setp.eq.s16 	%p263, %rs848, 0;
	selp.b16 	%rs854, %rs850, %rs847, %p263;
	add.s64 	%rd188, %rd191, 1024;
	// begin inline asm
	ld.global.nc.u16 %rs851, [%rd188];
	// end inline asm
	// begin inline asm
	{ .reg .pred __$temp3;
  setp.gt.f16  __$temp3, %rs851, %rs854;
  selp.u16 %rs852, 1, 0, __$temp3;}
	// end inline asm
	setp.eq.s16 	%p264, %rs852, 0;
	selp.b16 	%rs858, %rs854, %rs851, %p264;
	add.s64 	%rd189, %rd191, 1536;
	// begin inline asm
	ld.global.nc.u16 %rs855, [%rd189];
	// end inline asm
	// begin inline asm
	{ .reg .pred __$temp3;
  setp.gt.f16  __$temp3, %rs855, %rs858;
  selp.u16 %rs856, 1, 0, __$temp3;}
	// end inline asm
	setp.eq.s16 	%p265, %rs856, 0;
	selp.b16 	%rs991, %rs858, %rs855, %p265;
	add.s32 	%r348, %r348, 1024;
	add.s64 	%rd191, %rd191, 2048;
	setp.lt.s32 	%p266, %r348, %r108;
	@%p266 bra 	$L__BB10_13;
$L__BB10_14:
	setp.lt.u32 	%p267, %r108, 256;
	@%p267 bra 	$L__BB10_28;
	// begin inline asm
	mov.u32 %r313, %laneid;
	// end inline asm
	cvt.u32.u16 	%r315, %rs991;
	mov.b32 	%r316, 1;
	mov.b32 	%r317, 31;
	mov.b32 	%r318, -1;
	// begin inline asm
	shfl.sync.down.b32 %r314, %r315, %r316, %r317, %r318;
	// end inline asm
	setp.gt.s32 	%p296, %r313, 30;
	@%p296 bra 	$L__BB10_17;
	cvt.u16.u32 	%rs896, %r314;
	// begin inline asm
	{ .reg .pred __$temp3;
  setp.gt.f16  __$temp3, %rs896, %rs991;
  selp.u16 %rs895, 1, 0, __$temp3;}
	// end inline asm
	setp.eq.s16 	%p297, %rs895, 0;
	selp.b16 	%rs991, %rs991, %rs896, %p297;
$L__BB10_17:
	cvt.u32.u16 	%r320, %rs991;
	mov.b32 	%r321, 2;
	mov.b32 	%r322, 31;
	mov.b32 	%r323, -1;
	// begin inline asm
	shfl.sync.down.b32 %r319, %r320, %r321, %r322, %r323;
	// end inline asm
	setp.gt.s32 	%p298, %r313, 29;
	@%p298 bra 	$L__BB10_19;
	cvt.u16.u32 	%rs899, %r319;
	// begin inline asm
	{ .reg .pred __$temp3;
  setp.gt.f16  __$temp3, %rs899, %rs991;
  selp.u16 %rs898, 1, 0, __$temp3;}
	// end inline asm
	setp.eq.s16 	%p299, %rs898, 0;
	selp.b16 	%rs991, %rs991, %rs899, %p299;
$L__BB10_19:
	cvt.u32.u16 	%r325, %rs991;
	mov.b32 	%r326, 4;
	mov.b32 	%r327, 31;
	mov.b32 	%r328, -1;
	// begin inline asm
	shfl.sync.down.b32 %r324, %r325, %r326, %r327, %r328;
	// end inline asm
	setp.gt.s32 	%p300, %r313, 27;
	@%p300 bra 	$L__BB10_21;
	cvt.u16.u32 	%rs902, %r324;
	// begin inline asm
	{ .reg .pred __$temp3;
  setp.gt.f16  __$temp3, %rs902, %rs991;
  selp.u16 %rs901, 1, 0, __$temp3;}
	// end inline asm
	setp.eq.s16 	%p301, %rs901, 0;
	selp.b16 	%rs991, %rs991, %rs902, %p301;
$L__BB10_21:
	cvt.u32.u16 	%r330, %rs991;
	mov.b32 	%r331, 8;
	mov.b32 	%r332, 31;
	mov.b32 	%r333, -1;
	// begin inline asm
	shfl.sync.down.b32 %r329, %r330, %r331, %r332, %r333;
	// end inline asm
	setp.gt.s32 	%p302, %r313, 23;
	@%p302 bra 	$L__BB10_23;
	cvt.u16.u32 	%rs905, %r329;
	// begin inline asm
	{ .reg .pred __$temp3;
  setp.gt.f16  __$temp3, %rs905, %rs991;
  selp.u16 %rs904, 1, 0, __$temp3;}
	// end inline asm
	setp.eq.s16 	%p303, %rs904, 0;
	selp.b16 	%rs991, %rs991, %rs905, %p303;
$L__BB10_23:
	cvt.u32.u16 	%r335, %rs991;
	mov.b32 	%r336, 16;
	mov.b32 	%r337, 31;
	mov.b32 	%r338, -1;
	// begin inline asm
	shfl.sync.down.b32 %r334, %r335, %r336, %r337, %r338;
	// end inline asm
	setp.gt.s32 	%p304, %r313, 15;
	@%p304 bra 	$L__BB10_26;
	cvt.u16.u32 	%rs908, %r334;
	// begin inline asm
	{ .reg .pred __$temp3;
  setp.gt.f16  __$temp3, %rs908, %rs991;
  selp.u16 %rs907, 1, 0, __$temp3;}
	// end inline asm
	setp.eq.s16 	%p305, %rs907, 0;
	selp.b16 	%rs991, %rs991, %rs908, %p305;
	setp.ne.s32 	%p306, %r313, 0;
	@%p306 bra 	$L__BB10_26;
	shr.u32 	%r339, %r1, 4;
	and.b32  	%r340, %r339, 62;
	mov.u32 	%r341, _ZZN3cub18CUB_300001_SM_10006detail6reduce28DeviceReduceSingleTileKernelINS2_10policy_hubI6__halfj3MaxE10Policy1000EPKS5_PS5_jS6_S5_S5_N4cuda3std3__410__identityEEEvT0_T1_T2_T3_T4_T6_E12temp_storage;
	add.s32 	%r342, %r341, %r340;
	st.shared.u16 	[%r342+8], %rs991;
$L__BB10_26:
	bar.sync 	0;
	setp.ne.s32 	%p307, %r1, 0;
	@%p307 bra 	$L__BB10_142;
	ld.shared.u16 	%rs911, [_ZZN3cub18CUB_300001_SM_10006detail6reduce28DeviceReduceSingleTileKernelINS2_10policy_hubI6__halfj3MaxE10Policy1000EPKS5_PS5_jS6_S5_S5_N4cuda3std3__410__identityEEEvT0_T1_T2_T3_T4_T6_E12temp_storage+10];
	// begin inline asm
	{ .reg .pred __$temp3;
  setp.gt.f16  __$temp3, %rs911, %rs991;
  selp.u16 %rs910, 1, 0, __$temp3;}
	// end inline asm
	setp.eq.s16 	%p308, %rs910, 0;
	selp.b16 	%rs915, %rs991, %rs911, %p308;
	ld.shared.u16 	%rs914, [_ZZN3cub18CUB_300001_SM_10006detail6reduce28DeviceReduceSingleTileKernelINS2_10policy_hubI6__halfj3MaxE10Policy1000EPKS5_PS5_jS6_S5_S5_N4cuda3std3__410__identityEEEvT0_T1_T2_T3_T4_T6_E12temp_storage+12];
	// begin inline asm
	{ .reg .pred __$temp3;
  setp.gt.f16  __$temp3, %rs914, %rs915;
  selp.u16 %rs913, 1, 0, __$temp3;}
	// end inline asm
	setp.eq.s16 	%p309, %rs913, 0;
	selp.b16 	%rs918, %rs915, %rs914, %p309;
	ld.shared.u16 	%rs917, [_ZZN3cub18CUB_300001_SM_10006detail6reduce28DeviceReduceSingleTileKernelINS2_10policy_hubI6__halfj3MaxE10Policy1000EPKS5_PS5_jS6_S5_S5_N4cuda3std3__410__identityEEEvT0_T1_T2_T3_T4_T6_E12temp_storage+14];
	// begin inline asm
	{ .reg .pred __$temp3;
  setp.gt.f16  __$temp3, %rs917, %rs918;
  selp.u16 %rs916, 1, 0, __$temp3;}
	// end inline asm
	setp.eq.s16 	%p310, %rs916, 0;
	selp.b16 	%rs921, %rs918, %rs917, %p310;
	ld.shared.u16 	%rs920, [_ZZN3cub18CUB_300001_SM_10006detail6reduce28DeviceReduceSingleTileKernelINS2_10policy_hubI6__halfj3MaxE10Policy1000EPKS5_PS5_jS6_S5_S5_N4cuda3std3__410__identityEEEvT0_T1_T2_T3_T4_T6_E12temp_storage+16];
	// begin inline asm
	{ .reg .pred __$temp3;
  setp.gt.f16  __$temp3, %rs920, %rs921;
  selp.u16 %rs919, 1, 0, __$temp3;}
	// end inline asm
	setp.eq.s16 	%p311, %rs919, 0;
	selp.b16 	%rs924, %rs921, %rs920, %p311;
	ld.shared.u16 	%rs923, [_ZZN3cub18CUB_300001_SM_10006detail6reduce28DeviceReduceSingleTileKernelINS2_10policy_hubI6__halfj3MaxE10Policy1000EPKS5_PS5_jS6_S5_S5_N4cuda3std3__410__identityEEEvT0_T1_T2_T3_T4_T6_E12temp_storage+18];
	// begin inline asm
	{ .reg .pred __$temp3;
  setp.gt.f16  __$temp3, %rs923, %rs924;
  selp.u16 %rs922, 1, 0, __$temp3;}
	// end inline asm
	setp.eq.s16 	%p312, %rs922, 0;
	selp.b16 	%rs927, %rs924, %rs923, %p312;
	ld.shared.u16 	%rs926, [_ZZN3cub18CUB_300001_SM_10006detail6reduce28DeviceReduceSingleTileKernelINS2_10policy_hubI6__halfj3MaxE10Policy1000EPKS5_PS5_jS6_S5_S5_N4cuda3std3__410__identityEEEvT0_T1_T2_T3_T4_T6_E12temp_storage+20];
	// begin inline asm
	{ .reg .pred __$temp3;
  setp.gt.f16  __$temp3, %rs926, %rs927;
  selp.u16 %rs925, 1, 0, __$temp3;}
	// end inline asm
	setp.eq.s16 	%p313, %rs925, 0;
	selp.b16 	%rs930, %rs927, %rs926, %p313;
	ld.shared.u16 	%rs929, [_ZZN3cub18CUB_300001_SM_10006detail6reduce28DeviceReduceSingleTileKernelINS2_10policy_hubI6__halfj3MaxE10Policy1000EPKS5_PS5_jS6_S5_S5_N4cuda3std3__410__identityEEEvT0_T1_T2_T3_T4_T6_E12temp_storage+22];
	// begin inline asm
	{ .reg .pred __$temp3;
  setp.gt.f16  __$temp3, %rs929, %rs930;
  selp.u16 %rs928, 1, 0, __$temp3;}
	// end inline asm
	setp.eq.s16 	%p314, %rs928, 0;
	selp.b16 	%rs991, %rs930, %rs929, %p314;
	bra.uni 	$L__BB10_142;
$L__BB10_28:
	// begin inline asm
	mov.u32 %r275, %laneid;
	// end inline asm
	and.b32  	%r281, %r1, 992;
	add.s32 	%r282, %r281, 32;
	setp.gt.u32 	%p268, %r282, %r108;
	not.b32 	%r283, %r281;
	add.s32 	%r284, %r108, %r283;
	selp.b32 	%r279, %r284, 31, %p268;
	cvt.u32.u16 	%r277, %rs991;
	mov.b32 	%r278, 1;
	mov.b32 	%r280, -1;
	// begin inline asm
	shfl.sync.down.b32 %r276, %r277, %r278, %r279, %r280;
	// end inline asm
	setp.ge.s32 	%p269, %r275, %r279;
	@%p269 bra 	$L__BB10_30;
	cvt.u16.u32 	%rs860, %r276;
	// begin inline asm
	{ .reg .pred __$temp3;
  setp.gt.f16  __$temp3, %rs860, %rs991;
  selp.u16 %rs859, 1, 0, __$temp3;}
	// end inline asm
	setp.eq.s16 	%p270, %rs859, 0;
	selp.b16 	%rs991, %rs991, %rs860, %p270;
$L__BB10_30:
	cvt.u32.u16 	%r286, %rs991;
	mov.b32 	%r287, 2;
	mov.b32 	%r289, -1;
	// begin inline asm
	shfl.sync.down.b32 %r285, %r286, %r287, %r279, %r289;
	// end inline asm
	add.s32 	%r290, %r275, 2;
	setp.gt.s32 	%p271, %r290, %r279;
	@%p271 bra 	$L__BB10_32;
	cvt.u16.u32 	%rs863, %r285;
	// begin inline asm
	{ .reg .pred __$temp3;
  setp.gt.f16  __$temp3, %rs863, %rs991;
  selp.u16 %rs862, 1, 0, __$temp3;}
	// end inline asm
	setp.eq.s16 	%p272, %rs862, 0;
	selp.b16 	%rs991, %rs991, %rs863, %p272;
$L__BB10_32:
	cvt.u32.u16 	%r292, %rs991;
	mov.b32 	%r293, 4;
	mov.b32 	%r295, -1;
	// begin inline asm
	shfl.sync.down.b32 %r291, %r292, %r293, %r279, %r295;
	// end inline asm
	add.s32 	%r296, %r275, 4;
	setp.gt.s32 	%p273, %r296, %r279;
	@%p273 bra 	$L__BB10_34;
	cvt.u16.u32 	%rs866, %r291;
	// begin inline asm
	{ .reg .pred __$temp3;
  setp.gt.f16  __$temp3, %rs866, %rs991;
  selp.u16 %rs865, 1, 0, __$temp3;}
	// end inline asm
	setp.eq.s16 	%p274, %rs865, 0;
	selp.b16 	%rs991, %rs991, %rs866, %p274;
$L__BB10_34:
	cvt.u32.u16 	%r298, %rs991;
	mov.b32 	%r299, 8;
	mov.b32 	%r301, -1;
	// begin inline asm
	shfl.sync.down.b32 %r297, %r298, %r299, %r279, %r301;
	// end inline asm
	add.s32 	%r302, %r275, 8;
	setp.gt.s32 	%p275, %r302, %r279;
	@%p275 bra 	$L__BB10_36;
	cvt.u16.u32 	%rs869, %r297;
	// begin inline asm
	{ .reg .pred __$temp3;
  setp.gt.f16  __$temp3, %rs869, %rs991;
  selp.u16 %rs868, 1, 0, __$temp3;}
	// end inline asm
	setp.eq.s16 	%p276, %rs868, 0;
	selp.b16 	%rs991, %rs991, %rs869, %p276;
$L__BB10_36:
	cvt.u32.u16 	%r304, %rs991;
	mov.b32 	%r305, 16;
	mov.b32 	%r307, -1;
	// begin inline asm
	shfl.sync.down.b32 %r303, %r304, %r305, %r279, %r307;
	// end inline asm
	add.s32 	%r308, %r275, 16;
	setp.gt.s32 	%p277, %r308, %r279;
	@%p277 bra 	$L__BB10_38;
	cvt.u16.u32 	%rs872, %r303;
	// begin inline asm
	{ .reg .pred __$temp3;
  setp.gt.f16  __$temp3, %rs872, %rs991;
  selp.u16 %rs871, 1, 0, __$temp3;}
	// end inline asm
	setp.eq.s16 	%p278, %rs871, 0;
	selp.b16 	%rs991, %rs991, %rs872, %p278;
$L__BB10_38:
	setp.ne.s32 	%p279, %r275, 0;
	@%p279 bra 	$L__BB10_40;
	shr.u32 	%r309, %r1, 4;
	and.b32  	%r310, %r309, 62;
	mov.u32 	%r311, _ZZN3cub18CUB_300001_SM_10006detail6reduce28DeviceReduceSingleTileKernelINS2_10policy_hubI6__halfj3MaxE10Policy1000EPKS5_PS5_jS6_S5_S5_N4cuda3std3__410__identityEEEvT0_T1_T2_T3_T4_T6_E12temp_storage;
	add.s32 	%r312, %r311, %r310;
	st.shared.u16 	[%r312+8], %rs991;
$L__BB10_40:
	bar.sync 	0;
	setp.ne.s32 	%p280, %r1, 0;
	setp.lt.u32 	%p281, %r108, 33;
	or.pred  	%p282, %p280, %p281;
	@%p282 bra 	$L__BB10_142;
	ld.shared.u16 	%rs875, [_ZZN3cub18CUB_300001_SM_10006detail6reduce28DeviceReduceSingleTileKernelINS2_10policy_hubI6__halfj3MaxE10Policy1000EPKS5_PS5_jS6_S5_S5_N4cuda3std3__410__identityEEEvT0_T1_T2_T3_T4_T6_E12temp_storage+10];
	// begin inline asm
	{ .reg .pred __$temp3;
  setp.gt.f16  __$temp3, %rs875, %rs991;
  selp.u16 %rs874, 1, 0, __$temp3;}
	// end inline asm
	setp.eq.s16 	%p283, %rs874, 0;
	selp.b16 	%rs991, %rs991, %rs875, %p283;
	setp.lt.u32 	%p284, %r108, 65;
	@%p284 bra 	$L__BB10_142;
	ld.shared.u16 	%rs878, [_ZZN3cub18CUB_300001_SM_10006detail6reduce28DeviceReduceSingleTileKernelINS2_10policy_hubI6__halfj3MaxE10Policy1000EPKS5_PS5_jS6_S5_S5_N4cuda3std3__410__identityEEEvT0_T1_T2_T3_T4_T6_E12temp_storage+12];
	// begin inline asm
	{ .reg .pred __$temp3;
  setp.gt.f16  __$temp3, %rs878, %rs991;
  selp.u16 %rs877, 1, 0, __$temp3;}
	// end inline asm
	setp.eq.s16 	%p285, %rs877, 0;
	selp.b16 	%rs991, %rs991, %rs878, %p285;
	setp.lt.u32 	%p286, %r108, 97;
	@%p286 bra 	$L__BB10_142;
	ld.shared.u16 	%rs881, [_ZZN3cub18CUB_300001_SM_10006detail6reduce28DeviceReduceSingleTileKernelINS2_10policy_hubI6__halfj3MaxE10Policy1000EPKS5_PS5_jS6_S5_S5_N4cuda3std3__410__identityEEEvT0_T1_T2_T3_T4_T6_E12temp_storage+14];
	// begin inline asm
	{ .reg .pred __$temp3;
  setp.gt.f16  __$temp3, %rs881, %rs991;
  selp.u16 %rs880, 1, 0, __$temp3;}
	// end inline asm
	setp.eq.s16 	%p287, %rs880, 0;
	selp.b16 	%rs991, %rs991, %rs881, %p287;
	setp.lt.u32 	%p288, %r108, 129;
	@%p288 bra 	$L__BB10_142;
	ld.shared.u16 	%rs884, [_ZZN3cub18CUB_300001_SM_10006detail6reduce28DeviceReduceSingleTileKernelINS2_10policy_hubI6__halfj3MaxE10Policy1000EPKS5_PS5_jS6_S5_S5_N4cuda3std3__410__identityEEEvT0_T1_T2_T3_T4_T6_E12temp_storage+16];
	// begin inline asm
	{ .reg .pred __$temp3;
  setp.gt.f16  __$temp3, %rs884, %rs991;
  selp.u16 %rs883, 1, 0, __$temp3;}
	// end inline asm
	setp.eq.s16 	%p289, %rs883, 0;
	selp.b16 	%rs991, %rs991, %rs884, %p289;
	setp.lt.u32 	%p290, %r108, 161;
	@%p290 bra 	$L__BB10_142;
	ld.shared.u16 	%rs887, [_ZZN3cub18CUB_300001_SM_10006detail6reduce28DeviceReduceSingleTileKernelINS2_10policy_hubI6__halfj3MaxE10Policy1000EPKS5_PS5_jS6_S5_S5_N4cuda3std3__410__identityEEEvT0_T1_T2_T3_T4_T6_E12temp_storage+18];
	// begin inline asm
	{ .reg .pred __$temp3;
  setp.gt.f16  __$temp3, %rs887, %rs991;
  selp.u16 %rs886, 1, 0, __$temp3;}
	// end inline asm
	setp.eq.s16 	%p291, %rs886, 0;
	selp.b16 	%rs991, %rs991, %rs887, %p291;
	setp.lt.u32 	%p292, %r108, 193;
	@%p292 bra 	$L__BB10_142;
	ld.shared.u16 	%rs890, [_ZZN3cub18CUB_300001_SM_10006detail6reduce28DeviceReduceSingleTileKernelINS2_10policy_hubI6__halfj3MaxE10Policy1000EPKS5_PS5_jS6_S5_S5_N4cuda3std3__410__identityEEEvT0_T1_T2_T3_T4_T6_E12temp_storage+20];
	// begin inline asm
	{ .reg .pred __$temp3;
  setp.gt.f16  __$temp3, %rs890, %rs991;
  selp.u16 %rs889, 1, 0, __$temp3;}
	// end inline asm
	setp.eq.s16 	%p293, %rs889, 0;
	selp.b16 	%rs991, %rs991, %rs890, %p293;
	setp.lt.u32 	%p294, %r108, 225;
	@%p294 bra 	$L__BB10_142;
	ld.shared.u16 	%rs893, [_ZZN3cub18CUB_300001_SM_10006detail6reduce28DeviceReduceSingleTileKernelINS2_10policy_hubI6__halfj3MaxE10Policy1000EPKS5_PS5_jS6_S5_S5_N4cuda3std3__410__identityEEEvT0_T1_T2_T3_T4_T6_E12temp_storage+22];
	// begin inline asm
	{ .reg .pred __$temp3;
  setp.gt.f16  __$temp3, %rs893, %rs991;
  selp.u16 %rs892, 1, 0, __$temp3;}
	// end inline asm
	setp.eq.s16 	%p295, %rs892, 0;
	selp.b16 	%rs991, %rs991, %rs893, %p295;
	bra.uni 	$L__BB10_142;
$L__BB10_48:
	mov.u32 	%r26, %tid.x;
	shl.b32 	%r27, %r26, 2;
	mul.wide.u32 	%rd137, %r27, 2;
	add.s64 	%rd105, %rd15, %rd137;
	// begin inline asm
	ld.global.nc.u16 %rs526, [%rd105];
	// end inline asm
	add.s64 	%rd106, %rd105, 2;
	// begin inline asm
	ld.global.nc.u16 %rs527, [%rd106];
	// end inline asm
	add.s64 	%rd107, %rd105, 4;
	// begin inline asm
	ld.global.nc.u16 %rs528, [%rd107];
	// end inline asm
	add.s64 	%rd108, %rd105, 6;
	// begin inline asm
	ld.global.nc.u16 %rs529, [%rd108];
	// end inline asm
	add.s64 	%rd109, %rd105, 2048;
	// begin inline asm
	ld.global.nc.u16 %rs530, [%rd109];
	// end inline asm
	add.s64 	%rd110, %rd105, 2050;
	// begin inline asm
	ld.global.nc.u16 %rs531, [%rd110];
	// end inline asm
	add.s64 	%rd111, %rd105, 2052;
	// begin inline asm
	ld.global.nc.u16 %rs532, [%rd111];
	// end inline asm
	add.s64 	%rd112, %rd105, 2054;
	// begin inline asm
	ld.global.nc.u16 %rs533, [%rd112];
	// end inline asm
	add.s64 	%rd113, %rd105, 4096;
	// begin inline asm
	ld.global.nc.u16 %rs534, [%rd113];
	// end inline asm
	add.s64 	%rd114, %rd105, 4098;
	// begin inline asm
	ld.global.nc.u16 %rs535, [%rd114];
	// end inline asm
	add.s64 	%rd115, %rd105, 4100;
	// begin inline asm
	ld.global.nc.u16 %rs536, [%rd115];
	// end inline asm
	add.s64 	%rd116, %rd105, 4102;
	// begin inline asm
	ld.global.nc.u16 %rs537, [%rd116];
	// end inline asm
	add.s64 	%rd117, %rd105, 6144;
	// begin inline asm
	ld.global.nc.u16 %rs538, [%rd117];
	// end inline asm
	add.s64 	%rd118, %rd105, 6146;
	// begin inline asm
	ld.global.nc.u16 %rs539, [%rd118];
	// end inline asm
	add.s64 	%rd119, %rd105, 6148;
	// begin inline asm
	ld.global.nc.u16 %rs540, [%rd119];
	// end inline asm
	add.s64 	%rd120, %rd105, 6150;
	// begin inline asm
	ld.global.nc.u16 %rs541, [%rd120];
	// end inline asm
	add.s64 	%rd121, %rd105, 8192;
	// begin inline asm
	ld.global.nc.u16 %rs542, [%rd121];
	// end inline asm
	add.s64 	%rd122, %rd105, 8194;
	// begin inline asm
	ld.global.nc.u16 %rs543, [%rd122];
	// end inline asm
	add.s64 	%rd123, %rd105, 8196;
	// begin inline asm
	ld.global.nc.u16 %rs544, [%rd123];
	// end inline asm
	add.s64 	%rd124, %rd105, 8198;
	// begin inline asm
	ld.global.nc.u16 %rs545, [%rd124];
	// end inline asm
	add.s64 	%rd125, %rd105, 10240;
	// begin inline asm
	ld.global.nc.u16 %rs546, [%rd125];
	// end inline asm
	add.s64 	%rd126, %rd105, 10242;
	// begin inline asm
	ld.global.nc.u16 %rs547, [%rd126];
	// end inline asm
	add.s64 	%rd127, %rd105, 10244;
	// begin inline asm
	ld.global.nc.u16 %rs548, [%rd127];
	// end inline asm
	add.s64 	%rd128, %rd105, 10246;
	// begin inline asm
	ld.global.nc.u16 %rs549, [%rd128];
	// end inline asm
	add.s64 	%rd129, %rd105, 12288;
	// begin inline asm
	ld.global.nc.u16 %rs550, [%rd129];
	// end inline asm
	add.s64 	%rd130, %rd105, 12290;
	// begin inline asm
	ld.global.nc.u16 %rs551, [%rd130];
	// end inline asm
	add.s64 	%rd131, %rd105, 12292;
	// begin inline asm
	ld.global.nc.u16 %rs552, [%rd131];
	// end inline asm
	add.s64 	%rd132, %rd105, 12294;
	// begin inline asm
	ld.global.nc.u16 %rs553, [%rd132];
	// end inline asm
	add.s64 	%rd133, %rd105, 14336;
	// begin inline asm
	ld.global.nc.u16 %rs554, [%rd133];
	// end inline asm
	add.s64 	%rd134, %rd105, 14338;
	// begin inline asm
	ld.global.nc.u16 %rs555, [%rd134];
	// end inline asm
	add.s64 	%rd135, %rd105, 14340;
	// begin inline asm
	ld.global.nc.u16 %rs556, [%rd135];
	// end inline asm
	add.s64 	%rd136, %rd105, 14342;
	// begin inline asm
	ld.global.nc.u16 %rs557, [%rd136];
	// end inline asm
	// begin inline asm
	{ .reg .pred __$temp3;
  setp.gt.f16  __$temp3, %rs527, %rs526;
  selp.u16 %rs558, 1, 0, __$temp3;}
	// end inline asm
	setp.eq.s16 	%p160, %rs558, 0;
	selp.b16 	%rs563, %rs526, %rs527, %p160;
	// begin inline asm
	{ .reg .pred __$temp3;
  setp.gt.f16  __$temp3, %rs528, %rs563;
  selp.u16 %rs561, 1, 0, __$temp3;}
	// end inline asm
	setp.eq.s16 	%p161, %rs561, 0;
	selp.b16 	%rs566, %rs563, %rs528, %p161;
	// begin inline asm
	{ .reg .pred __$temp3;
  setp.gt.f16  __$temp3, %rs529, %rs566;
  selp.u16 %rs564, 1, 0, __$temp3;}
	// end inline asm
	setp.eq.s16 	%p162, %rs564, 0;
	selp.b16 	%rs569, %rs566, %rs529, %p162;
	// begin inline asm
	{ .reg .pred __$temp3;
  setp.gt.f16  __$temp3, %rs530, %rs569;
  selp.u16 %rs567, 1, 0, __$temp3;}
	// end inline asm
	setp.eq.s16 	%p163, %rs567, 0;
	selp.b16 	%rs572, %rs569, %rs530, %p163;
	// begin inline asm
	{ .reg .pred __$temp3;
  setp.gt.f16  __$temp3, %rs531, %rs572;
  selp.u16 %rs570, 1, 0, __$temp3;}
	// end inline asm
	setp.eq.s16 	%p164, %rs570, 0;
	selp.b16 	%rs575, %rs572, %rs531, %p164;
	// begin inline asm
	{ .reg .pred __$temp3;
  setp.gt.f16  __$temp3, %rs532, %rs575;
  selp.u16 %rs573, 1, 0, __$temp3;}
	// end inline asm
	setp.eq.s16 	%p165, %rs573, 0;
	selp.b16 	%rs578, %rs575, %rs532, %p165;
	// begin inline asm
	{ .reg .pred __$temp3;
  setp.gt.f16  __$temp3, %rs533, %rs578;
  selp.u16 %rs576, 1, 0, __$temp3;}
	// end inline asm
	setp.eq.s16 	%p166, %rs576, 0;
	selp.b16 	%rs581, %rs578, %rs533, %p166;
	// begin inline asm
	{ .reg .pred __$temp3;
  setp.gt.f16  __$temp3, %rs534, %rs581;
  selp.u16 %rs579, 1, 0, __$temp3;}
	// end inline asm
	setp.eq.s16 	%p167, %rs579, 0;
	selp.b16 	%rs584, %rs581, %rs534, %p167;
	// begin inline asm
	{ .reg .pred __$temp3;
  setp.gt.f16  __$temp3, %rs535, %rs584;
  selp.u16 %rs582, 1, 0, __$temp3;}
	// end inline asm
	setp.eq.s16 	%p168, %rs582, 0;
	selp.b16 	%rs587, %rs584, %rs535, %p168;
	// begin inline asm
	{ .reg .pred __$temp3;
  setp.gt.f16  __$temp3, %rs536, %rs587;
  selp.u16 %rs585, 1, 0, __$temp3;}
	// end inline asm
	setp.eq.s16 	%p169, %rs585, 0;
	selp.b16 	%rs590, %rs587, %rs536, %p169;
	// begin inline asm
	{ .reg .pred __$temp3;
  setp.gt.f16  __$temp3, %rs537, %rs590;
  selp.u16 %rs588, 1, 0, __$temp3;}
	// end inline asm
	setp.eq.s16 	%p170, %rs588, 0;
	selp.b16 	%rs593, %rs590, %rs537, %p170;
	// begin inline asm
	{ .reg .pred __$temp3;
  setp.gt.f16  __$temp3, %rs538, %rs593;
  selp.u16 %rs591, 1, 0, __$temp3;}
	// end inline asm
	setp.eq.s16 	%p171, %rs591, 0;
	selp.b16 	%rs596, %rs593, %rs538, %p171;
	// begin inline asm
	{ .reg .pred __$temp3;
  setp.gt.f16  __$temp3, %rs539, %rs596;
  selp.u16 %rs594, 1, 0, __$temp3;}
	// end inline asm
	setp.eq.s16 	%p172, %rs594, 0;
	selp.b16 	%rs599, %rs596, %rs539, %p172;
	// begin inline asm
	{ .reg .pred __$temp3;
  setp.gt.f16  __$temp3, %rs540, %rs599;
  selp.u16 %rs597, 1, 0, __$temp3;}
	// end inline asm
	setp.eq.s16 	%p173, %rs597, 0;
	selp.b16 	%rs602, %rs599, %rs540, %p173;
	// begin inline asm
	{ .reg .pred __$temp3;
  setp.gt.f16  __$temp3, %rs541, %rs602;
  selp.u16 %rs600, 1, 0, __$temp3;}
	// end inline asm
	setp.eq.s16 	%p174, %rs600, 0;
	selp.b16 	%rs605, %rs602, %rs541, %p174;
	// begin inline asm
	{ .reg .pred __$temp3;
  setp.gt.f16  __$temp3, %rs542, %rs605;
  selp.u16 %rs603, 1, 0, __$temp3;}
	// end inline asm
	setp.eq.s16 	%p175, %rs603, 0;
	selp.b16 	%rs608, %rs605, %rs542, %p175;
	// begin inline asm
	{ .reg .pred __$temp3;
  setp.gt.f16  __$temp3, %rs543, %rs608;
  selp.u16 %rs606, 1, 0, __$temp3;}
	// end inline asm
	setp.eq.s16 	%p176, %rs606, 0;
	selp.b16 	%rs611, %rs608, %rs543, %p176;
	// begin inline asm
	{ .reg .pred __$temp3;
  setp.gt.f16  __$temp3, %rs544, %rs611;
  selp.u16 %rs609, 1, 0, __$temp3;}
	// end inline asm
	setp.eq.s16 	%p177, %rs609, 0;
	selp.b16 	%rs614, %rs611, %rs544, %p177;
	// begin inline asm
	{ .reg .pred __$temp3;
  setp.gt.f16  __$temp3, %rs545, %rs614;
  selp.u16 %rs612, 1, 0, __$temp3;}
	// end inline asm
	setp.eq.s16 	%p178, %rs612, 0;
	selp.b16 	%rs617, %rs614, %rs545, %p178;
	// begin inline asm
	{ .reg .pred __$temp3;
  setp.gt.f16  __$temp3, %rs546, %rs617;
  selp.u16 %rs615, 1, 0, __$temp3;}
	// end inline asm
	setp.eq.s16 	%p179, %rs615, 0;
	selp.b16 	%rs620, %rs617, %rs546, %p179;
	// begin inline asm
	{ .reg .pred __$temp3;
  setp.gt.f16  __$temp3, %rs547, %rs620;
  selp.u16 %rs618, 1, 0, __$temp3;}
	// end inline asm
	setp.eq.s16 	%p180, %rs618, 0;
	selp.b16 	%rs623, %rs620, %rs547, %p180;
	// begin inline asm
	{ .reg .pred __$temp3;
  setp.gt.f16  __$temp3, %rs548, %rs623;
  selp.u16 %rs621, 1, 0, __$temp3;}
	// end inline asm
	setp.eq.s16 	%p181, %rs621, 0;
	selp.b16 	%rs626, %rs623, %rs548, %p181;
	// begin inline asm
	{ .reg .pred __$temp3;
  setp.gt.f16  __$temp3, %rs549, %rs626;
  selp.u16 %rs624, 1, 0, __$temp3;}
	// end inline asm
	setp.eq.s16 	%p182, %rs624, 0;
	selp.b16 	%rs629, %rs626, %rs549, %p182;
	// begin inline asm
	{ .reg .pred __$temp3;
  setp.gt.f16  __$temp3, %rs550, %rs629;
  selp.u16 %rs627, 1, 0, __$temp3;}
	// end inline asm
	setp.eq.s16 	%p183, %rs627, 0;
	selp.b16 	%rs632, %rs629, %rs550, %p183;
	// begin inline asm
	{ .reg .pred __$temp3;
  setp.gt.f16  __$temp3, %rs551, %rs632;
  selp.u16 %rs630, 1, 0, __$temp3;}
	// end inline asm
	setp.eq.s16 	%p184, %rs630, 0;
	selp.b16 	%rs635, %rs632, %rs551, %p184;
	// begin inline asm
	{ .reg .pred __$temp3;
  setp.gt.f16  __$temp3, %rs552, %rs635;
  selp.u16 %rs633, 1, 0, __$temp3;}
	// end inline asm
	setp.eq.s16 	%p185, %rs633, 0;
	selp.b16 	%rs638, %rs635, %rs552, %p185;
	// begin inline asm
	{ .reg .pred __$temp3;
  setp.gt.f16  __$temp3, %rs553, %rs638;
  selp.u16 %rs636, 1, 0, __$temp3;}
	// end inline asm
	setp.eq.s16 	%p186, %rs636, 0;
	selp.b16 	%rs641, %rs638, %rs553, %p186;
	// begin inline asm
	{ .reg .pred __$temp3;
  setp.gt.f16  __$temp3, %rs554, %rs641;
  selp.u16 %rs639, 1, 0, __$temp3;}
	// end inline asm
	setp.eq.s16 	%p187, %rs639, 0;
	selp.b16 	%rs644, %rs641, %rs554, %p187;
	// begin inline asm
	{ .reg .pred __$temp3;
  setp.gt.f16  __$temp3, %rs555, %rs644;
  selp.u16 %rs642, 1, 0, __$temp3;}
	// end inline asm
	setp.eq.s16 	%p188, %rs642, 0;
	selp.b16 	%rs647, %rs644, %rs555, %p188;
	// begin inline asm
	{ .reg .pred __$temp3;
  setp.gt.f16  __$temp3, %rs556, %rs647;
  selp.u16 %rs645, 1, 0, __$temp3;}
	// end inline asm
	setp.eq.s16 	%p189, %rs645, 0;
	selp.b16 	%rs650, %rs647, %rs556, %p189;
	// begin inline asm
	{ .reg .pred __$temp3;
  setp.gt.f16  __$temp3, %rs557, %rs650;
  selp.u16 %rs648, 1, 0, __$temp3;}
	// end inline asm
	setp.eq.s16 	%p190, %rs648, 0;
	selp.b16 	%rs991, %rs650, %rs557, %p190;
	add.s32 	%r28, %r108, -8192;
	setp.lt.u32 	%p191, %r28, 8192;
	mov.b32 	%r351, 8192;
	@%p191 bra 	$L__BB10_52;
	mov.b32 	%r351, 8192;
$L__BB10_50:
	add.s32 	%r228, %r351, %r27;
	mul.wide.u32 	%rd170, %r228, 2;
	add.s64 	%rd138, %rd15, %rd170;
	// begin inline asm
	ld.global.nc.u16 %rs651, [%rd138];
	// end inline asm
	add.s64 	%rd139, %rd138, 2;
	// begin inline asm
	ld.global.nc.u16 %rs652, [%rd139];
	// end inline asm
	add.s64 	%rd140, %rd138, 4;
	// begin inline asm
	ld.global.nc.u16 %rs653, [%rd140];
	// end inline asm
	add.s64 	%rd141, %rd138, 6;
	// begin inline asm
	ld.global.nc.u16 %rs654, [%rd141];
	// end inline asm
	add.s64 	%rd142, %rd138, 2048;
	// begin inline asm
	ld.global.nc.u16 %rs655, [%rd142];
	// end inline asm
	add.s64 	%rd143, %rd138, 2050;
	// begin inline asm
	ld.global.nc.u16 %rs656, [%rd143];
	// end inline asm
	add.s64 	%rd144, %rd138, 2052;
	// begin inline asm
	ld.global.nc.u16 %rs657, [%rd144];
	// end inline asm
	add.s64 	%rd145, %rd138, 2054;
	// begin inline asm
	ld.global.nc.u16 %rs658, [%rd145];
	// end inline asm
	add.s64 	%rd146, %rd138, 4096;
	// begin inline asm
	ld.global.nc.u16 %rs659, [%rd146];
	// end inline asm
	add.s64 	%rd147, %rd138, 4098;
	// begin inline asm
	ld.global.nc.u16 %rs660, [%rd147];
	// end inline asm
	add.s64 	%rd148, %rd138, 4100;
	// begin inline asm
	ld.global.nc.u16 %rs661, [%rd148];
	// end inline asm
	add.s64 	%rd149, %rd138, 4102;
	// begin inline asm
	ld.global.nc.u16 %rs662, [%rd149];
	// end inline asm
	add.s64 	%rd150, %rd138, 6144;
	// begin inline asm
	ld.global.nc.u16 %rs663, [%rd150];
	// end inline asm
	add.s64 	%rd151, %rd138, 6146;
	// begin inline asm
	ld.global.nc.u16 %rs664, [%rd151];
	// end inline asm
	add.s64 	%rd152, %rd138, 6148;
	// begin inline asm
	ld.global.nc.u16 %rs665, [%rd152];
	// end inline asm
	add.s64 	%rd153, %rd138, 6150;
	// begin inline asm
	ld.global.nc.u16 %rs666, [%rd153];
	// end inline asm
	add.s64 	%rd154, %rd138, 8192;
	// begin inline asm
	ld.global.nc.u16 %rs667, [%rd154];
	// end inline asm
	add.s64 	%rd155, %rd138, 8194;
	// begin inline asm
	ld.global.nc.u16 %rs668, [%rd155];
	// end inline asm
	add.s64 	%rd156, %rd138, 8196;
	// begin inline asm
	ld.global.nc.u16 %rs669, [%rd156];
	// end inline asm
	add.s64 	%rd157, %rd138, 8198;
	// begin inline asm
	ld.global.nc.u16 %rs670, [%rd157];
	// end inline asm
	add.s64 	%rd158, %rd138, 10240;
	// begin inline asm
	ld.global.nc.u16 %rs671, [%rd158];
	// end inline asm
	add.s64 	%rd159, %rd138, 10242;
	// begin inline asm
	ld.global.nc.u16 %rs672, [%rd159];
	// end inline asm
	add.s64 	%rd160, %rd138, 10244;
	// begin inline asm
	ld.global.nc.u16 %rs673, [%rd160];
	// end inline asm
	add.s64 	%rd161, %rd138, 10246;
	// begin inline asm
	ld.global.nc.u16 %rs674, [%rd161];
	// end inline asm
	add.s64 	%rd162, %rd138, 12288;
	// begin inline asm
	ld.global.nc.u16 %rs675, [%rd162];
	// end inline asm
	add.s64 	%rd163, %rd138, 12290;
	// begin inline asm
	ld.global.nc.u16 %rs676, [%rd163];
	// end inline asm
	add.s64 	%rd164, %rd138, 12292;
	// begin inline asm
	ld.global.nc.u16 %rs677, [%rd164];
	// end inline asm
	add.s64 	%rd165, %rd138, 12294;
	// begin inline asm
	ld.global.nc.u16 %rs678, [%rd165];
	// end inline asm
	add.s64 	%rd166, %rd138, 14336;
	// begin inline asm
	ld.global.nc.u16 %rs679, [%rd166];
	// end inline asm
	add.s64 	%rd167, %rd138, 14338;
	// begin inline asm
	ld.global.nc.u16 %rs680, [%rd167];
	// end inline asm
	add.s64 	%rd168, %rd138, 14340;
	// begin inline asm
	ld.global.nc.u16 %rs681, [%rd168];
	// end inline asm
	add.s64 	%rd169, %rd138, 14342;
	// begin inline asm
	ld.global.nc.u16 %rs682, [%rd169];
	// end inline asm
	// begin inline asm
	{ .reg .pred __$temp3;
  setp.gt.f16  __$temp3, %rs651, %rs991;
  selp.u16 %rs683, 1, 0, __$temp3;}
	// end inline asm
	setp.eq.s16 	%p192, %rs683, 0;
	selp.b16 	%rs688, %rs991, %rs651, %p192;
	// begin inline asm
	{ .reg .pred __$temp3;
  setp.gt.f16  __$temp3, %rs652, %rs688;
  selp.u16 %rs686, 1, 0, __$temp3;}
	// end inline asm
	setp.eq.s16 	%p193, %rs686, 0;
	selp.b16 	%rs691, %rs688, %rs652, %p193;
	// begin inline asm
	{ .reg .pred __$temp3;
  setp.gt.f16  __$temp3, %rs653, %rs691;
  selp.u16 %rs689, 1, 0, __$temp3;}
	// end inline asm
	setp.eq.s16 	%p194, %rs689, 0;
	selp.b16 	%rs694, %rs691, %rs653, %p194;
	// begin inline asm
	{ .reg .pred __$temp3;
  setp.gt.f16  __$temp3, %rs654, %rs694;
  selp.u16 %rs692, 1, 0, __$temp3;}
	// end inline asm
	setp.eq.s16 	%p195, %rs692, 0;
	selp.b16 	%rs697, %rs694, %rs654, %p195;
	// begin inline asm
	{ .reg .pred __$temp3;
  setp.gt.f16  __$temp3, %rs655, %rs697;
  selp.u16 %rs695, 1, 0, __$temp3;}
	// end inline asm
	setp.eq.s16 	%p196, %rs695, 0;
	selp.b16 	%rs700, %rs697, %rs655, %p196;
	// begin inline asm
	{ .reg .pred __$temp3;
  setp.gt.f16  __$temp3, %rs656, %rs700;
  selp.u16 %rs698, 1, 0, __$temp3;}
	// end inline asm
	setp.eq.s16 	%p197, %rs698, 0;
	selp.b16 	%rs703, %rs700, %rs656, %p197;
	// begin inline asm
	{ .reg .pred __$temp3;
  setp.gt.f16  __$temp3, %rs657, %rs703;
  selp.u16 %rs701, 1, 0, __$temp3;}
	// end inline asm
	setp.eq.s16 	%p198, %rs701, 0;
	selp.b16 	%rs706, %rs703, %rs657, %p198;
	// begin inline asm
	{ .reg .pred __$temp3;
  setp.gt.f16  __$temp3, %rs658, %rs706;
  selp.u16 %rs704, 1, 0, __$temp3;}
	// end inline asm
	setp.eq.s16 	%p199, %rs704, 0;
	selp.b16 	%rs709, %rs706, %rs658, %p199;
	// begin inline asm
	{ .reg .pred __$temp3;
  setp.gt.f16  __$temp3, %rs659, %rs709;
  selp.u16 %rs707, 1, 0, __$temp3;}
	// end inline asm
	setp.eq.s16 	%p200, %rs707, 0;
	selp.b16 	%rs712, %rs709, %rs659, %p200;
	// begin inline asm
	{ .reg .pred __$temp3;
  setp.gt.f16  __$temp3, %rs660, %rs712;
  selp.u16 %rs710, 1, 0, __$temp3;}
	// end inline asm
	setp.eq.s16 	%p201, %rs710, 0;
	selp.b16 	%rs715, %rs712, %rs660, %p201;
	// begin inline asm
	{ .reg .pred __$temp3;
  setp.gt.f16  __$temp3, %rs661, %rs715;
  selp.u16 %rs713, 1, 0, __$temp3;}
	// end inline asm
	setp.eq.s16 	%p202, %rs713, 0;
	selp.b16 	%rs718, %rs715, %rs661, %p202;
	// begin inline asm
	{ .reg .pred __$temp3;
  setp.gt.f16  __$temp3, %rs662, %rs718;
  selp.u16 %rs716, 1, 0, __$temp3;}
	// end inline asm
	setp.eq.s16 	%p203, %rs716, 0;
	selp.b16 	%rs721, %rs718, %rs662, %p203;
	// begin inline asm
	{ .reg .pred __$temp3;
  setp.gt.f16  __$temp3, %rs663, %rs721;
  selp.u16 %rs719, 1, 0, __$temp3;}
	// end inline asm
	setp.eq.s16 	%p204, %rs719, 0;
	selp.b16 	%rs724, %rs721, %rs663, %p204;
	// begin inline asm
	{ .reg .pred __$temp3;
  setp.gt.f16  __$temp3, %rs664, %rs724;
  selp.u16 %rs722, 1, 0, __$temp3;}
	// end inline asm
	setp.eq.s16 	%p205, %rs722, 0;
	selp.b16 	%rs727, %rs724, %rs664, %p205;
	// begin inline asm
	{ .reg .pred __$temp3;
  setp.gt.f16  __$temp3, %rs665, %rs727;
  selp.u16 %rs725, 1, 0, __$temp3;}
	// end inline asm
	setp.eq.s16 	%p206, %rs725, 0;
	selp.b16 	%rs730, %rs727, %rs665, %p206;
	// begin inline asm
	{ .reg .pred __$temp3;
  setp.gt.f16  __$temp3, %rs666, %rs730;
  selp.u16 %rs728, 1, 0, __$temp3;}
	// end inline asm
	setp.eq.s16 	%p207, %rs728, 0;
	selp.b16 	%rs733, %rs730, %rs666, %p207;
	// begin inline asm
	{ .reg .pred __$temp3;
  setp.gt.f16  __$temp3, %rs667, %rs733;
  selp.u16 %rs731, 1, 0, __$temp3;}
	// end inline asm
	setp.eq.s16 	%p208, %rs731, 0;
	selp.b16 	%rs736, %rs733, %rs667, %p208;
	// begin inline asm
	{ .reg .pred __$temp3;
  setp.gt.f16  __$temp3, %rs668, %rs736;
  selp.u16 %rs734, 1, 0, __$temp3;}
	// end inline asm
	setp.eq.s16 	%p209, %rs734, 0;
	selp.b16 	%rs739, %rs736, %rs668, %p209;
	// begin inline asm
	{ .reg .pred __$temp3;
  setp.gt.f16  __$temp3, %rs669, %rs739;
  selp.u16 %rs737, 1, 0, __$temp3;}
	// end inline asm
	setp.eq.s16 	%p210, %rs737, 0;
	selp.b16 	%rs742, %rs739, %rs669, %p210;
	// begin inline asm
	{ .reg .pred __$temp3;
  setp.gt.f16  __$temp3, %rs670, %rs742;
  selp.u16 %rs740, 1, 0, __$temp3;}
	// end inline asm
	setp.eq.s16 	%p211, %rs740, 0;
	selp.b16 	%rs745, %rs742, %rs670, %p211;
	// begin inline asm
	{ .reg .pred __$temp3;
  setp.gt.f16  __$temp3, %rs671, %rs745;
  selp.u16 %rs743, 1, 0, __$temp3;}
	// end inline asm
	setp.eq.s16 	%p212, %rs743, 0;
	selp.b16 	%rs748, %rs745, %rs671, %p212;
	// begin inline asm
	{ .reg .pred __$temp3;
  setp.gt.f16  __$temp3, %rs672, %rs748;
  selp.u16 %rs746, 1, 0, __$temp3;}
	// end inline asm
	setp.eq.s16 	%p213, %rs746, 0;
	selp.b16 	%rs751, %rs748, %rs672, %p213;
	// begin inline asm
	{ .reg .pred __$temp3;
  setp.gt.f16  __$temp3, %rs673, %rs751;
  selp.u16 %rs749, 1, 0, __$temp3;}
	// end inline asm
	setp.eq.s16 	%p214, %rs749, 0;
	selp.b16 	%rs754, %rs751, %rs673, %p214;
	// begin inline asm
	{ .reg .pred __$temp3;
  setp.gt.f16  __$temp3, %rs674, %rs754;
  selp.u16 %rs752, 1, 0, __$temp3;}
	// end inline asm
	setp.eq.s16 	%p215, %rs752, 0;
	selp.b16 	%rs757, %rs754, %rs674, %p215;
	// begin inline asm
	{ .reg .pred __$temp3;
  setp.gt.f16  __$temp3, %rs675, %rs757;
  selp.u16 %rs755, 1, 0, __$temp3;}
	// end inline asm
	setp.eq.s16 	%p216, %rs755, 0;
	selp.b16 	%rs760, %rs757, %rs675, %p216;
	// begin inline asm
	{ .reg .pred __$temp3;
  setp.gt.f16  __$temp3, %rs676, %rs760;
  selp.u16 %rs758, 1, 0, __$temp3;}
	// end inline asm
	setp.eq.s16 	%p217, %rs758, 0;
	selp.b16 	%rs763, %rs760, %rs676, %p217;
	// begin inline asm
	{ .reg .pred __$temp3;
  setp.gt.f16  __$temp3, %rs677, %rs763;
  selp.u16 %rs761, 1, 0, __$temp3;}
	// end inline asm
	setp.eq.s16 	%p218, %rs761, 0;
	selp.b16 	%rs766, %rs763, %rs677, %p218;
	// begin inline asm
	{ .reg .pred __$temp3;
  setp.gt.f16  __$temp3, %rs678, %rs766;
  selp.u16 %rs764, 1, 0, __$temp3;}
	// end inline asm
	setp.eq.s16 	%p219, %rs764, 0;
	selp.b16 	%rs769, %rs766, %rs678, %p219;
	// begin inline asm
	{ .reg .pred __$temp3;
  setp.gt.f16  __$temp3, %rs679, %rs769;
  selp.u16 %rs767, 1, 0, __$temp3;}
	// end inline asm
	setp.eq.s16 	%p220, %rs767, 0;
	selp.b16 	%rs772, %rs769, %rs679, %p220;
	// begin inline asm
	{ .reg .pred __$temp3;
  setp.gt.f16  __$temp3, %rs680, %rs772;
  selp.u16 %rs770, 1, 0, __$temp3;}
	// end inline asm
	setp.eq.s16 	%p221, %rs770, 0;
	selp.b16 	%rs775, %rs772, %rs680, %p221;
	// begin inline asm
	{ .reg .pred __$temp3;
  setp.gt.f16  __$temp3, %rs681, %rs775;
  selp.u16 %rs773, 1, 0, __$temp3;}
	// end inline asm
	setp.eq.s16 	%p222, %rs773, 0;
	selp.b16 	%rs778, %rs775, %rs681, %p222;
	// begin inline asm
	{ .reg .pred __$temp3;
  setp.gt.f16  __$temp3, %rs682, %rs778;
  selp.u16 %rs776, 1, 0, __$temp3;}
	// end inline asm
	setp.eq.s16 	%p223, %rs776, 0;
	selp.b16 	%rs991, %rs778, %rs682, %p223;
	sub.s32 	%r229, %r108, %r351;
	setp.lt.u32 	%p224, %r229, 8192;
	@%p224 bra 	$L__BB10_60;
	add.s32 	%r351, %r351, 8192;
	setp.le.u32 	%p225, %r351, %r28;
	@%p225 bra 	$L__BB10_50;
$L__BB10_52:
	setp.le.u32 	%p226, %r108, %r351;
	@%p226 bra 	$L__BB10_60;
	sub.s32 	%r32, %r108, %r351;
	setp.ge.s32 	%p227, %r26, %r32;
	@%p227 bra 	$L__BB10_60;
	not.b32 	%r230, %r26;
	add.s32 	%r231, %r108, %r230;
	sub.s32 	%r33, %r231, %r351;
	and.b32  	%r232, %r33, 768;
	setp.eq.s32 	%p228, %r232, 768;
	mov.u32 	%r355, %r26;
	@%p228 bra 	$L__BB10_57;
	add.s32 	%r353, %r26, %r351;
	shr.u32 	%r233, %r33, 8;
	add.s32 	%r234, %r233, 1;
	and.b32  	%r235, %r234, 3;
	neg.s32 	%r352, %r235;
	mov.u32 	%r355, %r26;
$L__BB10_56:
	.pragma "nounroll";
	mul.wide.u32 	%rd172, %r353, 2;
	add.s64 	%rd171, %rd15, %rd172;
	// begin inline asm
	ld.global.nc.u16 %rs780, [%rd171];
	// end inline asm
	// begin inline asm
	{ .reg .pred __$temp3;
  setp.gt.f16  __$temp3, %rs780, %rs991;
  selp.u16 %rs781, 1, 0, __$temp3;}
	// end inline asm
	setp.eq.s16 	%p229, %rs781, 0;
	selp.b16 	%rs991, %rs991, %rs780, %p229;
	add.s32 	%r355, %r355, 256;
	add.s32 	%r353, %r353, 256;
	add.s32 	%r352, %r352, 1;
	setp.ne.s32 	%p230, %r352, 0;
	@%p230 bra 	$L__BB10_56;
$L__BB10_57:
	setp.lt.u32 	%p231, %r33, 768;
	@%p231 bra 	$L__BB10_60;
	add.s32 	%r357, %r355, 512;
	add.s32 	%r356, %r355, %r351;
$L__BB10_59:
	mul.wide.u32 	%rd177, %r356, 2;
	add.s64 	%rd173, %rd15, %rd177;
	// begin inline asm
	ld.global.nc.u16 %rs784, [%rd173];
	// end inline asm
	// begin inline asm
	{ .reg .pred __$temp3;
  setp.gt.f16  __$temp3, %rs784, %rs991;
  selp.u16 %rs785, 1, 0, __$temp3;}
	// end inline asm
	setp.eq.s16 	%p232, %rs785, 0;
	selp.b16 	%rs791, %rs991, %rs784, %p232;
	add.s32 	%r236, %r356, 256;
	mul.wide.u32 	%rd178, %r236, 2;
	add.s64 	%rd174, %rd15, %rd178;
	// begin inline asm
	ld.global.nc.u16 %rs788, [%rd174];
	// end inline asm
	// begin inline asm
	{ .reg .pred __$temp3;
  setp.gt.f16  __$temp3, %rs788, %rs791;
  selp.u16 %rs789, 1, 0, __$temp3;}
	// end inline asm
	setp.eq.s16 	%p233, %rs789, 0;
	selp.b16 	%rs795, %rs791, %rs788, %p233;
	add.s32 	%r237, %r356, 512;
	mul.wide.u32 	%rd179, %r237, 2;
	add.s64 	%rd175, %rd15, %rd179;
	// begin inline asm
	ld.global.nc.u16 %rs792, [%rd175];
	// end inline asm
	// begin inline asm
	{ .reg .pred __$temp3;
  setp.gt.f16  __$temp3, %rs792, %rs795;
  selp.u16 %rs793, 1, 0, __$temp3;}
	// end inline asm
	setp.eq.s16 	%p234, %rs793, 0;
	selp.b16 	%rs799, %rs795, %rs792, %p234;
	add.s32 	%r238, %r356, 768;
	mul.wide.u32 	%rd180, %r238, 2;
	add.s64 	%rd176, %rd15, %rd180;
	// begin inline asm
	ld.global.nc.u16 %rs796, [%rd176];
	// end inline asm
	// begin inline asm
	{ .reg .pred __$temp3;
  setp.gt.f16  __$temp3, %rs796, %rs799;
  selp.u16 %rs797, 1, 0, __$temp3;}
	// end inline asm
	setp.eq.s16 	%p235, %rs797, 0;
	selp.b16 	%rs991, %rs799, %rs796, %p235;
	add.s32 	%r47, %r357, 1024;
	add.s32 	%r239, %r357, 512;
	add.s32 	%r356, %r356, 1024;
	setp.lt.s32 	%p236, %r239, %r32;
	mov.u32 	%r357, %r47;
	@%p236 bra 	$L__BB10_59;
$L__BB10_60:
	// begin inline asm
	mov.u32 %r240, %laneid;
	// end inline asm
	cvt.u32.u16 	%r242, %rs991;
	mov.b32 	%r243, 1;
	mov.b32 	%r244, 31;
	mov.b32 	%r245, -1;
	// begin inline asm
	shfl.sync.down.b32 %r241, %r242, %r243, %r244, %r245;
	// end inline asm
	setp.gt.s32 	%p237, %r240, 30;
	@%p237 bra 	$L__BB10_62;
	cvt.u16.u32 	%rs801, %r241;
	// begin inline asm
	{ .reg .pred __$temp3;
  setp.gt.f16  __$temp3, %rs801, %rs991;
  selp.u16 %rs800, 1, 0, __$temp3;}
	// end inline asm
	setp.eq.s16 	%p238, %rs800, 0;
	selp.b16 	%rs991, %rs991, %rs801, %p238;
$L__BB10_62:
	cvt.u32.u16 	%r247, %rs991;
	mov.b32 	%r248, 2;
	mov.b32 	%r249, 31;
	mov.b32 	%r250, -1;
	// begin inline asm
	shfl.sync.down.b32 %r246, %r247, %r248, %r249, %r250;
	// end inline asm
	setp.gt.s32 	%p239, %r240, 29;
	@%p239 bra 	$L__BB10_64;
	cvt.u16.u32 	%rs804, %r246;
	// begin inline asm
	{ .reg .pred __$temp3;
  setp.gt.f16  __$temp3, %rs804, %rs991;
  selp.u16 %rs803, 1, 0, __$temp3;}
	// end inline asm
	setp.eq.s16 	%p240, %rs803, 0;
	selp.b16 	%rs991, %rs991, %rs804, %p240;
$L__BB10_64:
	cvt.u32.u16 	%r252, %rs991;
	mov.b32 	%r253, 4;
	mov.b32 	%r254, 31;
	mov.b32 	%r255, -1;
	// begin inline asm
	shfl.sync.down.b32 %r251, %r252, %r253, %r254, %r255;
	// end inline asm
	setp.gt.s32 	%p241, %r240, 27;
	@%p241 bra 	$L__BB10_66;
	cvt.u16.u32 	%rs807, %r251;
	// begin inline asm
	{ .reg .pred __$temp3;
  setp.gt.f16  __$temp3, %rs807, %rs991;
  selp.u16 %rs806, 1, 0, __$temp3;}
	// end inline asm
	setp.eq.s16 	%p242, %rs806, 0;
	selp.b16 	%rs991, %rs991, %rs807, %p242;
$L__BB10_66:
	cvt.u32.u16 	%r257, %rs991;
	mov.b32 	%r258, 8;
	mov.b32 	%r259, 31;
	mov.b32 	%r260, -1;
	// begin inline asm
	shfl.sync.down.b32 %r256, %r257, %r258, %r259, %r260;
	// end inline asm
	setp.gt.s32 	%p243, %r240, 23;
	@%p243 bra 	$L__BB10_68;
	cvt.u16.u32 	%rs810, %r256;
	// begin inline asm
	{ .reg .pred __$temp3;
  setp.gt.f16  __$temp3, %rs810, %rs991;
  selp.u16 %rs809, 1, 0, __$temp3;}
	// end inline asm
	setp.eq.s16 	%p244, %rs809, 0;
	selp.b16 	%rs991, %rs991, %rs810, %p244;
$L__BB10_68:
	cvt.u32.u16 	%r262, %rs991;
	mov.b32 	%r263, 16;
	mov.b32 	%r264, 31;
	mov.b32 	%r265, -1;
	// begin inline asm
	shfl.sync.down.b32 %r261, %r262, %r263, %r264, %r265;
	// end inline asm
	setp.gt.s32 	%p245, %r240, 15;
	@%p245 bra 	$L__BB10_71;
	cvt.u16.u32 	%rs813, %r261;
	// begin inline asm
	{ .reg .pred __$temp3;
  setp.gt.f16  __$temp3, %rs813, %rs991;
  selp.u16 %rs812, 1, 0, __$temp3;}
	// end inline asm
	setp.eq.s16 	%p246, %rs812, 0;
	selp.b16 	%rs991, %rs991, %rs813, %p246;
	setp.ne.s32 	%p247, %r240, 0;
	@%p247 bra 	$L__BB10_71;
	shr.u32 	%r266, %r26, 4;
	and.b32  	%r267, %r266, 62;
	mov.u32 	%r268, _ZZN3cub18CUB_300001_SM_10006detail6reduce28DeviceReduceSingleTileKernelINS2_10policy_hubI6__halfj3MaxE10Policy1000EPKS5_PS5_jS6_S5_S5_N4cuda3std3__410__identityEEEvT0_T1_T2_T3_T4_T6_E12temp_storage;
	add.s32 	%r269, %r268, %r267;
	st.shared.u16 	[%r269+8], %rs991;
$L__BB10_71:
	bar.sync 	0;
	setp.ne.s32 	%p248, %r26, 0;
	@%p248 bra 	$L__BB10_142;
	ld.shared.u16 	%rs816, [_ZZN3cub18CUB_300001_SM_10006detail6reduce28DeviceReduceSingleTileKernelINS2_10policy_hubI6__halfj3MaxE10Policy1000EPKS5_PS5_jS6_S5_S5_N4cuda3std3__410__identityEEEvT0_T1_T2_T3_T4_T6_E12temp_storage+10];
	// begin inline asm
	{ .reg .pred __$temp3;
  setp.gt.f16  __$temp3, %rs816, %rs991;
  selp.u16 %rs815, 1, 0, __$temp3;}
	// end inline asm
	setp.eq.s16 	%p249, %rs815, 0;
	selp.b16 	%rs820, %rs991, %rs816, %p249;
	ld.shared.u16 	%rs819, [_ZZN3cub18CUB_300001_SM_10006detail6reduce28DeviceReduceSingleTileKernelINS2_10policy_hubI6__halfj3MaxE10Policy1000EPKS5_PS5_jS6_S5_S5_N4cuda3std3__410__identityEEEvT0_T1_T2_T3_T4_T6_E12temp_storage+12];
	// begin inline asm
	{ .reg .pred __$temp3;
  setp.gt.f16  __$temp3, %rs819, %rs820;
  selp.u16 %rs818, 1, 0, __$temp3;}
	// end inline asm
	setp.eq.s16 	%p250, %rs818, 0;
	selp.b16 	%rs823, %rs820, %rs819, %p250;
	ld.shared.u16 	%rs822, [_ZZN3cub18CUB_300001_SM_10006detail6reduce28DeviceReduceSingleTileKernelINS2_10policy_hubI6__halfj3MaxE10Policy1000EPKS5_PS5_jS6_S5_S5_N4cuda3std3__410__identityEEEvT0_T1_T2_T3_T4_T6_E12temp_storage+14];
	// begin inline asm
	{ .reg .pred __$temp3;
  setp.gt.f16  __$temp3, %rs822, %rs823;
  selp.u16 %rs821, 1, 0, __$temp3;}
	// end inline asm
	setp.eq.s16 	%p251, %rs821, 0;
	selp.b16 	%rs826, %rs823, %rs822, %p251;
	ld.shared.u16 	%rs825, [_ZZN3cub18CUB_300001_SM_10006detail6reduce28DeviceReduceSingleTileKernelINS2_10policy_hubI6__halfj3MaxE10Policy1000EPKS5_PS5_jS6_S5_S5_N4cuda3std3__410__identityEEEvT0_T1_T2_T3_T4_T6_E12temp_storage+16];
	// begin inline asm
	{ .reg .pred __$temp3;
  setp.gt.f16  __$temp3, %rs825, %rs826;
  selp.u16 %rs824, 1, 0, __$temp3;}
	// end inline asm
	setp.eq.s16 	%p252, %rs824, 0;
	selp.b16 	%rs829, %rs826, %rs825, %p252;
	ld.shared.u16 	%rs828, [_ZZN3cub18CUB_300001_SM_10006detail6reduce28DeviceReduceSingleTileKernelINS2_10policy_hubI6__halfj3MaxE10Policy1000EPKS5_PS5_jS6_S5_S5_N4cuda3std3__410__identityEEEvT0_T1_T2_T3_T4_T6_E12temp_storage+18];
	// begin inline asm
	{ .reg .pred __$temp3;
  setp.gt.f16  __$temp3, %rs828, %rs829;
  selp.u16 %rs827, 1, 0, __$temp3;}
	// end inline asm
	setp.eq.s16 	%p253, %rs827, 0;
	selp.b16 	%rs832, %rs829, %rs828, %p253;
	ld.shared.u16 	%rs831, [_ZZN3cub18CUB_300001_SM_10006detail6reduce28DeviceReduceSingleTileKernelINS2_10policy_hubI6__halfj3MaxE10Policy1000EPKS5_PS5_jS6_S5_S5_N4cuda3std3__410__identityEEEvT0_T1_T2_T3_T4_T6_E12temp_storage+20];
	// begin inline asm
	{ .reg .pred __$temp3;
  setp.gt.f16  __$temp3, %rs831, %rs832;
  selp.u16 %rs830, 1, 0, __$temp3;}
	// end inline asm
	setp.eq.s16 	%p254, %rs830, 0;
	selp.b16 	%rs835, %rs832, %rs831, %p254;
	ld.shared.u16 	%rs834, [_ZZN3cub18CUB_300001_SM_10006detail6reduce28DeviceReduceSingleTileKernelINS2_10policy_hubI6__halfj3MaxE10Policy1000EPKS5_PS5_jS6_S5_S5_N4cuda3std3__410__identityEEEvT0_T1_T2_T3_T4_T6_E12temp_storage+22];
	// begin inline asm
	{ .reg .pred __$temp3;
  setp.gt.f16  __$temp3, %rs834, %rs835;
  selp.u16 %rs833, 1, 0, __$temp3;}
	// end inline asm
	setp.eq.s16 	%p255, %rs833, 0;
	selp.b16 	%rs991, %rs835, %rs834, %p255;
	bra.uni 	$L__BB10_142;
$L__BB10_73:
	setp.gt.u32 	%p3, %r108, 8191;
	@%p3 bra 	$L__BB10_117;
	mov.u32 	%r55, %tid.x;
	setp.ge.u32 	%p100, %r55, %r108;
	mov.b16 	%rs991, 0;
	mov.u32 	%r361, %r55;
	@%p100 bra 	$L__BB10_76;
	mul.wide.u32 	%rd97, %r55, 2;
	add.s64 	%rd96, %rd15, %rd97;
	// begin inline asm
	ld.global.nc.u16 %rs991, [%rd96];
	// end inline asm
	add.s32 	%r361, %r55, 256;
$L__BB10_76:
	setp.ge.u32 	%p101, %r361, %r108;
	@%p101 bra 	$L__BB10_83;
	not.b32 	%r153, %r361;
	add.s32 	%r58, %r108, %r153;
	and.b32  	%r154, %r58, 768;
	setp.eq.s32 	%p102, %r154, 768;
	@%p102 bra 	$L__BB10_80;
	mul.wide.u32 	%rd98, %r361, 2;
	add.s64 	%rd192, %rd15, %rd98;
	shr.u32 	%r155, %r58, 8;
	add.s32 	%r156, %r155, 1;
	and.b32  	%r157, %r156, 3;
	neg.s32 	%r359, %r157;
$L__BB10_79:
	.pragma "nounroll";
	// begin inline asm
	ld.global.nc.u16 %rs434, [%rd192];
	// end inline asm
	// begin inline asm
	{ .reg .pred __$temp3;
  setp.gt.f16  __$temp3, %rs434, %rs991;
  selp.u16 %rs435, 1, 0, __$temp3;}
	// end inline asm
	setp.eq.s16 	%p103, %rs435, 0;
	selp.b16 	%rs991, %rs991, %rs434, %p103;
	add.s32 	%r361, %r361, 256;
	add.s64 	%rd192, %rd192, 512;
	add.s32 	%r359, %r359, 1;
	setp.ne.s32 	%p104, %r359, 0;
	@%p104 bra 	$L__BB10_79;
$L__BB10_80:
	setp.lt.u32 	%p105, %r58, 768;
	@%p105 bra 	$L__BB10_83;
	mul.wide.u32 	%rd100, %r361, 2;
	add.s64 	%rd193, %rd15, %rd100;
$L__BB10_82:
	// begin inline asm
	ld.global.nc.u16 %rs438, [%rd193];
	// end inline asm
	// begin inline asm
	{ .reg .pred __$temp3;
  setp.gt.f16  __$temp3, %rs438, %rs991;
  selp.u16 %rs439, 1, 0, __$temp3;}
	// end inline asm
	setp.eq.s16 	%p106, %rs439, 0;
	selp.b16 	%rs445, %rs991, %rs438, %p106;
	add.s64 	%rd102, %rd193, 512;
	// begin inline asm
	ld.global.nc.u16 %rs442, [%rd102];
	// end inline asm
	// begin inline asm
	{ .reg .pred __$temp3;
  setp.gt.f16  __$temp3, %rs442, %rs445;
  selp.u16 %rs443, 1, 0, __$temp3;}
	// end inline asm
	setp.eq.s16 	%p107, %rs443, 0;
	selp.b16 	%rs449, %rs445, %rs442, %p107;
	add.s64 	%rd103, %rd193, 1024;
	// begin inline asm
	ld.global.nc.u16 %rs446, [%rd103];
	// end inline asm
	// begin inline asm
	{ .reg .pred __$temp3;
  setp.gt.f16  __$temp3, %rs446, %rs449;
  selp.u16 %rs447, 1, 0, __$temp3;}
	// end inline asm
	setp.eq.s16 	%p108, %rs447, 0;
	selp.b16 	%rs453, %rs449, %rs446, %p108;
	add.s64 	%rd104, %rd193, 1536;
	// begin inline asm
	ld.global.nc.u16 %rs450, [%rd104];
	// end inline asm
	// begin inline asm
	{ .reg .pred __$temp3;
  setp.gt.f16  __$temp3, %rs450, %rs453;
  selp.u16 %rs451, 1, 0, __$temp3;}
	// end inline asm
	setp.eq.s16 	%p109, %rs451, 0;
	selp.b16 	%rs991, %rs453, %rs450, %p109;
	add.s32 	%r361, %r361, 1024;
	add.s64 	%rd193, %rd193, 2048;
	setp.lt.s32 	%p110, %r361, %r108;
	@%p110 bra 	$L__BB10_82;
$L__BB10_83:
	setp.lt.u32 	%p111, %r108, 256;
	@%p111 bra 	$L__BB10_97;
	// begin inline asm
	mov.u32 %r196, %laneid;
	// end inline asm
	cvt.u32.u16 	%r198, %rs991;
	mov.b32 	%r199, 1;
	mov.b32 	%r200, 31;
	mov.b32 	%r201, -1;
	// begin inline asm
	shfl.sync.down.b32 %r197, %r198, %r199, %r200, %r201;
	// end inline asm
	setp.gt.s32 	%p140, %r196, 30;
	@%p140 bra 	$L__BB10_86;
	cvt.u16.u32 	%rs491, %r197;
	// begin inline asm
	{ .reg .pred __$temp3;
  setp.gt.f16  __$temp3, %rs491, %rs991;
  selp.u16 %rs490, 1, 0, __$temp3;}
	// end inline asm
	setp.eq.s16 	%p141, %rs490, 0;
	selp.b16 	%rs991, %rs991, %rs491, %p141;
$L__BB10_86:
	cvt.u32.u16 	%r203, %rs991;
	mov.b32 	%r204, 2;
	mov.b32 	%r205, 31;
	mov.b32 	%r206, -1;
	// begin inline asm
	shfl.sync.down.b32 %r202, %r203, %r204, %r205, %r206;
	// end inline asm
	setp.gt.s32 	%p142, %r196, 29;
	@%p142 bra 	$L__BB10_88;
	cvt.u16.u32 	%rs494, %r202;
	// begin inline asm
	{ .reg .pred __$temp3;
  setp.gt.f16  __$temp3, %rs494, %rs991;
  selp.u16 %rs493, 1, 0, __$temp3;}
	// end inline asm
	setp.eq.s16 	%p143, %rs493, 0;
	selp.b16 	%rs991, %rs991, %rs494, %p143;
$L__BB10_88:
	cvt.u32.u16 	%r208, %rs991;
	mov.b32 	%r209, 4;
	mov.b32 	%r210, 31;
	mov.b32 	%r211, -1;
	// begin inline asm
	shfl.sync.down.b32 %r207, %r208, %r209, %r210, %r211;
	// end inline asm
	setp.gt.s32 	%p144, %r196, 27;
	@%p144 bra 	$L__BB10_90;
	cvt.u16.u32 	%rs497, %r207;
	// begin inline asm
	{ .reg .pred __$temp3;
  setp.gt.f16  __$temp3, %rs497, %rs991;
  selp.u16 %rs496, 1, 0, __$temp3;}
	// end inline asm
	setp.eq.s16 	%p145, %rs496, 0;
	selp.b16 	%rs991, %rs991, %rs497, %p145;
$L__BB10_90:
	cvt.u32.u16 	%r213, %rs991;
	mov.b32 	%r214, 8;
	mov.b32 	%r215, 31;
	mov.b32 	%r216, -1;
	// begin inline asm
	shfl.sync.down.b32 %r212, %r213, %r214, %r215, %r216;
	// end inline asm
	setp.gt.s32 	%p146, %r196, 23;
	@%p146 bra 	$L__BB10_92;
	cvt.u16.u32 	%rs500, %r212;
	// begin inline asm
	{ .reg .pred __$temp3;
  setp.gt.f16  __$temp3, %rs500, %rs991;
  selp.u16 %rs499, 1, 0, __$temp3;}
	// end inline asm
	setp.eq.s16 	%p147, %rs499, 0;
	selp.b16 	%rs991, %rs991, %rs500, %p147;
$L__BB10_92:
	cvt.u32.u16 	%r218, %rs991;
	mov.b32 	%r219, 16;
	mov.b32 	%r220, 31;
	mov.b32 	%r221, -1;
	// begin inline asm
	shfl.sync.down.b32 %r217, %r218, %r219, %r220, %r221;
	// end inline asm
	setp.gt.s32 	%p148, %r196, 15;
	@%p148 bra 	$L__BB10_95;
	cvt.u16.u32 	%rs503, %r217;
	// begin inline asm
	{ .reg .pred __$temp3;
  setp.gt.f16  __$temp3, %rs503, %rs991;
  selp.u16 %rs502, 1, 0, __$temp3;}
	// end inline asm
	setp.eq.s16 	%p149, %rs502, 0;
	selp.b16 	%rs991, %rs991, %rs503, %p149;
	setp.ne.s32 	%p150, %r196, 0;
	@%p150 bra 	$L__BB10_95;
	shr.u32 	%r222, %r55, 4;
	and.b32  	%r223, %r222, 62;
	mov.u32 	%r224, _ZZN3cub18CUB_300001_SM_10006detail6reduce28DeviceReduceSingleTileKernelINS2_10policy_hubI6__halfj3MaxE10Policy1000EPKS5_PS5_jS6_S5_S5_N4cuda3std3__410__identityEEEvT0_T1_T2_T3_T4_T6_E12temp_storage;
	add.s32 	%r225, %r224, %r223;
	st.shared.u16 	[%r225+8], %rs991;
$L__BB10_95:
	bar.sync 	0;
	setp.ne.s32 	%p151, %r55, 0;
	@%p151 bra 	$L__BB10_142;
	ld.shared.u16 	%rs506, [_ZZN3cub18CUB_300001_SM_10006detail6reduce28DeviceReduceSingleTileKernelINS2_10policy_hubI6__halfj3MaxE10Policy1000EPKS5_PS5_jS6_S5_S5_N4cuda3std3__410__identityEEEvT0_T1_T2_T3_T4_T6_E12temp_storage+10];
	// begin inline asm
	{ .reg .pred __$temp3;
  setp.gt.f16  __$temp3, %rs506, %rs991;
  selp.u16 %rs505, 1, 0, __$temp3;}
	// end inline asm
	setp.eq.s16 	%p152, %rs505, 0;
	selp.b16 	%rs510, %rs991, %rs506, %p152;
	ld.shared.u16 	%rs509, [_ZZN3cub18CUB_300001_SM_10006detail6reduce28DeviceReduceSingleTileKernelINS2_10policy_hubI6__halfj3MaxE10Policy1000EPKS5_PS5_jS6_S5_S5_N4cuda3std3__410__identityEEEvT0_T1_T2_T3_T4_T6_E12temp_storage+12];
	// begin inline asm
	{ .reg .pred __$temp3;
  setp.gt.f16  __$temp3, %rs509, %rs510;
  selp.u16 %rs508, 1, 0, __$temp3;}
	// end inline asm
	setp.eq.s16 	%p153, %rs508, 0;
	selp.b16 	%rs513, %rs510, %rs509, %p153;
	ld.shared.u16 	%rs512, [_ZZN3cub18CUB_300001_SM_10006detail6reduce28DeviceReduceSingleTileKernelINS2_10policy_hubI6__halfj3MaxE10Policy1000EPKS5_PS5_jS6_S5_S5_N4cuda3std3__410__identityEEEvT0_T1_T2_T3_T4_T6_E12temp_storage+14];
	// begin inline asm
	{ .reg .pred __$temp3;
  setp.gt.f16  __$temp3, %rs512, %rs513;
  selp.u16 %rs511, 1, 0, __$temp3;}
	// end inline asm
	setp.eq.s16 	%p154, %rs511, 0;
	selp.b16 	%rs516, %rs513, %rs512, %p154;
	ld.shared.u16 	%rs515, [_ZZN3cub18CUB_300001_SM_10006detail6reduce28DeviceReduceSingleTileKernelINS2_10policy_hubI6__halfj3MaxE10Policy1000EPKS5_PS5_jS6_S5_S5_N4cuda3std3__410__identityEEEvT0_T1_T2_T3_T4_T6_E12temp_storage+16];
	// begin inline asm
	{ .reg .pred __$temp3;
  setp.gt.f16  __$temp3, %rs515, %rs516;
  selp.u16 %rs514, 1, 0, __$temp3;}
	// end inline asm
	setp.eq.s16 	%p155, %rs514, 0;
	selp.b16 	%rs519, %rs516, %rs515, %p155;
	ld.shared.u16 	%rs518, [_ZZN3cub18CUB_300001_SM_10006detail6reduce28DeviceReduceSingleTileKernelINS2_10policy_hubI6__halfj3MaxE10Policy1000EPKS5_PS5_jS6_S5_S5_N4cuda3std3__410__identityEEEvT0_T1_T2_T3_T4_T6_E12temp_storage+18];
	// begin inline asm
	{ .reg .pred __$temp3;
  setp.gt.f16  __$temp3, %rs518, %rs519;
  selp.u16 %rs517, 1, 0, __$temp3;}
	// end inline asm
	setp.eq.s16 	%p156, %rs517, 0;
	selp.b16 	%rs522, %rs519, %rs518, %p156;
	ld.shared.u16 	%rs521, [_ZZN3cub18CUB_300001_SM_10006detail6reduce28DeviceReduceSingleTileKernelINS2_10policy_hubI6__halfj3MaxE10Policy1000EPKS5_PS5_jS6_S5_S5_N4cuda3std3__410__identityEEEvT0_T1_T2_T3_T4_T6_E12temp_storage+20];
	// begin inline asm
	{ .reg .pred __$temp3;
  setp.gt.f16  __$temp3, %rs521, %rs522;
  selp.u16 %rs520, 1, 0, __$temp3;}
	// end inline asm
	setp.eq.s16 	%p157, %rs520, 0;
	selp.b16 	%rs525, %rs522, %rs521, %p157;
	ld.shared.u16 	%rs524, [_ZZN3cub18CUB_300001_SM_10006detail6reduce28DeviceReduceSingleTileKernelINS2_10policy_hubI6__halfj3MaxE10Policy1000EPKS5_PS5_jS6_S5_S5_N4cuda3std3__410__identityEEEvT0_T1_T2_T3_T4_T6_E12temp_storage+22];
	// begin inline asm
	{ .reg .pred __$temp3;
  setp.gt.f16  __$temp3, %rs524, %rs525;
  selp.u16 %rs523, 1, 0, __$temp3;}
	// end inline asm
	setp.eq.s16 	%p158, %rs523, 0;
	selp.b16 	%rs991, %rs525, %rs524, %p158;
	bra.uni 	$L__BB10_142;
$L__BB10_97:
	// begin inline asm
	mov.u32 %r158, %laneid;
	// end inline asm
	and.b32  	%r164, %r55, 992;
	add.s32 	%r165, %r164, 32;
	setp.gt.u32 	%p112, %r165, %r108;
	not.b32 	%r166, %r164;
	add.s32 	%r167, %r108, %r166;
	selp.b32 	%r162, %r167, 31, %p112;
	cvt.u32.u16 	%r160, %rs991;
	mov.b32 	%r161, 1;
	mov.b32 	%r163, -1;
	// begin inline asm
	shfl.sync.down.b32 %r159, %r160, %r161, %r162, %r163;
	// end inline asm
	setp.ge.s32 	%p113, %r158, %r162;
	@%p113 bra 	$L__BB10_99;
	cvt.u16.u32 	%rs455, %r159;
	// begin inline asm
	{ .reg .pred __$temp3;
  setp.gt.f16  __$temp3, %rs455, %rs991;
  selp.u16 %rs454, 1, 0, __$temp3;}
	// end inline asm
	setp.eq.s16 	%p114, %rs454, 0;
	selp.b16 	%rs991, %rs991, %rs455, %p114;
$L__BB10_99:
	cvt.u32.u16 	%r169, %rs991;
	mov.b32 	%r170, 2;
	mov.b32 	%r172, -1;
	// begin inline asm
	shfl.sync.down.b32 %r168, %r169, %r170, %r162, %r172;
	// end inline asm
	add.s32 	%r173, %r158, 2;
	setp.gt.s32 	%p115, %r173, %r162;
	@%p115 bra 	$L__BB10_101;
	cvt.u16.u32 	%rs458, %r168;
	// begin inline asm
	{ .reg .pred __$temp3;
  setp.gt.f16  __$temp3, %rs458, %rs991;
  selp.u16 %rs457, 1, 0, __$temp3;}
	// end inline asm
	setp.eq.s16 	%p116, %rs457, 0;
	selp.b16 	%rs991, %rs991, %rs458, %p116;
$L__BB10_101:
	cvt.u32.u16 	%r175, %rs991;
	mov.b32 	%r176, 4;
	mov.b32 	%r178, -1;
	// begin inline asm
	shfl.sync.down.b32 %r174, %r175, %r176, %r162, %r178;
	// end inline asm
	add.s32 	%r179, %r158, 4;
	setp.gt.s32 	%p117, %r179, %r162;
	@%p117 bra 	$L__BB10_103;
	cvt.u16.u32 	%rs461, %r174;
	// begin inline asm
	{ .reg .pred __$temp3;
  setp.gt.f16  __$temp3, %rs461, %rs991;
  selp.u16 %rs460, 1, 0, __$temp3;}
	// end inline asm
	setp.eq.s16 	%p118, %rs460, 0;
	selp.b16 	%rs991, %rs991, %rs461, %p118;
$L__BB10_103:
	cvt.u32.u16 	%r181, %rs991;
	mov.b32 	%r182, 8;
	mov.b32 	%r184, -1;
	// begin inline asm
	shfl.sync.down.b32 %r180, %r181, %r182, %r162, %r184;
	// end inline asm
	add.s32 	%r185, %r158, 8;
	setp.gt.s32 	%p119, %r185, %r162;
	@%p119 bra 	$L__BB10_105;
	cvt.u16.u32 	%rs464, %r180;
	// begin inline asm
	{ .reg .pred __$temp3;
  setp.gt.f16  __$temp3, %rs464, %rs991;
  selp.u16 %rs463, 1, 0, __$temp3;}
	// end inline asm
	setp.eq.s16 	%p120, %rs463, 0;
	selp.b16 	%rs991, %rs991, %rs464, %p120;
$L__BB10_105:
	cvt.u32.u16 	%r187, %rs991;
	mov.b32 	%r188, 16;
	mov.b32 	%r190, -1;
	// begin inline asm
	shfl.sync.down.b32 %r186, %r187, %r188, %r162, %r190;
	// end inline asm
	add.s32 	%r191, %r158, 16;
	setp.gt.s32 	%p121, %r191, %r162;
	@%p121 bra 	$L__BB10_107;
	cvt.u16.u32 	%rs467, %r186;
	// begin inline asm
	{ .reg .pred __$temp3;
  setp.gt.f16  __$temp3, %rs467, %rs991;
  selp.u16 %rs466, 1, 0, __$temp3;}
	// end inline asm
	setp.eq.s16 	%p122, %rs466, 0;
	selp.b16 	%rs991, %rs991, %rs467, %p122;
$L__BB10_107:
	setp.ne.s32 	%p123, %r158, 0;
	@%p123 bra 	$L__BB10_109;
	shr.u32 	%r192, %r55, 4;
	and.b32  	%r193, %r192, 62;
	mov.u32 	%r194, _ZZN3cub18CUB_300001_SM_10006detail6reduce28DeviceReduceSingleTileKernelINS2_10policy_hubI6__halfj3MaxE10Policy1000EPKS5_PS5_jS6_S5_S5_N4cuda3std3__410__identityEEEvT0_T1_T2_T3_T4_T6_E12temp_storage;
	add.s32 	%r195, %r194, %r193;
	st.shared.u16 	[%r195+8], %rs991;
$L__BB10_109:
	bar.sync 	0;
	setp.ne.s32 	%p124, %r55, 0;
	setp.lt.u32 	%p125, %r108, 33;
	or.pred  	%p126, %p124, %p125;
	@%p126 bra 	$L__BB10_142;
	ld.shared.u16 	%rs470, [_ZZN3cub18CUB_300001_SM_10006detail6reduce28DeviceReduceSingleTileKernelINS2_10policy_hubI6__halfj3MaxE10Policy1000EPKS5_PS5_jS6_S5_S5_N4cuda3std3__410__identityEEEvT0_T1_T2_T3_T4_T6_E12temp_storage+10];
	// begin inline asm
	{ .reg .pred __$temp3;
  setp.gt.f16  __$temp3, %rs470, %rs991;
  selp.u16 %rs469, 1, 0, __$temp3;}
	// end inline asm
	setp.eq.s16 	%p127, %rs469, 0;
	selp.b16 	%rs991, %rs991, %rs470, %p127;
	setp.lt.u32 	%p128, %r108, 65;
	@%p128 bra 	$L__BB10_142;
	ld.shared.u16 	%rs473, [_ZZN3cub18CUB_300001_SM_10006detail6reduce28DeviceReduceSingleTileKernelINS2_10policy_hubI6__halfj3MaxE10Policy1000EPKS5_PS5_jS6_S5_S5_N4cuda3std3__410__identityEEEvT0_T1_T2_T3_T4_T6_E12temp_storage+12];
	// begin inline asm
	{ .reg .pred __$temp3;
  setp.gt.f16  __$temp3, %rs473, %rs991;
  selp.u16 %rs472, 1, 0, __$temp3;}
	// end inline asm
	setp.eq.s16 	%p129, %rs472, 0;
	selp.b16 	%rs991, %rs991, %rs473, %p129;
	setp.lt.u32 	%p130, %r108, 97;
	@%p130 bra 	$L__BB10_142;
	ld.shared.u16 	%rs476, [_ZZN3cub18CUB_300001_SM_10006detail6reduce28DeviceReduceSingleTileKernelINS2_10policy_hubI6__halfj3MaxE10Policy1000EPKS5_PS5_jS6_S5_S5_N4cuda3std3__410__identityEEEvT0_T1_T2_T3_T4_T6_E12temp_storage+14];
	// begin inline asm
	{ .reg .pred __$temp3;
  setp.gt.f16  __$temp3, %rs476, %rs991;
  selp.u16 %rs475, 1, 0, __$temp3;}
	// end inline asm
	setp.eq.s16 	%p131, %rs475, 0;
	selp.b16 	%rs991, %rs991, %rs476, %p131;
	setp.lt.u32 	%p132, %r108, 129;
	@%p132 bra 	$L__BB10_142;
	ld.shared.u16 	%rs479, [_ZZN3cub18CUB_300001_SM_10006detail6reduce28DeviceReduceSingleTileKernelINS2_10policy_hubI6__halfj3MaxE10Policy1000EPKS5_PS5_jS6_S5_S5_N4cuda3std3__410__identityEEEvT0_T1_T2_T3_T4_T6_E12temp_storage+16];
	// begin inline asm
	{ .reg .pred __$temp3;
  setp.gt.f16  __$temp3, %rs479, %rs991;
  selp.u16 %rs478, 1, 0, __$temp3;}
	// end inline asm
	setp.eq.s16 	%p133, %rs478, 0;
	selp.b16 	%rs991, %rs991, %rs479, %p133;
	setp.lt.u32 	%p134, %r108, 161;
	@%p134 bra 	$L__BB10_142;
	ld.shared.u16 	%rs482, [_ZZN3cub18CUB_300001_SM_10006detail6reduce28DeviceReduceSingleTileKernelINS2_10policy_hubI6__halfj3MaxE10Policy1000EPKS5_PS5_jS6_S5_S5_N4cuda3std3__410__identityEEEvT0_T1_T2_T3_T4_T6_E12temp_storage+18];
	// begin inline asm
	{ .reg .pred __$temp3;
  setp.gt.f16  __$temp3, %rs482, %rs991;
  selp.u16 %rs481, 1, 0, __$temp3;}
	// end inline asm
	setp.eq.s16 	%p135, %rs481, 0;
	selp.b16 	%rs991, %rs991, %rs482, %p135;
	setp.lt.u32 	%p136, %r108, 193;
	@%p136 bra 	$L__BB10_142;
	ld.shared.u16 	%rs485, [_ZZN3cub18CUB_300001_SM_10006detail6reduce28DeviceReduceSingleTileKernelINS2_10policy_hubI6__halfj3MaxE10Policy1000EPKS5_PS5_jS6_S5_S5_N4cuda3std3__410__identityEEEvT0_T1_T2_T3_T4_T6_E12temp_storage+20];
	// begin inline asm
	{ .reg .pred __$temp3;
  setp.gt.f16  __$temp3, %rs485, %rs991;
  selp.u16 %rs484, 1, 0, __$temp3;}
	// end inline asm
	setp.eq.s16 	%p137, %rs484, 0;
	selp.b16 	%rs991, %rs991, %rs485, %p137;
	setp.lt.u32 	%p138, %r108, 225;
	@%p138 bra 	$L__BB10_142;
	ld.shared.u16 	%rs488, [_ZZN3cub18CUB_300001_SM_10006detail6reduce28DeviceReduceSingleTileKernelINS2_10policy_hubI6__halfj3MaxE10Policy1000EPKS5_PS5_jS6_S5_S5_N4cuda3std3__410__identityEEEvT0_T1_T2_T3_T4_T6_E12temp_storage+22];
	// begin inline asm
	{ .reg .pred __$temp3;
  setp.gt.f16  __$temp3, %rs488, %rs991;
  selp.u16 %rs487, 1, 0, __$temp3;}
	// end inline asm
	setp.eq.s16 	%p139, %rs487, 0;
	selp.b16 	%rs991, %rs991, %rs488, %p139;
	bra.uni 	$L__BB10_142;
$L__BB10_117:
	mov.u32 	%r80, %tid.x;
	mul.wide.u32 	%rd50, %r80, 2;
	add.s64 	%rd18, %rd15, %rd50;
	// begin inline asm
	ld.global.nc.u16 %rs121, [%rd18];
	// end inline asm
	add.s64 	%rd19, %rd18, 512;
	// begin inline asm
	ld.global.nc.u16 %rs122, [%rd19];
	// end inline asm
	add.s64 	%rd20, %rd18, 1024;
	// begin inline asm
	ld.global.nc.u16 %rs123, [%rd20];
	// end inline asm
	add.s64 	%rd21, %rd18, 1536;
	// begin inline asm
	ld.global.nc.u16 %rs124, [%rd21];
	// end inline asm
	add.s64 	%rd22, %rd18, 2048;
	// begin inline asm
	ld.global.nc.u16 %rs125, [%rd22];
	// end inline asm
	add.s64 	%rd23, %rd18, 2560;
	// begin inline asm
	ld.global.nc.u16 %rs126, [%rd23];
	// end inline asm
	add.s64 	%rd24, %rd18, 3072;
	// begin inline asm
	ld.global.nc.u16 %rs127, [%rd24];
	// end inline asm
	add.s64 	%rd25, %rd18, 3584;
	// begin inline asm
	ld.global.nc.u16 %rs128, [%rd25];
	// end inline asm
	add.s64 	%rd26, %rd18, 4096;
	// begin inline asm
	ld.global.nc.u16 %rs129, [%rd26];
	// end inline asm
	add.s64 	%rd27, %rd18, 4608;
	// begin inline asm
	ld.global.nc.u16 %rs130, [%rd27];
	// end inline asm
	add.s64 	%rd28, %rd18, 5120;
	// begin inline asm
	ld.global.nc.u16 %rs131, [%rd28];
	// end inline asm
	add.s64 	%rd29, %rd18, 5632;
	// begin inline asm
	ld.global.nc.u16 %rs132, [%rd29];
	// end inline asm
	add.s64 	%rd30, %rd18, 6144;
	// begin inline asm
	ld.global.nc.u16 %rs133, [%rd30];
	// end inline asm
	add.s64 	%rd31, %rd18, 6656;
	// begin inline asm
	ld.global.nc.u16 %rs134, [%rd31];
	// end inline asm
	add.s64 	%rd32, %rd18, 7168;
	// begin inline asm
	ld.global.nc.u16 %rs135, [%rd32];
	// end inline asm
	add.s64 	%rd33, %rd18, 7680;
	// begin inline asm
	ld.global.nc.u16 %rs136, [%rd33];
	// end inline asm
	add.s64 	%rd34, %rd18, 8192;
	// begin inline asm
	ld.global.nc.u16 %rs137, [%rd34];
	// end inline asm
	add.s64 	%rd35, %rd18, 8704;
	// begin inline asm
	ld.global.nc.u16 %rs138, [%rd35];
	// end inline asm
	add.s64 	%rd36, %rd18, 9216;
	// begin inline asm
	ld.global.nc.u16 %rs139, [%rd36];
	// end inline asm
	add.s64 	%rd37, %rd18, 9728;
	// begin inline asm
	ld.global.nc.u16 %rs140, [%rd37];
	// end inline asm
	add.s64 	%rd38, %rd18, 10240;
	// begin inline asm
	ld.global.nc.u16 %rs141, [%rd38];
	// end inline asm
	add.s64 	%rd39, %rd18, 10752;
	// begin inline asm
	ld.global.nc.u16 %rs142, [%rd39];
	// end inline asm
	add.s64 	%rd40, %rd18, 11264;
	// begin inline asm
	ld.global.nc.u16 %rs143, [%rd40];
	// end inline asm
	add.s64 	%rd41, %rd18, 11776;
	// begin inline asm
	ld.global.nc.u16 %rs144, [%rd41];
	// end inline asm
	add.s64 	%rd42, %rd18, 12288;
	// begin inline asm
	ld.global.nc.u16 %rs145, [%rd42];
	// end inline asm
	add.s64 	%rd43, %rd18, 12800;
	// begin inline asm
	ld.global.nc.u16 %rs146, [%rd43];
	// end inline asm
	add.s64 	%rd44, %rd18, 13312;
	// begin inline asm
	ld.global.nc.u16 %rs147, [%rd44];
	// end inline asm
	add.s64 	%rd45, %rd18, 13824;
	// begin inline asm
	ld.global.nc.u16 %rs148, [%rd45];
	// end inline asm
	add.s64 	%rd46, %rd18, 14336;
	// begin inline asm
	ld.global.nc.u16 %rs149, [%rd46];
	// end inline asm
	add.s64 	%rd47, %rd18, 14848;
	// begin inline asm
	ld.global.nc.u16 %rs150, [%rd47];
	// end inline asm
	add.s64 	%rd48, %rd18, 15360;
	// begin inline asm
	ld.global.nc.u16 %rs151, [%rd48];
	// end inline asm
	add.s64 	%rd49, %rd18, 15872;
	// begin inline asm
	ld.global.nc.u16 %rs152, [%rd49];
	// end inline asm
	// begin inline asm
	{ .reg .pred __$temp3;
  setp.gt.f16  __$temp3, %rs122, %rs121;
  selp.u16 %rs153, 1, 0, __$temp3;}
	// end inline asm
	setp.eq.s16 	%p4, %rs153, 0;
	selp.b16 	%rs158, %rs121, %rs122, %p4;
	// begin inline asm
	{ .reg .pred __$temp3;
  setp.gt.f16  __$temp3, %rs123, %rs158;
  selp.u16 %rs156, 1, 0, __$temp3;}
	// end inline asm
	setp.eq.s16 	%p5, %rs156, 0;
	selp.b16 	%rs161, %rs158, %rs123, %p5;
	// begin inline asm
	{ .reg .pred __$temp3;
  setp.gt.f16  __$temp3, %rs124, %rs161;
  selp.u16 %rs159, 1, 0, __$temp3;}
	// end inline asm
	setp.eq.s16 	%p6, %rs159, 0;
	selp.b16 	%rs164, %rs161, %rs124, %p6;
	// begin inline asm
	{ .reg .pred __$temp3;
  setp.gt.f16  __$temp3, %rs125, %rs164;
  selp.u16 %rs162, 1, 0, __$temp3;}
	// end inline asm
	setp.eq.s16 	%p7, %rs162, 0;
	selp.b16 	%rs167, %rs164, %rs125, %p7;
	// begin inline asm
	{ .reg .pred __$temp3;
  setp.gt.f16  __$temp3, %rs126, %rs167;
  selp.u16 %rs165, 1, 0, __$temp3;}
	// end inline asm
	setp.eq.s16 	%p8, %rs165, 0;
	selp.b16 	%rs170, %rs167, %rs126, %p8;
	// begin inline asm
	{ .reg .pred __$temp3;
  setp.gt.f16  __$temp3, %rs127, %rs170;
  selp.u16 %rs168, 1, 0, __$temp3;}
	// end inline asm
	setp.eq.s16 	%p9, %rs168, 0;
	selp.b16 	%rs173, %rs170, %rs127, %p9;
	// begin inline asm
	{ .reg .pred __$temp3;
  setp.gt.f16  __$temp3, %rs128, %rs173;
  selp.u16 %rs171, 1, 0, __$temp3;}
	// end inline asm
	setp.eq.s16 	%p10, %rs171, 0;
	selp.b16 	%rs176, %rs173, %rs128, %p10;
	// begin inline asm
	{ .reg .pred __$temp3;
  setp.gt.f16  __$temp3, %rs129, %rs176;
  selp.u16 %rs174, 1, 0, __$temp3;}
	// end inline asm
	setp.eq.s16 	%p11, %rs174, 0;
	selp.b16 	%rs179, %rs176, %rs129, %p11;
	// begin inline asm
	{ .reg .pred __$temp3;
  setp.gt.f16  __$temp3, %rs130, %rs179;
  selp.u16 %rs177, 1, 0, __$temp3;}
	// end inline asm
	setp.eq.s16 	%p12, %rs177, 0;
	selp.b16 	%rs182, %rs179, %rs130, %p12;
	// begin inline asm
	{ .reg .pred __$temp3;
  setp.gt.f16  __$temp3, %rs131, %rs182;
  selp.u16 %rs180, 1, 0, __$temp3;}
	// end inline asm
	setp.eq.s16 	%p13, %rs180, 0;
	selp.b16 	%rs185, %rs182, %rs131, %p13;
	// begin inline asm
	{ .reg .pred __$temp3;
  setp.gt.f16  __$temp3, %rs132, %rs185;
  selp.u16 %rs183, 1, 0, __$temp3;}
	// end inline asm
	setp.eq.s16 	%p14, %rs183, 0;
	selp.b16 	%rs188, %rs185, %rs132, %p14;
	// begin inline asm
	{ .reg .pred __$temp3;
  setp.gt.f16  __$temp3, %rs133, %rs188;
  selp.u16 %rs186, 1, 0, __$temp3;}
	// end inline asm
	setp.eq.s16 	%p15, %rs186, 0;
	selp.b16 	%rs191, %rs188, %rs133, %p15;
	// begin inline asm
	{ .reg .pred __$temp3;
  setp.gt.f16  __$temp3, %rs134, %rs191;
  selp.u16 %rs189, 1, 0, __$temp3;}
	// end inline asm
	setp.eq.s16 	%p16, %rs189, 0;
	selp.b16 	%rs194, %rs191, %rs134, %p16;
	// begin inline asm
	{ .reg .pred __$temp3;
  setp.gt.f16  __$temp3, %rs135, %rs194;
  selp.u16 %rs192, 1, 0, __$temp3;}
	// end inline asm
	setp.eq.s16 	%p17, %rs192, 0;
	selp.b16 	%rs197, %rs194, %rs135, %p17;
	// begin inline asm
	{ .reg .pred __$temp3;
  setp.gt.f16  __$temp3, %rs136, %rs197;
  selp.u16 %rs195, 1, 0, __$temp3;}
	// end inline asm
	setp.eq.s16 	%p18, %rs195, 0;
	selp.b16 	%rs200, %rs197, %rs136, %p18;
	// begin inline asm
	{ .reg .pred __$temp3;
  setp.gt.f16  __$temp3, %rs137, %rs200;
  selp.u16 %rs198, 1, 0, __$temp3;}
	// end inline asm
	setp.eq.s16 	%p19, %rs198, 0;
	selp.b16 	%rs203, %rs200, %rs137, %p19;
	// begin inline asm
	{ .reg .pred __$temp3;
  setp.gt.f16  __$temp3, %rs138, %rs203;
  selp.u16 %rs201, 1, 0, __$temp3;}
	// end inline asm
	setp.eq.s16 	%p20, %rs201, 0;
	selp.b16 	%rs206, %rs203, %rs138, %p20;
	// begin inline asm
	{ .reg .pred __$temp3;
  setp.gt.f16  __$temp3, %rs139, %rs206;
  selp.u16 %rs204, 1, 0, __$temp3;}
	// end inline asm
	setp.eq.s16 	%p21, %rs204, 0;
	selp.b16 	%rs209, %rs206, %rs139, %p21;
	// begin inline asm
	{ .reg .pred __$temp3;
  setp.gt.f16  __$temp3, %rs140, %rs209;
  selp.u16 %rs207, 1, 0, __$temp3;}
	// end inline asm
	setp.eq.s16 	%p22, %rs207, 0;
	selp.b16 	%rs212, %rs209, %rs140, %p22;
	// begin inline asm
	{ .reg .pred __$temp3;
  setp.gt.f16  __$temp3, %rs141, %rs212;
  selp.u16 %rs210, 1, 0, __$temp3;}
	// end inline asm
	setp.eq.s16 	%p23, %rs210, 0;
	selp.b16 	%rs215, %rs212, %rs141, %p23;
	// begin inline asm
	{ .reg .pred __$temp3;
  setp.gt.f16  __$temp3, %rs142, %rs215;
  selp.u16 %rs213, 1, 0, __$temp3;}
	// end inline asm
	setp.eq.s16 	%p24, %rs213, 0;
	selp.b16 	%rs218, %rs215, %rs142, %p24;
	// begin inline asm
	{ .reg .pred __$temp3;
  setp.gt.f16  __$temp3, %rs143, %rs218;
  selp.u16 %rs216, 1, 0, __$temp3;}
	// end inline asm
	setp.eq.s16 	%p25, %rs216, 0;
	selp.b16 	%rs221, %rs218, %rs143, %p25;
	// begin inline asm
	{ .reg .pred __$temp3;
  setp.gt.f16  __$temp3, %rs144, %rs221;
  selp.u16 %rs219, 1, 0, __$temp3;}
	// end inline asm
	setp.eq.s16 	%p26, %rs219, 0;
	selp.b16 	%rs224, %rs221, %rs144, %p26;
	// begin inline asm
	{ .reg .pred __$temp3;
  setp.gt.f16  __$temp3, %rs145, %rs224;
  selp.u16 %rs222, 1, 0, __$temp3;}
	// end inline asm
	setp.eq.s16 	%p27, %rs222, 0;
	selp.b16 	%rs227, %rs224, %rs145, %p27;
	// begin inline asm
	{ .reg .pred __$temp3;
  setp.gt.f16  __$temp3, %rs146, %rs227;
  selp.u16 %rs225, 1, 0, __$temp3;}
	// end inline asm
	setp.eq.s16 	%p28, %rs225, 0;
	selp.b16 	%rs230, %rs227, %rs146, %p28;
	// begin inline asm
	{ .reg .pred __$temp3;
  setp.gt.f16  __$temp3, %rs147, %rs230;
  selp.u16 %rs228, 1, 0, __$temp3;}
	// end inline asm
	setp.eq.s16 	%p29, %rs228, 0;
	selp.b16 	%rs233, %rs230, %rs147, %p29;
	// begin inline asm
	{ .reg .pred __$temp3;
  setp.gt.f16  __$temp3, %rs148, %rs233;
  selp.u16 %rs231, 1, 0, __$temp3;}
	// end inline asm
	setp.eq.s16 	%p30, %rs231, 0;
	selp.b16 	%rs236, %rs233, %rs148, %p30;
	// begin inline asm
	{ .reg .pred __$temp3;
  setp.gt.f16  __$temp3, %rs149, %rs236;
  selp.u16 %rs234, 1, 0, __$temp3;}
	// end inline asm
	setp.eq.s16 	%p31, %rs234, 0;
	selp.b16 	%rs239, %rs236, %rs149, %p31;
	// begin inline asm
	{ .reg .pred __$temp3;
  setp.gt.f16  __$temp3, %rs150, %rs239;
  selp.u16 %rs237, 1, 0, __$temp3;}
	// end inline asm
	setp.eq.s16 	%p32, %rs237, 0;
	selp.b16 	%rs242, %rs239, %rs150, %p32;
	// begin inline asm
	{ .reg .pred __$temp3;
  setp.gt.f16  __$temp3, %rs151, %rs242;
  selp.u16 %rs240, 1, 0, __$temp3;}
	// end inline asm
	setp.eq.s16 	%p33, %rs240, 0;
	selp.b16 	%rs245, %rs242, %rs151, %p33;
	// begin inline asm
	{ .reg .pred __$temp3;
  setp.gt.f16  __$temp3, %rs152, %rs245;
  selp.u16 %rs243, 1, 0, __$temp3;}
	// end inline asm
	setp.eq.s16 	%p34, %rs243, 0;
	selp.b16 	%rs991, %rs245, %rs152, %p34;
	add.s32 	%r81, %r108, -8192;
	setp.lt.u32 	%p35, %r81, 8192;
	mov.b32 	%r364, 8192;
	@%p35 bra 	$L__BB10_121;
	mov.b32 	%r364, 8192;
$L__BB10_119:
	add.s32 	%r111, %r80, %r364;
	mul.wide.u32 	%rd83, %r111, 2;
	add.s64 	%rd51, %rd15, %rd83;
	// begin inline asm
	ld.global.nc.u16 %rs246, [%rd51];
	// end inline asm
	mul.wide.u32 	%rd84, %r364, 2;
	add.s64 	%rd85, %rd18, %rd84;
	add.s64 	%rd52, %rd85, 512;
	// begin inline asm
	ld.global.nc.u16 %rs247, [%rd52];
	// end inline asm
	add.s64 	%rd53, %rd85, 1024;
	// begin inline asm
	ld.global.nc.u16 %rs248, [%rd53];
	// end inline asm
	add.s64 	%rd54, %rd85, 1536;
	// begin inline asm
	ld.global.nc.u16 %rs249, [%rd54];
	// end inline asm
	add.s64 	%rd55, %rd85, 2048;
	// begin inline asm
	ld.global.nc.u16 %rs250, [%rd55];
	// end inline asm
	add.s64 	%rd56, %rd85, 2560;
	// begin inline asm
	ld.global.nc.u16 %rs251, [%rd56];
	// end inline asm
	add.s64 	%rd57, %rd85, 3072;
	// begin inline asm
	ld.global.nc.u16 %rs252, [%rd57];
	// end inline asm
	add.s64 	%rd58, %rd85, 3584;
	// begin inline asm
	ld.global.nc.u16 %rs253, [%rd58];
	// end inline asm
	add.s64 	%rd59, %rd85, 4096;
	// begin inline asm
	ld.global.nc.u16 %rs254, [%rd59];
	// end inline asm
	add.s64 	%rd60, %rd85, 4608;
	// begin inline asm
	ld.global.nc.u16 %rs255, [%rd60];
	// end inline asm
	add.s64 	%rd61, %rd85, 5120;
	// begin inline asm
	ld.global.nc.u16 %rs256, [%rd61];
	// end inline asm
	add.s64 	%rd62, %rd85, 5632;
	// begin inline asm
	ld.global.nc.u16 %rs257, [%rd62];
	// end inline asm
	add.s64 	%rd63, %rd85, 6144;
	// begin inline asm
	ld.global.nc.u16 %rs258, [%rd63];
	// end inline asm
	add.s64 	%rd64, %rd85, 6656;
	// begin inline asm
	ld.global.nc.u16 %rs259, [%rd64];
	// end inline asm
	add.s64 	%rd65, %rd85, 7168;
	// begin inline asm
	ld.global.nc.u16 %rs260, [%rd65];
	// end inline asm
	add.s64 	%rd66, %rd85, 7680;
	// begin inline asm
	ld.global.nc.u16 %rs261, [%rd66];
	// end inline asm
	add.s64 	%rd67, %rd85, 8192;
	// begin inline asm
	ld.global.nc.u16 %rs262, [%rd67];
	// end inline asm
	add.s64 	%rd68, %rd85, 8704;
	// begin inline asm
	ld.global.nc.u16 %rs263, [%rd68];
	// end inline asm
	add.s64 	%rd69, %rd85, 9216;
	// begin inline asm
	ld.global.nc.u16 %rs264, [%rd69];
	// end inline asm
	add.s64 	%rd70, %rd85, 9728;
	// begin inline asm
	ld.global.nc.u16 %rs265, [%rd70];
	// end inline asm
	add.s64 	%rd71, %rd85, 10240;
	// begin inline asm
	ld.global.nc.u16 %rs266, [%rd71];
	// end inline asm
	add.s64 	%rd72, %rd85, 10752;
	// begin inline asm
	ld.global.nc.u16 %rs267, [%rd72];
	// end inline asm
	add.s64 	%rd73, %rd85, 11264;
	// begin inline asm
	ld.global.nc.u16 %rs268, [%rd73];
	// end inline asm
	add.s64 	%rd74, %rd85, 11776;
	// begin inline asm
	ld.global.nc.u16 %rs269, [%rd74];
	// end inline asm
	add.s64 	%rd75, %rd85, 12288;
	// begin inline asm
	ld.global.nc.u16 %rs270, [%rd75];
	// end inline asm
	add.s64 	%rd76, %rd85, 12800;
	// begin inline asm
	ld.global.nc.u16 %rs271, [%rd76];
	// end inline asm
	add.s64 	%rd77, %rd85, 13312;
	// begin inline asm
	ld.global.nc.u16 %rs272, [%rd77];
	// end inline asm
	add.s64 	%rd78, %rd85, 13824;
	// begin inline asm
	ld.global.nc.u16 %rs273, [%rd78];
	// end inline asm
	add.s64 	%rd79, %rd85, 14336;
	// begin inline asm
	ld.global.nc.u16 %rs274, [%rd79];
	// end inline asm
	add.s64 	%rd80, %rd85, 14848;
	// begin inline asm
	ld.global.nc.u16 %rs275, [%rd80];
	// end inline asm
	add.s64 	%rd81, %rd85, 15360;
	// begin inline asm
	ld.global.nc.u16 %rs276, [%rd81];
	// end inline asm
	add.s64 	%rd82, %rd85, 15872;
	// begin inline asm
	ld.global.nc.u16 %rs277, [%rd82];
	// end inline asm
	// begin inline asm
	{ .reg .pred __$temp3;
  setp.gt.f16  __$temp3, %rs246, %rs991;
  selp.u16 %rs278, 1, 0, __$temp3;}
	// end inline asm
	setp.eq.s16 	%p36, %rs278, 0;
	selp.b16 	%rs283, %rs991, %rs246, %p36;
	// begin inline asm
	{ .reg .pred __$temp3;
  setp.gt.f16  __$temp3, %rs247, %rs283;
  selp.u16 %rs281, 1, 0, __$temp3;}
	// end inline asm
	setp.eq.s16 	%p37, %rs281, 0;
	selp.b16 	%rs286, %rs283, %rs247, %p37;
	// begin inline asm
	{ .reg .pred __$temp3;
  setp.gt.f16  __$temp3, %rs248, %rs286;
  selp.u16 %rs284, 1, 0, __$temp3;}
	// end inline asm
	setp.eq.s16 	%p38, %rs284, 0;
	selp.b16 	%rs289, %rs286, %rs248, %p38;
	// begin inline asm
	{ .reg .pred __$temp3;
  setp.gt.f16  __$temp3, %rs249, %rs289;
  selp.u16 %rs287, 1, 0, __$temp3;}
	// end inline asm
	setp.eq.s16 	%p39, %rs287, 0;
	selp.b16 	%rs292, %rs289, %rs249, %p39;
	// begin inline asm
	{ .reg .pred __$temp3;
  setp.gt.f16  __$temp3, %rs250, %rs292;
  selp.u16 %rs290, 1, 0, __$temp3;}
	// end inline asm
	setp.eq.s16 	%p40, %rs290, 0;
	selp.b16 	%rs295, %rs292, %rs250, %p40;
	// begin inline asm
	{ .reg .pred __$temp3;
  setp.gt.f16  __$temp3, %rs251, %rs295;
  selp.u16 %rs293, 1, 0, __$temp3;}
	// end inline asm
	setp.eq.s16 	%p41, %rs293, 0;
	selp.b16 	%rs298, %rs295, %rs251, %p41;
	// begin inline asm
	{ .reg .pred __$temp3;
  setp.gt.f16  __$temp3, %rs252, %rs298;
  selp.u16 %rs296, 1, 0, __$temp3;}
	// end inline asm
	setp.eq.s16 	%p42, %rs296, 0;
	selp.b16 	%rs301, %rs298, %rs252, %p42;
	// begin inline asm
	{ .reg .pred __$temp3;
  setp.gt.f16  __$temp3, %rs253, %rs301;
  selp.u16 %rs299, 1, 0, __$temp3;}
	// end inline asm
	setp.eq.s16 	%p43, %rs299, 0;
	selp.b16 	%rs304, %rs301, %rs253, %p43;
	// begin inline asm
	{ .reg .pred __$temp3;
  setp.gt.f16  __$temp3, %rs254, %rs304;
  selp.u16 %rs302, 1, 0, __$temp3;}
	// end inline asm
	setp.eq.s16 	%p44, %rs302, 0;
	selp.b16 	%rs307, %rs304, %rs254, %p44;
	// begin inline asm
	{ .reg .pred __$temp3;
  setp.gt.f16  __$temp3, %rs255, %rs307;
  selp.u16 %rs305, 1, 0, __$temp3;}
	// end inline asm
	setp.eq.s16 	%p45, %rs305, 0;
	selp.b16 	%rs310, %rs307, %rs255, %p45;
	// begin inline asm
	{ .reg .pred __$temp3;
  setp.gt.f16  __$temp3, %rs256, %rs310;
  selp.u16 %rs308, 1, 0, __$temp3;}
	// end inline asm
	setp.eq.s16 	%p46, %rs308, 0;
	selp.b16 	%rs313, %rs310, %rs256, %p46;
	// begin inline asm
	{ .reg .pred __$temp3;
  setp.gt.f16  __$temp3, %rs257, %rs313;
  selp.u16 %rs311, 1, 0, __$temp3;}
	// end inline asm
	setp.eq.s16 	%p47, %rs311, 0;
	selp.b16 	%rs316, %rs313, %rs257, %p47;
	// begin inline asm
	{ .reg .pred __$temp3;
  setp.gt.f16  __$temp3, %rs258, %rs316;
  selp.u16 %rs314, 1, 0, __$temp3;}
	// end inline asm
	setp.eq.s16 	%p48, %rs314, 0;
	selp.b16 	%rs319, %rs316, %rs258, %p48;
	// begin inline asm
	{ .reg .pred __$temp3;
  setp.gt.f16  __$temp3, %rs259, %rs319;
  selp.u16 %rs317, 1, 0, __$temp3;}
	// end inline asm
	setp.eq.s16 	%p49, %rs317, 0;
	selp.b16 	%rs322, %rs319, %rs259, %p49;
	// begin inline asm
	{ .reg .pred __$temp3;
  setp.gt.f16  __$temp3, %rs260, %rs322;
  selp.u16 %rs320, 1, 0, __$temp3;}
	// end inline asm
	setp.eq.s16 	%p50, %rs320, 0;
	selp.b16 	%rs325, %rs322, %rs260, %p50;
	// begin inline asm
	{ .reg .pred __$temp3;
  setp.gt.f16  __$temp3, %rs261, %rs325;
  selp.u16 %rs323, 1, 0, __$temp3;}
	// end inline asm
	setp.eq.s16 	%p51, %rs323, 0;
	selp.b16 	%rs328, %rs325, %rs261, %p51;
	// begin inline asm
	{ .reg .pred __$temp3;
  setp.gt.f16  __$temp3, %rs262, %rs328;
  selp.u16 %rs326, 1, 0, __$temp3;}
	// end inline asm
	setp.eq.s16 	%p52, %rs326, 0;
	selp.b16 	%rs331, %rs328, %rs262, %p52;
	// begin inline asm
	{ .reg .pred __$temp3;
  setp.gt.f16  __$temp3, %rs263, %rs331;
  selp.u16 %rs329, 1, 0, __$temp3;}
	// end inline asm
	setp.eq.s16 	%p53, %rs329, 0;
	selp.b16 	%rs334, %rs331, %rs263, %p53;
	// begin inline asm
	{ .reg .pred __$temp3;
  setp.gt.f16  __$temp3, %rs264, %rs334;
  selp.u16 %rs332, 1, 0, __$temp3;}
	// end inline asm
	setp.eq.s16 	%p54, %rs332, 0;
	selp.b16 	%rs337, %rs334, %rs264, %p54;
	// begin inline asm
	{ .reg .pred __$temp3;
  setp.gt.f16  __$temp3, %rs265, %rs337;
  selp.u16 %rs335, 1, 0, __$temp3;}
	// end inline asm
	setp.eq.s16 	%p55, %rs335, 0;
	selp.b16 	%rs340, %rs337, %rs265, %p55;
	// begin inline asm
	{ .reg .pred __$temp3;
  setp.gt.f16  __$temp3, %rs266, %rs340;
  selp.u16 %rs338, 1, 0, __$temp3;}
	// end inline asm
	setp.eq.s16 	%p56, %rs338, 0;
	selp.b16 	%rs343, %rs340, %rs266, %p56;
	// begin inline asm
	{ .reg .pred __$temp3;
  setp.gt.f16  __$temp3, %rs267, %rs343;
  selp.u16 %rs341, 1, 0, __$temp3;}
	// end inline asm
	setp.eq.s16 	%p57, %rs341, 0;
	selp.b16 	%rs346, %rs343, %rs267, %p57;
	// begin inline asm
	{ .reg .pred __$temp3;
  setp.gt.f16  __$temp3, %rs268, %rs346;
  selp.u16 %rs344, 1, 0, __$temp3;}
	// end inline asm
	setp.eq.s16 	%p58, %rs344, 0;
	selp.b16 	%rs349, %rs346, %rs268, %p58;
	// begin inline asm
	{ .reg .pred __$temp3;
  setp.gt.f16  __$temp3, %rs269, %rs349;
  selp.u16 %rs347, 1, 0, __$temp3;}
	// end inline asm
	setp.eq.s16 	%p59, %rs347, 0;
	selp.b16 	%rs352, %rs349, %rs269, %p59;
	// begin inline asm
	{ .reg .pred __$temp3;
  setp.gt.f16  __$temp3, %rs270, %rs352;
  selp.u16 %rs350, 1, 0, __$temp3;}
	// end inline asm
	setp.eq.s16 	%p60, %rs350, 0;
	selp.b16 	%rs355, %rs352, %rs270, %p60;
	// begin inline asm
	{ .reg .pred __$temp3;
  setp.gt.f16  __$temp3, %rs271, %rs355;
  selp.u16 %rs353, 1, 0, __$temp3;}
	// end inline asm
	setp.eq.s16 	%p61, %rs353, 0;
	selp.b16 	%rs358, %rs355, %rs271, %p61;
	// begin inline asm
	{ .reg .pred __$temp3;
  setp.gt.f16  __$temp3, %rs272, %rs358;
  selp.u16 %rs356, 1, 0, __$temp3;}
	// end inline asm
	setp.eq.s16 	%p62, %rs356, 0;
	selp.b16 	%rs361, %rs358, %rs272, %p62;
	// begin inline asm
	{ .reg .pred __$temp3;
  setp.gt.f16  __$temp3, %rs273, %rs361;
  selp.u16 %rs359, 1, 0, __$temp3;}
	// end inline asm
	setp.eq.s16 	%p63, %rs359, 0;
	selp.b16 	%rs364, %rs361, %rs273, %p63;
	// begin inline asm
	{ .reg .pred __$temp3;
  setp.gt.f16  __$temp3, %rs274, %rs364;
  selp.u16 %rs362, 1, 0, __$temp3;}
	// end inline asm
	setp.eq.s16 	%p64, %rs362, 0;
	selp.b16 	%rs367, %rs364, %rs274, %p64;
	// begin inline asm
	{ .reg .pred __$temp3;
  setp.gt.f16  __$temp3, %rs275, %rs367;
  selp.u16 %rs365, 1, 0, __$temp3;}
	// end inline asm
	setp.eq.s16 	%p65, %rs365, 0;
	selp.b16 	%rs370, %rs367, %rs275, %p65;
	// begin inline asm
	{ .reg .pred __$temp3;
  setp.gt.f16  __$temp3, %rs276, %rs370;
  selp.u16 %rs368, 1, 0, __$temp3;}
	// end inline asm
	setp.eq.s16 	%p66, %rs368, 0;
	selp.b16 	%rs373, %rs370, %rs276, %p66;
	// begin inline asm
	{ .reg .pred __$temp3;
  setp.gt.f16  __$temp3, %rs277, %rs373;
  selp.u16 %rs371, 1, 0, __$temp3;}
	// end inline asm
	setp.eq.s16 	%p67, %rs371, 0;
	selp.b16 	%rs991, %rs373, %rs277, %p67;
	sub.s32 	%r112, %r108, %r364;
	setp.lt.u32 	%p68, %r112, 8192;
	@%p68 bra 	$L__BB10_129;
	add.s32 	%r364, %r364, 8192;
	setp.le.u32 	%p69, %r364, %r81;
	@%p69 bra 	$L__BB10_119;
$L__BB10_121:
	setp.le.u32 	%p70, %r108, %r364;
	@%p70 bra 	$L__BB10_129;
	sub.s32 	%r85, %r108, %r364;
	setp.ge.s32 	%p71, %r80, %r85;
	@%p71 bra 	$L__BB10_129;
	not.b32 	%r113, %r80;
	add.s32 	%r114, %r108, %r113;
	sub.s32 	%r86, %r114, %r364;
	and.b32  	%r115, %r86, 768;
	setp.eq.s32 	%p72, %r115, 768;
	mov.u32 	%r368, %r80;
	@%p72 bra 	$L__BB10_126;
	add.s32 	%r366, %r80, %r364;
	shr.u32 	%r116, %r86, 8;
	add.s32 	%r117, %r116, 1;
	and.b32  	%r118, %r117, 3;
	neg.s32 	%r365, %r118;
	mov.u32 	%r368, %r80;
$L__BB10_125:
	.pragma "nounroll";
	mul.wide.u32 	%rd87, %r366, 2;
	add.s64 	%rd86, %rd15, %rd87;
	// begin inline asm
	ld.global.nc.u16 %rs375, [%rd86];
	// end inline asm
	// begin inline asm
	{ .reg .pred __$temp3;
  setp.gt.f16  __$temp3, %rs375, %rs991;
  selp.u16 %rs376, 1, 0, __$temp3;}
	// end inline asm
	setp.eq.s16 	%p73, %rs376, 0;
	selp.b16 	%rs991, %rs991, %rs375, %p73;
	add.s32 	%r368, %r368, 256;
	add.s32 	%r366, %r366, 256;
	add.s32 	%r365, %r365, 1;
	setp.ne.s32 	%p74, %r365, 0;
	@%p74 bra 	$L__BB10_125;
$L__BB10_126:
	setp.lt.u32 	%p75, %r86, 768;
	@%p75 bra 	$L__BB10_129;
	add.s32 	%r370, %r368, 512;
	add.s32 	%r369, %r368, %r364;
$L__BB10_128:
	mul.wide.u32 	%rd92, %r369, 2;
	add.s64 	%rd88, %rd15, %rd92;
	// begin inline asm
	ld.global.nc.u16 %rs379, [%rd88];
	// end inline asm
	// begin inline asm
	{ .reg .pred __$temp3;
  setp.gt.f16  __$temp3, %rs379, %rs991;
  selp.u16 %rs380, 1, 0, __$temp3;}
	// end inline asm
	setp.eq.s16 	%p76, %rs380, 0;
	selp.b16 	%rs386, %rs991, %rs379, %p76;
	add.s32 	%r119, %r369, 256;
	mul.wide.u32 	%rd93, %r119, 2;
	add.s64 	%rd89, %rd15, %rd93;
	// begin inline asm
	ld.global.nc.u16 %rs383, [%rd89];
	// end inline asm
	// begin inline asm
	{ .reg .pred __$temp3;
  setp.gt.f16  __$temp3, %rs383, %rs386;
  selp.u16 %rs384, 1, 0, __$temp3;}
	// end inline asm
	setp.eq.s16 	%p77, %rs384, 0;
	selp.b16 	%rs390, %rs386, %rs383, %p77;
	add.s32 	%r120, %r369, 512;
	mul.wide.u32 	%rd94, %r120, 2;
	add.s64 	%rd90, %rd15, %rd94;
	// begin inline asm
	ld.global.nc.u16 %rs387, [%rd90];
	// end inline asm
	// begin inline asm
	{ .reg .pred __$temp3;
  setp.gt.f16  __$temp3, %rs387, %rs390;
  selp.u16 %rs388, 1, 0, __$temp3;}
	// end inline asm
	setp.eq.s16 	%p78, %rs388, 0;
	selp.b16 	%rs394, %rs390, %rs387, %p78;
	add.s32 	%r121, %r369, 768;
	mul.wide.u32 	%rd95, %r121, 2;
	add.s64 	%rd91, %rd15, %rd95;
	// begin inline asm
	ld.global.nc.u16 %rs391, [%rd91];
	// end inline asm
	// begin inline asm
	{ .reg .pred __$temp3;
  setp.gt.f16  __$temp3, %rs391, %rs394;
  selp.u16 %rs392, 1, 0, __$temp3;}
	// end inline asm
	setp.eq.s16 	%p79, %rs392, 0;
	selp.b16 	%rs991, %rs394, %rs391, %p79;
	add.s32 	%r100, %r370, 1024;
	add.s32 	%r122, %r370, 512;
	add.s32 	%r369, %r369, 1024;
	setp.lt.s32 	%p80, %r122, %r85;
	mov.u32 	%r370, %r100;
	@%p80 bra 	$L__BB10_128;
$L__BB10_129:
	// begin inline asm
	mov.u32 %r123, %laneid;
	// end inline asm
	cvt.u32.u16 	%r125, %rs991;
	mov.b32 	%r126, 1;
	mov.b32 	%r127, 31;
	mov.b32 	%r128, -1;
	// begin inline asm
	shfl.sync.down.b32 %r124, %r125, %r126, %r127, %r128;
	// end inline asm
	setp.gt.s32 	%p81, %r123, 30;
	@%p81 bra 	$L__BB10_131;
	cvt.u16.u32 	%rs396, %r124;
	// begin inline asm
	{ .reg .pred __$temp3;
  setp.gt.f16  __$temp3, %rs396, %rs991;
  selp.u16 %rs395, 1, 0, __$temp3;}
	// end inline asm
	setp.eq.s16 	%p82, %rs395, 0;
	selp.b16 	%rs991, %rs991, %rs396, %p82;
$L__BB10_131:
	cvt.u32.u16 	%r130, %rs991;
	mov.b32 	%r131, 2;
	mov.b32 	%r132, 31;
	mov.b32 	%r133, -1;
	// begin inline asm
	shfl.sync.down.b32 %r129, %r130, %r131, %r132, %r133;
	// end inline asm
	setp.gt.s32 	%p83, %r123, 29;
	@%p83 bra 	$L__BB10_133;
	cvt.u16.u32 	%rs399, %r129;
	// begin inline asm
	{ .reg .pred __$temp3;
  setp.gt.f16  __$temp3, %rs399, %rs991;
  selp.u16 %rs398, 1, 0, __$temp3;}
	// end inline asm
	setp.eq.s16 	%p84, %rs398, 0;
	selp.b16 	%rs991, %rs991, %rs399, %p84;
$L__BB10_133:
	cvt.u32.u16 	%r135, %rs991;
	mov.b32 	%r136, 4;
	mov.b32 	%r137, 31;
	mov.b32 	%r138, -1;
	// begin inline asm
	shfl.sync.down.b32 %r134, %r135, %r136, %r137, %r138;
	// end inline asm
	setp.gt.s32 	%p85, %r123, 27;
	@%p85 bra 	$L__BB10_135;
	cvt.u16.u32 	%rs402, %r134;
	// begin inline asm
	{ .reg .pred __$temp3;
  setp.gt.f16  __$temp3, %rs402, %rs991;
  selp.u16 %rs401, 1, 0, __$temp3;}
	// end inline asm
	setp.eq.s16 	%p86, %rs401, 0;
	selp.b16 	%rs991, %rs991, %rs402, %p86;
$L__BB10_135:
	cvt.u32.u16 	%r140, %rs991;
	mov.b32 	%r141, 8;
	mov.b32 	%r142, 31;
	mov.b32 	%r143, -1;
	// begin inline asm
	shfl.sync.down.b32 %r139, %r140, %r141, %r142, %r143;
	// end inline asm
	setp.gt.s32 	%p87, %r123, 23;
	@%p87 bra 	$L__BB10_137;
	cvt.u16.u32 	%rs405, %r139;
	// begin inline asm
	{ .reg .pred __$temp3;
  setp.gt.f16  __$temp3, %rs405, %rs991;
  selp.u16 %rs404, 1, 0, __$temp3;}
	// end inline asm
	setp.eq.s16 	%p88, %rs404, 0;
	selp.b16 	%rs991, %rs991, %rs405, %p88;
$L__BB10_137:
	cvt.u32.u16 	%r145, %rs991;
	mov.b32 	%r146, 16;
	mov.b32 	%r147, 31;
	mov.b32 	%r148, -1;
	// begin inline asm
	shfl.sync.down.b32 %r144, %r145, %r146, %r147, %r148;
	// end inline asm
	setp.gt.s32 	%p89, %r123, 15;
	@%p89 bra 	$L__BB10_140;
	cvt.u16.u32 	%rs408, %r144;
	// begin inline asm
	{ .reg .pred __$temp3;
  setp.gt.f16  __$temp3, %rs408, %rs991;
  selp.u16 %rs407, 1, 0, __$temp3;}
	// end inline asm
	setp.eq.s16 	%p90, %rs407, 0;
	selp.b16 	%rs991, %rs991, %rs408, %p90;
	setp.ne.s32 	%p91, %r123, 0;
	@%p91 bra 	$L__BB10_140;
	shr.u32 	%r149, %r80, 4;
	and.b32  	%r150, %r149, 62;
	mov.u32 	%r151, _ZZN3cub18CUB_300001_SM_10006detail6reduce28DeviceReduceSingleTileKernelINS2_10policy_hubI6__halfj3MaxE10Policy1000EPKS5_PS5_jS6_S5_S5_N4cuda3std3__410__identityEEEvT0_T1_T2_T3_T4_T6_E12temp_storage;
	add.s32 	%r152, %r151, %r150;
	st.shared.u16 	[%r152+8], %rs991;
$L__BB10_140:
	bar.sync 	0;
	setp.ne.s32 	%p92, %r80, 0;
	@%p92 bra 	$L__BB10_142;
	ld.shared.u16 	%rs411, [_ZZN3cub18CUB_300001_SM_10006detail6reduce28DeviceReduceSingleTileKernelINS2_10policy_hubI6__halfj3MaxE10Policy1000EPKS5_PS5_jS6_S5_S5_N4cuda3std3__410__identityEEEvT0_T1_T2_T3_T4_T6_E12temp_storage+10];
	// begin inline asm
	{ .reg .pred __$temp3;
  setp.gt.f16  __$temp3, %rs411, %rs991;
  selp.u16 %rs410, 1, 0, __$temp3;}
	// end inline asm
	setp.eq.s16 	%p93, %rs410, 0;
	selp.b16 	%rs415, %rs991, %rs411, %p93;
	ld.shared.u16 	%rs414, [_ZZN3cub18CUB_300001_SM_10006detail6reduce28DeviceReduceSingleTileKernelINS2_10policy_hubI6__halfj3MaxE10Policy1000EPKS5_PS5_jS6_S5_S5_N4cuda3std3__410__identityEEEvT0_T1_T2_T3_T4_T6_E12temp_storage+12];
	// begin inline asm
	{ .reg .pred __$temp3;
  setp.gt.f16  __$temp3, %rs414, %rs415;
  selp.u16 %rs413, 1, 0, __$temp3;}
	// end inline asm
	setp.eq.s16 	%p94, %rs413, 0;
	selp.b16 	%rs418, %rs415, %rs414, %p94;
	ld.shared.u16 	%rs417, [_ZZN3cub18CUB_300001_SM_10006detail6reduce28DeviceReduceSingleTileKernelINS2_10policy_hubI6__halfj3MaxE10Policy1000EPKS5_PS5_jS6_S5_S5_N4cuda3std3__410__identityEEEvT0_T1_T2_T3_T4_T6_E12temp_storage+14];
	// begin inline asm
	{ .reg .pred __$temp3;
  setp.gt.f16  __$temp3, %rs417, %rs418;
  selp.u16 %rs416, 1, 0, __$temp3;}
	// end inline asm
	setp.eq.s16 	%p95, %rs416, 0;
	selp.b16 	%rs421, %rs418, %rs417, %p95;
	ld.shared.u16 	%rs420, [_ZZN3cub18CUB_300001_SM_10006detail6reduce28DeviceReduceSingleTileKernelINS2_10policy_hubI6__halfj3MaxE10Policy1000EPKS5_PS5_jS6_S5_S5_N4cuda3std3__410__identityEEEvT0_T1_T2_T3_T4_T6_E12temp_storage+16];
	// begin inline asm
	{ .reg .pred __$temp3;
  setp.gt.f16  __$temp3, %rs420, %rs421;
  selp.u16 %rs419, 1, 0, __$temp3;}
	// end inline asm
	setp.eq.s16 	%p96, %rs419, 0;
	selp.b16 	%rs424, %rs421, %rs420, %p96;
	ld.shared.u16 	%rs423, [_ZZN3cub18CUB_300001_SM_10006detail6reduce28DeviceReduceSingleTileKernelINS2_10policy_hubI6__halfj3MaxE10Policy1000EPKS5_PS5_jS6_S5_S5_N4cuda3std3__410__identityEEEvT0_T1_T2_T3_T4_T6_E12temp_storage+18];
	// begin inline asm
	{ .reg .pred __$temp3;
  setp.gt.f16  __$temp3, %rs423, %rs424;
  selp.u16 %rs422, 1, 0, __$temp3;}
	// end inline asm
	setp.eq.s16 	%p97, %rs422, 0;
	selp.b16 	%rs427, %rs424, %rs423, %p97;
	ld.shared.u16 	%rs426, [_ZZN3cub18CUB_300001_SM_10006detail6reduce28DeviceReduceSingleTileKernelINS2_10policy_hubI6__halfj3MaxE10Policy1000EPKS5_PS5_jS6_S5_S5_N4cuda3std3__410__identityEEEvT0_T1_T2_T3_T4_T6_E12temp_storage+20];
	// begin inline asm
	{ .reg .pred __$temp3;
  setp.gt.f16  __$temp3, %rs426, %rs427;
  selp.u16 %rs425, 1, 0, __$temp3;}
	// end inline asm
	setp.eq.s16 	%p98, %rs425, 0;
	selp.b16 	%rs430, %rs427, %rs426, %p98;
	ld.shared.u16 	%rs429, [_ZZN3cub18CUB_300001_SM_10006detail6reduce28DeviceReduceSingleTileKernelINS2_10policy_hubI6__halfj3MaxE10Policy1000EPKS5_PS5_jS6_S5_S5_N4cuda3std3__410__identityEEEvT0_T1_T2_T3_T4_T6_E12temp_storage+22];
	// begin inline asm
	{ .reg .pred __$temp3;
  setp.gt.f16  __$temp3, %rs429, %rs430;
  selp.u16 %rs428, 1, 0, __$temp3;}
	// end inline asm
	setp.eq.s16 	%p99, %rs428, 0;
	selp.b16 	%rs991, %rs430, %rs429, %p99;
$L__BB10_142:
	mov.u32 	%r343, %tid.x;
	setp.ne.s32 	%p315, %r343, 0;
	@%p315 bra 	$L__BB10_144;
	// begin inline asm
	{ .reg .pred __$temp3;
  setp.gt.f16  __$temp3, %rs991, %rs120;
  selp.u16 %rs931, 1, 0, __$temp3;}
	// end inline asm
	setp.eq.s16 	%p316, %rs931, 0;
	selp.b16 	%rs934, %rs120, %rs991, %p316;
	st.global.u16 	[%rd1], %rs934;
$L__BB10_144:
	ret;

}
	// .globl	_ZN3cub18CUB_300001_SM_10006detail6reduce18DeviceReduceKernelINS2_10policy_hubI6__halfj3MaxE10Policy1000EPKS5_jS6_S5_N4cuda3std3__410__identityEEEvT0_PT3_T1_NS0_13GridEvenShareISI_EET2_T4_
.visible .entry _ZN3cub18CUB_300001_SM_10006detail6reduce18DeviceReduceKernelINS2_10policy_hubI6__halfj3MaxE10Policy1000EPKS5_jS6_S5_N4cuda3std3__410__identityEEEvT0_PT3_T1_NS0_13GridEvenShareISI_EET2_T4_(
	.param .u64 .ptr .align 1 _ZN3cub18CUB_300001_SM_10006detail6reduce18DeviceReduceKernelINS2_10policy_hubI6__halfj3MaxE10Policy1000EPKS5_jS6_S5_N4cuda3std3__410__identityEEEvT0_PT3_T1_NS0_13GridEvenShareISI_EET2_T4__param_0,
	.param .u64 .ptr .align 1 _ZN3cub18CUB_300001_SM_10006detail6reduce18DeviceReduceKernelINS2_10policy_hubI6__halfj3MaxE10Policy1000EPKS5_jS6_S5_N4cuda3std3__410__identityEEEvT0_PT3_T1_NS0_13GridEvenShareISI_EET2_T4__param_1,
	.param .u32 _ZN3cub18CUB_300001_SM_10006detail6reduce18DeviceReduceKernelINS2_10policy_hubI6__halfj3MaxE10Policy1000EPKS5_jS6_S5_N4cuda3std3__410__identityEEEvT0_PT3_T1_NS0_13GridEvenShareISI_EET2_T4__param_2,
	.param .align 4 .b8 _ZN3cub18CUB_300001_SM_10006detail6reduce18DeviceReduceKernelINS2_10policy_hubI6__halfj3MaxE10Policy1000EPKS5_jS6_S5_N4cuda3std3__410__identityEEEvT0_PT3_T1_NS0_13GridEvenShareISI_EET2_T4__param_3[40],
	.param .align 1 .b8 _ZN3cub18CUB_300001_SM_10006detail6reduce18DeviceReduceKernelINS2_10policy_hubI6__halfj3MaxE10Policy1000EPKS5_jS6_S5_N4cuda3std3__410__identityEEEvT0_PT3_T1_NS0_13GridEvenShareISI_EET2_T4__param_4[1],
	.param .align 1 .b8 _ZN3cub18CUB_300001_SM_10006detail6reduce18DeviceReduceKernelINS2_10policy_hubI6__halfj3MaxE10Policy1000EPKS5_jS6_S5_N4cuda3std3__410__identityEEEvT0_PT3_T1_NS0_13GridEvenShareISI_EET2_T4__param_5[1]
)
.maxntid 256
{
	.reg .pred 	%p<315>;
	.reg .b16 	%rs<983>;
	.reg .b32 	%r<442>;
	.reg .b64 	%rd<184>;
	// demoted variable
	.shared .align 2 .b8 _ZZN3cub18CUB_300001_SM_10006detail6reduce18DeviceReduceKernelINS2_10policy_hubI6__halfj3MaxE10Policy1000EPKS5_jS6_S5_N4cuda3std3__410__identityEEEvT0_PT3_T1_NS0_13GridEvenShareISI_EET2_T4_E12temp_storage[26];
	ld.param.u32 	%r150, [_ZN3cub18CUB_300001_SM_10006detail6reduce18DeviceReduceKernelINS2_10policy_hubI6__halfj3MaxE10Policy1000EPKS5_jS6_S5_N4cuda3std3__410__identityEEEvT0_PT3_T1_NS0_13GridEvenShareISI_EET2_T4__param_3+20];
	ld.param.u64 	%rd1, [_ZN3cub18CUB_300001_SM_10006detail6reduce18DeviceReduceKernelINS2_10policy_hubI6__halfj3MaxE10Policy1000EPKS5_jS6_S5_N4cuda3std3__410__identityEEEvT0_PT3_T1_NS0_13GridEvenShareISI_EET2_T4__param_0];
	ld.param.u32 	%r151, [_ZN3cub18CUB_300001_SM_10006detail6reduce18DeviceReduceKernelINS2_10policy_hubI6__halfj3MaxE10Policy1000EPKS5_jS6_S5_N4cuda3std3__410__identityEEEvT0_PT3_T1_NS0_13GridEvenShareISI_EET2_T4__param_3+24];
	mov.u32 	%r3, %ctaid.x;
	shl.b32 	%r4, %r151, 13;
	shl.b32 	%r5, %r3, 13;
	and.b64  	%rd3, %rd1, 7;
	setp.ne.s64 	%p1, %rd3, 0;
	@%p1 bra 	$L__BB11_70;
	sub.s32 	%r6, %r150, %r5;
	setp.gt.u32 	%p158, %r6, 8191;
	@%p158 bra 	$L__BB11_45;
	mov.u32 	%r7, %tid.x;
	setp.ge.u32 	%p255, %r7, %r6;
	mov.b16 	%rs982, 0;
	mov.u32 	%r412, %r7;
	@%p255 bra 	$L__BB11_4;
	add.s32 	%r328, %r5, %r7;
	mul.wide.u32 	%rd169, %r328, 2;
	add.s64 	%rd168, %rd1, %rd169;
	// begin inline asm
	ld.global.nc.u16 %rs982, [%rd168];
	// end inline asm
	add.s32 	%r412, %r7, 256;
$L__BB11_4:
	setp.ge.u32 	%p256, %r412, %r6;
	@%p256 bra 	$L__BB11_11;
	not.b32 	%r329, %r412;
	add.s32 	%r10, %r150, %r329;
	and.b32  	%r330, %r10, 768;
	setp.eq.s32 	%p257, %r330, 768;
	@%p257 bra 	$L__BB11_8;
	add.s32 	%r410, %r412, %r5;
	shr.u32 	%r331, %r10, 8;
	add.s32 	%r332, %r331, 1;
	and.b32  	%r333, %r332, 3;
	neg.s32 	%r409, %r333;
$L__BB11_7:
	.pragma "nounroll";
	mul.wide.u32 	%rd171, %r410, 2;
	add.s64 	%rd170, %rd1, %rd171;
	// begin inline asm
	ld.global.nc.u16 %rs836, [%rd170];
	// end inline asm
	// begin inline asm
	{ .reg .pred __$temp3;
  setp.gt.f16  __$temp3, %rs836, %rs982;
  selp.u16 %rs837, 1, 0, __$temp3;}
	// end inline asm
	setp.eq.s16 	%p258, %rs837, 0;
	selp.b16 	%rs982, %rs982, %rs836, %p258;
	add.s32 	%r412, %r412, 256;
	add.s32 	%r410, %r410, 256;
	add.s32 	%r409, %r409, 1;
	setp.ne.s32 	%p259, %r409, 0;
	@%p259 bra 	$L__BB11_7;
$L__BB11_8:
	sub.s32 	%r334, %r10, %r5;
	setp.lt.u32 	%p260, %r334, 768;
	@%p260 bra 	$L__BB11_11;
	add.s32 	%r414, %r412, 512;
	add.s32 	%r413, %r412, %r5;
$L__BB11_10:
	mul.wide.u32 	%rd176, %r413, 2;
	add.s64 	%rd172, %rd1, %rd176;
	// begin inline asm
	ld.global.nc.u16 %rs840, [%rd172];
	// end inline asm
	// begin inline asm
	{ .reg .pred __$temp3;
  setp.gt.f16  __$temp3, %rs840, %rs982;
  selp.u16 %rs841, 1, 0, __$temp3;}
	// end inline asm
	setp.eq.s16 	%p261, %rs841, 0;
	selp.b16 	%rs847, %rs982, %rs840, %p261;
	add.s32 	%r335, %r413, 256;
	mul.wide.u32 	%rd177, %r335, 2;
	add.s64 	%rd173, %rd1, %rd177;
	// begin inline asm
	ld.global.nc.u16 %rs844, [%rd173];
	// end inline asm
	// begin inline asm
	{ .reg .pred __$temp3;
  setp.gt.f16  __$temp3, %rs844, %rs847;
  selp.u16 %rs845, 1, 0, __$temp3;}
	// end inline asm
	setp.eq.s16 	%p262, %rs845, 0;
	selp.b16 	%rs851, %rs847, %rs844, %p262;
	add.s32 	%r336, %r413, 512;
	mul.wide.u32 	%rd178, %r336, 2;
	add.s64 	%rd174, %rd1, %rd178;
	// begin inline asm
	ld.global.nc.u16 %rs848, [%rd174];
	// end inline asm
	// begin inline asm
	{ .reg .pred __$temp3;
  setp.gt.f16  __$temp3, %rs848, %rs851;
  selp.u16 %rs849, 1, 0, __$temp3;}
	// end inline asm
	setp.eq.s16 	%p263, %rs849, 0;
	selp.b16 	%rs855, %rs851, %rs848, %p263;
	add.s32 	%r337, %r413, 768;
	mul.wide.u32 	%rd179, %r337, 2;
	add.s64 	%rd175, %rd1, %rd179;
	// begin inline asm
	ld.global.nc.u16 %rs852, [%rd175];
	// end inline asm
	// begin inline asm
	{ .reg .pred __$temp3;
  setp.gt.f16  __$temp3, %rs852, %rs855;
  selp.u16 %rs853, 1, 0, __$temp3;}
	// end inline asm
	setp.eq.s16 	%p264, %rs853, 0;
	selp.b16 	%rs982, %rs855, %rs852, %p264;
	add.s32 	%r24, %r414, 1024;
	add.s32 	%r338, %r414, 512;
	add.s32 	%r413, %r413, 1024;
	setp.lt.s32 	%p265, %r338, %r6;
	mov.u32 	%r414, %r24;
	@%p265 bra 	$L__BB11_10;
$L__BB11_11:
	setp.lt.u32 	%p266, %r6, 256;
	@%p266 bra 	$L__BB11_25;
	// begin inline asm
	mov.u32 %r377, %laneid;
	// end inline asm
	cvt.u32.u16 	%r379, %rs982;
	mov.b32 	%r380, 1;
	mov.b32 	%r381, 31;
	mov.b32 	%r382, -1;
	// begin inline asm
	shfl.sync.down.b32 %r378, %r379, %r380, %r381, %r382;
	// end inline asm
	setp.gt.s32 	%p295, %r377, 30;
	@%p295 bra 	$L__BB11_14;
	cvt.u16.u32 	%rs893, %r378;
	// begin inline asm
	{ .reg .pred __$temp3;
  setp.gt.f16  __$temp3, %rs893, %rs982;
  selp.u16 %rs892, 1, 0, __$temp3;}
	// end inline asm
	setp.eq.s16 	%p296, %rs892, 0;
	selp.b16 	%rs982, %rs982, %rs893, %p296;
$L__BB11_14:
	cvt.u32.u16 	%r384, %rs982;
	mov.b32 	%r385, 2;
	mov.b32 	%r386, 31;
	mov.b32 	%r387, -1;
	// begin inline asm
	shfl.sync.down.b32 %r383, %r384, %r385, %r386, %r387;
	// end inline asm
	setp.gt.s32 	%p297, %r377, 29;
	@%p297 bra 	$L__BB11_16;
	cvt.u16.u32 	%rs896, %r383;
	// begin inline asm
	{ .reg .pred __$temp3;
  setp.gt.f16  __$temp3, %rs896, %rs982;
  selp.u16 %rs895, 1, 0, __$temp3;}
	// end inline asm
	setp.eq.s16 	%p298, %rs895, 0;
	selp.b16 	%rs982, %rs982, %rs896, %p298;
$L__BB11_16:
	cvt.u32.u16 	%r389, %rs982;
	mov.b32 	%r390, 4;
	mov.b32 	%r391, 31;
	mov.b32 	%r392, -1;
	// begin inline asm
	shfl.sync.down.b32 %r388, %r389, %r390, %r391, %r392;
	// end inline asm
	setp.gt.s32 	%p299, %r377, 27;
	@%p299 bra 	$L__BB11_18;
	cvt.u16.u32 	%rs899, %r388;
	// begin inline asm
	{ .reg .pred __$temp3;
  setp.gt.f16  __$temp3, %rs899, %rs982;
  selp.u16 %rs898, 1, 0, __$temp3;}
	// end inline asm
	setp.eq.s16 	%p300, %rs898, 0;
	selp.b16 	%rs982, %rs982, %rs899, %p300;
$L__BB11_18:
	cvt.u32.u16 	%r394, %rs982;
	mov.b32 	%r395, 8;
	mov.b32 	%r396, 31;
	mov.b32 	%r397, -1;
	// begin inline asm
	shfl.sync.down.b32 %r393, %r394, %r395, %r396, %r397;
	// end inline asm
	setp.gt.s32 	%p301, %r377, 23;
	@%p301 bra 	$L__BB11_20;
	cvt.u16.u32 	%rs902, %r393;
	// begin inline asm
	{ .reg .pred __$temp3;
  setp.gt.f16  __$temp3, %rs902, %rs982;
  selp.u16 %rs901, 1, 0, __$temp3;}
	// end inline asm
	setp.eq.s16 	%p302, %rs901, 0;
	selp.b16 	%rs982, %rs982, %rs902, %p302;
$L__BB11_20:
	cvt.u32.u16 	%r399, %rs982;
	mov.b32 	%r400, 16;
	mov.b32 	%r401, 31;
	mov.b32 	%r402, -1;
	// begin inline asm
	shfl.sync.down.b32 %r398, %r399, %r400, %r401, %r402;
	// end inline asm
	setp.gt.s32 	%p303, %r377, 15;
	@%p303 bra 	$L__BB11_23;
	cvt.u16.u32 	%rs905, %r398;
	// begin inline asm
	{ .reg .pred __$temp3;
  setp.gt.f16  __$temp3, %rs905, %rs982;
  selp.u16 %rs904, 1, 0, __$temp3;}
	// end inline asm
	setp.eq.s16 	%p304, %rs904, 0;
	selp.b16 	%rs982, %rs982, %rs905, %p304;
	setp.ne.s32 	%p305, %r377, 0;
	@%p305 bra 	$L__BB11_23;
	shr.u32 	%r403, %r7, 4;
	and.b32  	%r404, %r403, 62;
	mov.u32 	%r405, _ZZN3cub18CUB_300001_SM_10006detail6reduce18DeviceReduceKernelINS2_10policy_hubI6__halfj3MaxE10Policy1000EPKS5_jS6_S5_N4cuda3std3__410__identityEEEvT0_PT3_T1_NS0_13GridEvenShareISI_EET2_T4_E12temp_storage;
	add.s32 	%r406, %r405, %r404;
	st.shared.u16 	[%r406+8], %rs982;
$L__BB11_23:
	bar.sync 	0;
	setp.ne.s32 	%p306, %r7, 0;
	@%p306 bra 	$L__BB11_139;
	ld.shared.u16 	%rs908, [_ZZN3cub18CUB_300001_SM_10006detail6reduce18DeviceReduceKernelINS2_10policy_hubI6__halfj3MaxE10Policy1000EPKS5_jS6_S5_N4cuda3std3__410__identityEEEvT0_PT3_T1_NS0_13GridEvenShareISI_EET2_T4_E12temp_storage+10];
	// begin inline asm
	{ .reg .pred __$temp3;
  setp.gt.f16  __$temp3, %rs908, %rs982;
  selp.u16 %rs907, 1, 0, __$temp3;}
	// end inline asm
	setp.eq.s16 	%p307, %rs907, 0;
	selp.b16 	%rs912, %rs982, %rs908, %p307;
	ld.shared.u16 	%rs911, [_ZZN3cub18CUB_300001_SM_10006detail6reduce18DeviceReduceKernelINS2_10policy_hubI6__halfj3MaxE10Policy1000EPKS5_jS6_S5_N4cuda3std3__410__identityEEEvT0_PT3_T1_NS0_13GridEvenShareISI_EET2_T4_E12temp_storage+12];
	// begin inline asm
	{ .reg .pred __$temp3;
  setp.gt.f16  __$temp3, %rs911, %rs912;
  selp.u16 %rs910, 1, 0, __$temp3;}
	// end inline asm
	setp.eq.s16 	%p308, %rs910, 0;
	selp.b16 	%rs915, %rs912, %rs911, %p308;
	ld.shared.u16 	%rs914, [_ZZN3cub18CUB_300001_SM_10006detail6reduce18DeviceReduceKernelINS2_10policy_hubI6__halfj3MaxE10Policy1000EPKS5_jS6_S5_N4cuda3std3__410__identityEEEvT0_PT3_T1_NS0_13GridEvenShareISI_EET2_T4_E12temp_storage+14];
	// begin inline asm
	{ .reg .pred __$temp3;
  setp.gt.f16  __$temp3, %rs914, %rs915;
  selp.u16 %rs913, 1, 0, __$temp3;}
	// end inline asm
	setp.eq.s16 	%p309, %rs913, 0;
	selp.b16 	%rs918, %rs915, %rs914, %p309;
	ld.shared.u16 	%rs917, [_ZZN3cub18CUB_300001_SM_10006detail6reduce18DeviceReduceKernelINS2_10policy_hubI6__halfj3MaxE10Policy1000EPKS5_jS6_S5_N4cuda3std3__410__identityEEEvT0_PT3_T1_NS0_13GridEvenShareISI_EET2_T4_E12temp_storage+16];
	// begin inline asm
	{ .reg .pred __$temp3;
  setp.gt.f16  __$temp3, %rs917, %rs918;
  selp.u16 %rs916, 1, 0, __$temp3;}
	// end inline asm
	setp.eq.s16 	%p310, %rs916, 0;
	selp.b16 	%rs921, %rs918, %rs917, %p310;
	ld.shared.u16 	%rs920, [_ZZN3cub18CUB_300001_SM_10006detail6reduce18DeviceReduceKernelINS2_10policy_hubI6__halfj3MaxE10Policy1000EPKS5_jS6_S5_N4cuda3std3__410__identityEEEvT0_PT3_T1_NS0_13GridEvenShareISI_EET2_T4_E12temp_storage+18];
	// begin inline asm
	{ .reg .pred __$temp3;
  setp.gt.f16  __$temp3, %rs920, %rs921;
  selp.u16 %rs919, 1, 0, __$temp3;}
	// end inline asm
	setp.eq.s16 	%p311, %rs919, 0;
	selp.b16 	%rs924, %rs921, %rs920, %p311;
	ld.shared.u16 	%rs923, [_ZZN3cub18CUB_300001_SM_10006detail6reduce18DeviceReduceKernelINS2_10policy_hubI6__halfj3MaxE10Policy1000EPKS5_jS6_S5_N4cuda3std3__410__identityEEEvT0_PT3_T1_NS0_13GridEvenShareISI_EET2_T4_E12temp_storage+20];
	// begin inline asm
	{ .reg .pred __$temp3;
  setp.gt.f16  __$temp3, %rs923, %rs924;
  selp.u16 %rs922, 1, 0, __$temp3;}
	// end inline asm
	setp.eq.s16 	%p312, %rs922, 0;
	selp.b16 	%rs927, %rs924, %rs923, %p312;
	ld.shared.u16 	%rs926, [_ZZN3cub18CUB_300001_SM_10006detail6reduce18DeviceReduceKernelINS2_10policy_hubI6__halfj3MaxE10Policy1000EPKS5_jS6_S5_N4cuda3std3__410__identityEEEvT0_PT3_T1_NS0_13GridEvenShareISI_EET2_T4_E12temp_storage+22];
	// begin inline asm
	{ .reg .pred __$temp3;
  setp.gt.f16  __$temp3, %rs926, %rs927;
  selp.u16 %rs925, 1, 0, __$temp3;}
	// end inline asm
	setp.eq.s16 	%p313, %rs925, 0;
	selp.b16 	%rs982, %rs927, %rs926, %p313;
	bra.uni 	$L__BB11_139;
$L__BB11_25:
	// begin inline asm
	mov.u32 %r339, %laneid;
	// end inline asm
	and.b32  	%r345, %r7, 992;
	add.s32 	%r346, %r345, 32;
	setp.gt.u32 	%p267, %r346, %r6;
	not.b32 	%r347, %r345;
	add.s32 	%r348, %r6, %r347;
	selp.b32 	%r343, %r348, 31, %p267;
	cvt.u32.u16 	%r341, %rs982;
	mov.b32 	%r342, 1;
	mov.b32 	%r344, -1;
	// begin inline asm
	shfl.sync.down.b32 %r340, %r341, %r342, %r343, %r344;
	// end inline asm
	setp.ge.s32 	%p268, %r339, %r343;
	@%p268 bra 	$L__BB11_27;
	cvt.u16.u32 	%rs857, %r340;
	// begin inline asm
	{ .reg .pred __$temp3;
  setp.gt.f16  __$temp3, %rs857, %rs982;
  selp.u16 %rs856, 1, 0, __$temp3;}
	// end inline asm
	setp.eq.s16 	%p269, %rs856, 0;
	selp.b16 	%rs982, %rs982, %rs857, %p269;
$L__BB11_27:
	cvt.u32.u16 	%r350, %rs982;
	mov.b32 	%r351, 2;
	mov.b32 	%r353, -1;
	// begin inline asm
	shfl.sync.down.b32 %r349, %r350, %r351, %r343, %r353;
	// end inline asm
	add.s32 	%r354, %r339, 2;
	setp.gt.s32 	%p270, %r354, %r343;
	@%p270 bra 	$L__BB11_29;
	cvt.u16.u32 	%rs860, %r349;
	// begin inline asm
	{ .reg .pred __$temp3;
  setp.gt.f16  __$temp3, %rs860, %rs982;
  selp.u16 %rs859, 1, 0, __$temp3;}
	// end inline asm
	setp.eq.s16 	%p271, %rs859, 0;
	selp.b16 	%rs982, %rs982, %rs860, %p271;
$L__BB11_29:
	cvt.u32.u16 	%r356, %rs982;
	mov.b32 	%r357, 4;
	mov.b32 	%r359, -1;
	// begin inline asm
	shfl.sync.down.b32 %r355, %r356, %r357, %r343, %r359;
	// end inline asm
	add.s32 	%r360, %r339, 4;
	setp.gt.s32 	%p272, %r360, %r343;
	@%p272 bra 	$L__BB11_31;
	cvt.u16.u32 	%rs863, %r355;
	// begin inline asm
	{ .reg .pred __$temp3;
  setp.gt.f16  __$temp3, %rs863, %rs982;
  selp.u16 %rs862, 1, 0, __$temp3;}
	// end inline asm
	setp.eq.s16 	%p273, %rs862, 0;
	selp.b16 	%rs982, %rs982, %rs863, %p273;
$L__BB11_31:
	cvt.u32.u16 	%r362, %rs982;
	mov.b32 	%r363, 8;
	mov.b32 	%r365, -1;
	// begin inline asm
	shfl.sync.down.b32 %r361, %r362, %r363, %r343, %r365;
	// end inline asm
	add.s32 	%r366, %r339, 8;
	setp.gt.s32 	%p274, %r366, %r343;
	@%p274 bra 	$L__BB11_33;
	cvt.u16.u32 	%rs866, %r361;
	// begin inline asm
	{ .reg .pred __$temp3;
  setp.gt.f16  __$temp3, %rs866, %rs982;
  selp.u16 %rs865, 1, 0, __$temp3;}
	// end inline asm
	setp.eq.s16 	%p275, %rs865, 0;
	selp.b16 	%rs982, %rs982, %rs866, %p275;
$L__BB11_33:
	cvt.u32.u16 	%r368, %rs982;
	mov.b32 	%r369, 16;
	mov.b32 	%r371, -1;
	// begin inline asm
	shfl.sync.down.b32 %r367, %r368, %r369, %r343, %r371;
	// end inline asm
	add.s32 	%r372, %r339, 16;
	setp.gt.s32 	%p276, %r372, %r343;
	@%p276 bra 	$L__BB11_35;
	cvt.u16.u32 	%rs869, %r367;
	// begin inline asm
	{ .reg .pred __$temp3;
  setp.gt.f16  __$temp3, %rs869, %rs982;
  selp.u16 %rs868, 1, 0, __$temp3;}
	// end inline asm
	setp.eq.s16 	%p277, %rs868, 0;
	selp.b16 	%rs982, %rs982, %rs869, %p277;
$L__BB11_35:
	setp.ne.s32 	%p278, %r339, 0;
	@%p278 bra 	$L__BB11_37;
	shr.u32 	%r373, %r7, 4;
	and.b32  	%r374, %r373, 62;
	mov.u32 	%r375, _ZZN3cub18CUB_300001_SM_10006detail6reduce18DeviceReduceKernelINS2_10policy_hubI6__halfj3MaxE10Policy1000EPKS5_jS6_S5_N4cuda3std3__410__identityEEEvT0_PT3_T1_NS0_13GridEvenShareISI_EET2_T4_E12temp_storage;
	add.s32 	%r376, %r375, %r374;
	st.shared.u16 	[%r376+8], %rs982;
$L__BB11_37:
	bar.sync 	0;
	setp.ne.s32 	%p279, %r7, 0;
	setp.lt.u32 	%p280, %r6, 33;
	or.pred  	%p281, %p279, %p280;
	@%p281 bra 	$L__BB11_139;
	ld.shared.u16 	%rs872, [_ZZN3cub18CUB_300001_SM_10006detail6reduce18DeviceReduceKernelINS2_10policy_hubI6__halfj3MaxE10Policy1000EPKS5_jS6_S5_N4cuda3std3__410__identityEEEvT0_PT3_T1_NS0_13GridEvenShareISI_EET2_T4_E12temp_storage+10];
	// begin inline asm
	{ .reg .pred __$temp3;
  setp.gt.f16  __$temp3, %rs872, %rs982;
  selp.u16 %rs871, 1, 0, __$temp3;}
	// end inline asm
	setp.eq.s16 	%p282, %rs871, 0;
	selp.b16 	%rs982, %rs982, %rs872, %p282;
	setp.lt.u32 	%p283, %r6, 65;
	@%p283 bra 	$L__BB11_139;
	ld.shared.u16 	%rs875, [_ZZN3cub18CUB_300001_SM_10006detail6reduce18DeviceReduceKernelINS2_10policy_hubI6__halfj3MaxE10Policy1000EPKS5_jS6_S5_N4cuda3std3__410__identityEEEvT0_PT3_T1_NS0_13GridEvenShareISI_EET2_T4_E12temp_storage+12];
	// begin inline asm
	{ .reg .pred __$temp3;
  setp.gt.f16  __$temp3, %rs875, %rs982;
  selp.u16 %rs874, 1, 0, __$temp3;}
	// end inline asm
	setp.eq.s16 	%p284, %rs874, 0;
	selp.b16 	%rs982, %rs982, %rs875, %p284;
	setp.lt.u32 	%p285, %r6, 97;
	@%p285 bra 	$L__BB11_139;
	ld.shared.u16 	%rs878, [_ZZN3cub18CUB_300001_SM_10006detail6reduce18DeviceReduceKernelINS2_10policy_hubI6__halfj3MaxE10Policy1000EPKS5_jS6_S5_N4cuda3std3__410__identityEEEvT0_PT3_T1_NS0_13GridEvenShareISI_EET2_T4_E12temp_storage+14];
	// begin inline asm
	{ .reg .pred __$temp3;
  setp.gt.f16  __$temp3, %rs878, %rs982;
  selp.u16 %rs877, 1, 0, __$temp3;}
	// end inline asm
	setp.eq.s16 	%p286, %rs877, 0;
	selp.b16 	%rs982, %rs982, %rs878, %p286;
	setp.lt.u32 	%p287, %r6, 129;
	@%p287 bra 	$L__BB11_139;
	ld.shared.u16 	%rs881, [_ZZN3cub18CUB_300001_SM_10006detail6reduce18DeviceReduceKernelINS2_10policy_hubI6__halfj3MaxE10Policy1000EPKS5_jS6_S5_N4cuda3std3__410__identityEEEvT0_PT3_T1_NS0_13GridEvenShareISI_EET2_T4_E12temp_storage+16];
	// begin inline asm
	{ .reg .pred __$temp3;
  setp.gt.f16  __$temp3, %rs881, %rs982;
  selp.u16 %rs880, 1, 0, __$temp3;}
	// end inline asm
	setp.eq.s16 	%p288, %rs880, 0;
	selp.b16 	%rs982, %rs982, %rs881, %p288;
	setp.lt.u32 	%p289, %r6, 161;
	@%p289 bra 	$L__BB11_139;
	ld.shared.u16 	%rs884, [_ZZN3cub18CUB_300001_SM_10006detail6reduce18DeviceReduceKernelINS2_10policy_hubI6__halfj3MaxE10Policy1000EPKS5_jS6_S5_N4cuda3std3__410__identityEEEvT0_PT3_T1_NS0_13GridEvenShareISI_EET2_T4_E12temp_storage+18];
	// begin inline asm
	{ .reg .pred __$temp3;
  setp.gt.f16  __$temp3, %rs884, %rs982;
  selp.u16 %rs883, 1, 0, __$temp3;}
	// end inline asm
	setp.eq.s16 	%p290, %rs883, 0;
	selp.b16 	%rs982, %rs982, %rs884, %p290;
	setp.lt.u32 	%p291, %r6, 193;
	@%p291 bra 	$L__BB11_139;
	ld.shared.u16 	%rs887, [_ZZN3cub18CUB_300001_SM_10006detail6reduce18DeviceReduceKernelINS2_10policy_hubI6__halfj3MaxE10Policy1000EPKS5_jS6_S5_N4cuda3std3__410__identityEEEvT0_PT3_T1_NS0_13GridEvenShareISI_EET2_T4_E12temp_storage+20];
	// begin inline asm
	{ .reg .pred __$temp3;
  setp.gt.f16  __$temp3, %rs887, %rs982;
  selp.u16 %rs886, 1, 0, __$temp3;}
	// end inline asm
	setp.eq.s16 	%p292, %rs886, 0;
	selp.b16 	%rs982, %rs982, %rs887, %p292;
	setp.lt.u32 	%p293, %r6, 225;
	@%p293 bra 	$L__BB11_139;
	ld.shared.u16 	%rs890, [_ZZN3cub18CUB_300001_SM_10006detail6reduce18DeviceReduceKernelINS2_10policy_hubI6__halfj3MaxE10Policy1000EPKS5_jS6_S5_N4cuda3std3__410__identityEEEvT0_PT3_T1_NS0_13GridEvenShareISI_EET2_T4_E12temp_storage+22];
	// begin inline asm
	{ .reg .pred __$temp3;
  setp.gt.f16  __$temp3, %rs890, %rs982;
  selp.u16 %rs889, 1, 0, __$temp3;}
	// end inline asm
	setp.eq.s16 	%p294, %rs889, 0;
	selp.b16 	%rs982, %rs982, %rs890, %p294;
	bra.uni 	$L__BB11_139;
$L__BB11_45:
	mov.u32 	%r39, %tid.x;
	shl.b32 	%r40, %r39, 2;
	add.s32 	%r281, %r5, %r40;
	mul.wide.u32 	%rd124, %r281, 2;
	add.s64 	%rd92, %rd1, %rd124;
	// begin inline asm
	ld.global.nc.u16 %rs523, [%rd92];
	// end inline asm
	add.s64 	%rd93, %rd92, 2;
	// begin inline asm
	ld.global.nc.u16 %rs524, [%rd93];
	// end inline asm
	add.s64 	%rd94, %rd92, 4;
	// begin inline asm
	ld.global.nc.u16 %rs525, [%rd94];
	// end inline asm
	add.s64 	%rd95, %rd92, 6;
	// begin inline asm
	ld.global.nc.u16 %rs526, [%rd95];
	// end inline asm
	add.s64 	%rd96, %rd92, 2048;
	// begin inline asm
	ld.global.nc.u16 %rs527, [%rd96];
	// end inline asm
	add.s64 	%rd97, %rd92, 2050;
	// begin inline asm
	ld.global.nc.u16 %rs528, [%rd97];
	// end inline asm
	add.s64 	%rd98, %rd92, 2052;
	// begin inline asm
	ld.global.nc.u16 %rs529, [%rd98];
	// end inline asm
	add.s64 	%rd99, %rd92, 2054;
	// begin inline asm
	ld.global.nc.u16 %rs530, [%rd99];
	// end inline asm
	add.s64 	%rd100, %rd92, 4096;
	// begin inline asm
	ld.global.nc.u16 %rs531, [%rd100];
	// end inline asm
	add.s64 	%rd101, %rd92, 4098;
	// begin inline asm
	ld.global.nc.u16 %rs532, [%rd101];
	// end inline asm
	add.s64 	%rd102, %rd92, 4100;
	// begin inline asm
	ld.global.nc.u16 %rs533, [%rd102];
	// end inline asm
	add.s64 	%rd103, %rd92, 4102;
	// begin inline asm
	ld.global.nc.u16 %rs534, [%rd103];
	// end inline asm
	add.s64 	%rd104, %rd92, 6144;
	// begin inline asm
	ld.global.nc.u16 %rs535, [%rd104];
	// end inline asm
	add.s64 	%rd105, %rd92, 6146;
	// begin inline asm
	ld.global.nc.u16 %rs536, [%rd105];
	// end inline asm
	add.s64 	%rd106, %rd92, 6148;
	// begin inline asm
	ld.global.nc.u16 %rs537, [%rd106];
	// end inline asm
	add.s64 	%rd107, %rd92, 6150;
	// begin inline asm
	ld.global.nc.u16 %rs538, [%rd107];
	// end inline asm
	add.s64 	%rd108, %rd92, 8192;
	// begin inline asm
	ld.global.nc.u16 %rs539, [%rd108];
	// end inline asm
	add.s64 	%rd109, %rd92, 8194;
	// begin inline asm
	ld.global.nc.u16 %rs540, [%rd109];
	// end inline asm
	add.s64 	%rd110, %rd92, 8196;
	// begin inline asm
	ld.global.nc.u16 %rs541, [%rd110];
	// end inline asm
	add.s64 	%rd111, %rd92, 8198;
	// begin inline asm
	ld.global.nc.u16 %rs542, [%rd111];
	// end inline asm
	add.s64 	%rd112, %rd92, 10240;
	// begin inline asm
	ld.global.nc.u16 %rs543, [%rd112];
	// end inline asm
	add.s64 	%rd113, %rd92, 10242;
	// begin inline asm
	ld.global.nc.u16 %rs544, [%rd113];
	// end inline asm
	add.s64 	%rd114, %rd92, 10244;
	// begin inline asm
	ld.global.nc.u16 %rs545, [%rd114];
	// end inline asm
	add.s64 	%rd115, %rd92, 10246;
	// begin inline asm
	ld.global.nc.u16 %rs546, [%rd115];
	// end inline asm
	add.s64 	%rd116, %rd92, 12288;
	// begin inline asm
	ld.global.nc.u16 %rs547, [%rd116];
	// end inline asm
	add.s64 	%rd117, %rd92, 12290;
	// begin inline asm
	ld.global.nc.u16 %rs548, [%rd117];
	// end inline asm
	add.s64 	%rd118, %rd92, 12292;
	// begin inline asm
	ld.global.nc.u16 %rs549, [%rd118];
	// end inline asm
	add.s64 	%rd119, %rd92, 12294;
	// begin inline asm
	ld.global.nc.u16 %rs550, [%rd119];
	// end inline asm
	add.s64 	%rd120, %rd92, 14336;
	// begin inline asm
	ld.global.nc.u16 %rs551, [%rd120];
	// end inline asm
	add.s64 	%rd121, %rd92, 14338;
	// begin inline asm
	ld.global.nc.u16 %rs552, [%rd121];
	// end inline asm
	add.s64 	%rd122, %rd92, 14340;
	// begin inline asm
	ld.global.nc.u16 %rs553, [%rd122];
	// end inline asm
	add.s64 	%rd123, %rd92, 14342;
	// begin inline asm
	ld.global.nc.u16 %rs554, [%rd123];
	// end inline asm
	// begin inline asm
	{ .reg .pred __$temp3;
  setp.gt.f16  __$temp3, %rs524, %rs523;
  selp.u16 %rs555, 1, 0, __$temp3;}
	// end inline asm
	setp.eq.s16 	%p159, %rs555, 0;
	selp.b16 	%rs560, %rs523, %rs524, %p159;
	// begin inline asm
	{ .reg .pred __$temp3;
  setp.gt.f16  __$temp3, %rs525, %rs560;
  selp.u16 %rs558, 1, 0, __$temp3;}
	// end inline asm
	setp.eq.s16 	%p160, %rs558, 0;
	selp.b16 	%rs563, %rs560, %rs525, %p160;
	// begin inline asm
	{ .reg .pred __$temp3;
  setp.gt.f16  __$temp3, %rs526, %rs563;
  selp.u16 %rs561, 1, 0, __$temp3;}
	// end inline asm
	setp.eq.s16 	%p161, %rs561, 0;
	selp.b16 	%rs566, %rs563, %rs526, %p161;
	// begin inline asm
	{ .reg .pred __$temp3;
  setp.gt.f16  __$temp3, %rs527, %rs566;
  selp.u16 %rs564, 1, 0, __$temp3;}
	// end inline asm
	setp.eq.s16 	%p162, %rs564, 0;
	selp.b16 	%rs569, %rs566, %rs527, %p162;
	// begin inline asm
	{ .reg .pred __$temp3;
  setp.gt.f16  __$temp3, %rs528, %rs569;
  selp.u16 %rs567, 1, 0, __$temp3;}
	// end inline asm
	setp.eq.s16 	%p163, %rs567, 0;
	selp.b16 	%rs572, %rs569, %rs528, %p163;
	// begin inline asm
	{ .reg .pred __$temp3;
  setp.gt.f16  __$temp3, %rs529, %rs572;
  selp.u16 %rs570, 1, 0, __$temp3;}
	// end inline asm
	setp.eq.s16 	%p164, %rs570, 0;
	selp.b16 	%rs575, %rs572, %rs529, %p164;
	// begin inline asm
	{ .reg .pred __$temp3;
  setp.gt.f16  __$temp3, %rs530, %rs575;
  selp.u16 %rs573, 1, 0, __$temp3;}
	// end inline asm
	setp.eq.s16 	%p165, %rs573, 0;
	selp.b16 	%rs578, %rs575, %rs530, %p165;
	// begin inline asm
	{ .reg .pred __$temp3;
  setp.gt.f16  __$temp3, %rs531, %rs578;
  selp.u16 %rs576, 1, 0, __$temp3;}
	// end inline asm
	setp.eq.s16 	%p166, %rs576, 0;
	selp.b16 	%rs581, %rs578, %rs531, %p166;
	// begin inline asm
	{ .reg .pred __$temp3;
  setp.gt.f16  __$temp3, %rs532, %rs581;
  selp.u16 %rs579, 1, 0, __$temp3;}
	// end inline asm
	setp.eq.s16 	%p167, %rs579, 0;
	selp.b16 	%rs584, %rs581, %rs532, %p167;
	// begin inline asm
	{ .reg .pred __$temp3;
  setp.gt.f16  __$temp3, %rs533, %rs584;
  selp.u16 %rs582, 1, 0, __$temp3;}
	// end inline asm
	setp.eq.s16 	%p168, %rs582, 0;
	selp.b16 	%rs587, %rs584, %rs533, %p168;
	// begin inline asm
	{ .reg .pred __$temp3;
  setp.gt.f16  __$temp3, %rs534, %rs587;
  selp.u16 %rs585, 1, 0, __$temp3;}
	// end inline asm
	setp.eq.s16 	%p169, %rs585, 0;
	selp.b16 	%rs590, %rs587, %rs534, %p169;
	// begin inline asm
	{ .reg .pred __$temp3;
  setp.gt.f16  __$temp3, %rs535, %rs590;
  selp.u16 %rs588, 1, 0, __$temp3;}
	// end inline asm
	setp.eq.s16 	%p170, %rs588, 0;
	selp.b16 	%rs593, %rs590, %rs535, %p170;
	// begin inline asm
	{ .reg .pred __$temp3;
  setp.gt.f16  __$temp3, %rs536, %rs593;
  selp.u16 %rs591, 1, 0, __$temp3;}
	// end inline asm
	setp.eq.s16 	%p171, %rs591, 0;
	selp.b16 	%rs596, %rs593, %rs536, %p171;
	// begin inline asm
	{ .reg .pred __$temp3;
  setp.gt.f16  __$temp3, %rs537, %rs596;
  selp.u16 %rs594, 1, 0, __$temp3;}
	// end inline asm
	setp.eq.s16 	%p172, %rs594, 0;
	selp.b16 	%rs599, %rs596, %rs537, %p172;
	// begin inline asm
	{ .reg .pred __$temp3;
  setp.gt.f16  __$temp3, %rs538, %rs599;
  selp.u16 %rs597, 1, 0, __$temp3;}
	// end inline asm
	setp.eq.s16 	%p173, %rs597, 0;
	selp.b16 	%rs602, %rs599, %rs538, %p173;
	// begin inline asm
	{ .reg .pred __$temp3;
  setp.gt.f16  __$temp3, %rs539, %rs602;
  selp.u16 %rs600, 1, 0, __$temp3;}
	// end inline asm
	setp.eq.s16 	%p174, %rs600, 0;
	selp.b16 	%rs605, %rs602, %rs539, %p174;
	// begin inline asm
	{ .reg .pred __$temp3;
  setp.gt.f16  __$temp3, %rs540, %rs605;
  selp.u16 %rs603, 1, 0, __$temp3;}
	// end inline asm
	setp.eq.s16 	%p175, %rs603, 0;
	selp.b16 	%rs608, %rs605, %rs540, %p175;
	// begin inline asm
	{ .reg .pred __$temp3;
  setp.gt.f16  __$temp3, %rs541, %rs608;
  selp.u16 %rs606, 1, 0, __$temp3;}
	// end inline asm
	setp.eq.s16 	%p176, %rs606, 0;
	selp.b16 	%rs611, %rs608, %rs541, %p176;
	// begin inline asm
	{ .reg .pred __$temp3;
  setp.gt.f16  __$temp3, %rs542, %rs611;
  selp.u16 %rs609, 1, 0, __$temp3;}
	// end inline asm
	setp.eq.s16 	%p177, %rs609, 0;
	selp.b16 	%rs614, %rs611, %rs542, %p177;
	// begin inline asm
	{ .reg .pred __$temp3;
  setp.gt.f16  __$temp3, %rs543, %rs614;
  selp.u16 %rs612, 1, 0, __$temp3;}
	// end inline asm
	setp.eq.s16 	%p178, %rs612, 0;
	selp.b16 	%rs617, %rs614, %rs543, %p178;
	// begin inline asm
	{ .reg .pred __$temp3;
  setp.gt.f16  __$temp3, %rs544, %rs617;
  selp.u16 %rs615, 1, 0, __$temp3;}
	// end inline asm
	setp.eq.s16 	%p179, %rs615, 0;
	selp.b16 	%rs620, %rs617, %rs544, %p179;
	// begin inline asm
	{ .reg .pred __$temp3;
  setp.gt.f16  __$temp3, %rs545, %rs620;
  selp.u16 %rs618, 1, 0, __$temp3;}
	// end inline asm
	setp.eq.s16 	%p180, %rs618, 0;
	selp.b16 	%rs623, %rs620, %rs545, %p180;
	// begin inline asm
	{ .reg .pred __$temp3;
  setp.gt.f16  __$temp3, %rs546, %rs623;
  selp.u16 %rs621, 1, 0, __$temp3;}
	// end inline asm
	setp.eq.s16 	%p181, %rs621, 0;
	selp.b16 	%rs626, %rs623, %rs546, %p181;
	// begin inline asm
	{ .reg .pred __$temp3;
  setp.gt.f16  __$temp3, %rs547, %rs626;
  selp.u16 %rs624, 1, 0, __$temp3;}
	// end inline asm
	setp.eq.s16 	%p182, %rs624, 0;
	selp.b16 	%rs629, %rs626, %rs547, %p182;
	// begin inline asm
	{ .reg .pred __$temp3;
  setp.gt.f16  __$temp3, %rs548, %rs629;
  selp.u16 %rs627, 1, 0, __$temp3;}
	// end inline asm
	setp.eq.s16 	%p183, %rs627, 0;
	selp.b16 	%rs632, %rs629, %rs548, %p183;
	// begin inline asm
	{ .reg .pred __$temp3;
  setp.gt.f16  __$temp3, %rs549, %rs632;
  selp.u16 %rs630, 1, 0, __$temp3;}
	// end inline asm
	setp.eq.s16 	%p184, %rs630, 0;
	selp.b16 	%rs635, %rs632, %rs549, %p184;
	// begin inline asm
	{ .reg .pred __$temp3;
  setp.gt.f16  __$temp3, %rs550, %rs635;
  selp.u16 %rs633, 1, 0, __$temp3;}
	// end inline asm
	setp.eq.s16 	%p185, %rs633, 0;
	selp.b16 	%rs638, %rs635, %rs550, %p185;
	// begin inline asm
	{ .reg .pred __$temp3;
  setp.gt.f16  __$temp3, %rs551, %rs638;
  selp.u16 %rs636, 1, 0, __$temp3;}
	// end inline asm
	setp.eq.s16 	%p186, %rs636, 0;
	selp.b16 	%rs641, %rs638, %rs551, %p186;
	// begin inline asm
	{ .reg .pred __$temp3;
  setp.gt.f16  __$temp3, %rs552, %rs641;
  selp.u16 %rs639, 1, 0, __$temp3;}
	// end inline asm
	setp.eq.s16 	%p187, %rs639, 0;
	selp.b16 	%rs644, %rs641, %rs552, %p187;
	// begin inline asm
	{ .reg .pred __$temp3;
  setp.gt.f16  __$temp3, %rs553, %rs644;
  selp.u16 %rs642, 1, 0, __$temp3;}
	// end inline asm
	setp.eq.s16 	%p188, %rs642, 0;
	selp.b16 	%rs647, %rs644, %rs553, %p188;
	// begin inline asm
	{ .reg .pred __$temp3;
  setp.gt.f16  __$temp3, %rs554, %rs647;
  selp.u16 %rs645, 1, 0, __$temp3;}
	// end inline asm
	setp.eq.s16 	%p189, %rs645, 0;
	selp.b16 	%rs982, %rs647, %rs554, %p189;
	setp.lt.u32 	%p190, %r6, %r4;
	@%p190 bra 	$L__BB11_57;
	add.s32 	%r41, %r4, %r5;
	add.s32 	%r416, %r41, 256;
	add.s32 	%r415, %r41, %r39;
	mov.b32 	%r417, 0;
$L__BB11_47:
	add.s32 	%r5, %r5, %r4;
	add.s32 	%r283, %r150, -8192;
	setp.gt.u32 	%p191, %r5, %r283;
	@%p191 bra 	$L__BB11_49;
	add.s32 	%r284, %r5, %r40;
	mul.wide.u32 	%rd157, %r284, 2;
	add.s64 	%rd125, %rd1, %rd157;
	// begin inline asm
	ld.global.nc.u16 %rs648, [%rd125];
	// end inline asm
	add.s64 	%rd126, %rd125, 2;
	// begin inline asm
	ld.global.nc.u16 %rs649, [%rd126];
	// end inline asm
	add.s64 	%rd127, %rd125, 4;
	// begin inline asm
	ld.global.nc.u16 %rs650, [%rd127];
	// end inline asm
	add.s64 	%rd128, %rd125, 6;
	// begin inline asm
	ld.global.nc.u16 %rs651, [%rd128];
	// end inline asm
	add.s64 	%rd129, %rd125, 2048;
	// begin inline asm
	ld.global.nc.u16 %rs652, [%rd129];
	// end inline asm
	add.s64 	%rd130, %rd125, 2050;
	// begin inline asm
	ld.global.nc.u16 %rs653, [%rd130];
	// end inline asm
	add.s64 	%rd131, %rd125, 2052;
	// begin inline asm
	ld.global.nc.u16 %rs654, [%rd131];
	// end inline asm
	add.s64 	%rd132, %rd125, 2054;
	// begin inline asm
	ld.global.nc.u16 %rs655, [%rd132];
	// end inline asm
	add.s64 	%rd133, %rd125, 4096;
	// begin inline asm
	ld.global.nc.u16 %rs656, [%rd133];
	// end inline asm
	add.s64 	%rd134, %rd125, 4098;
	// begin inline asm
	ld.global.nc.u16 %rs657, [%rd134];
	// end inline asm
	add.s64 	%rd135, %rd125, 4100;
	// begin inline asm
	ld.global.nc.u16 %rs658, [%rd135];
	// end inline asm
	add.s64 	%rd136, %rd125, 4102;
	// begin inline asm
	ld.global.nc.u16 %rs659, [%rd136];
	// end inline asm
	add.s64 	%rd137, %rd125, 6144;
	// begin inline asm
	ld.global.nc.u16 %rs660, [%rd137];
	// end inline asm
	add.s64 	%rd138, %rd125, 6146;
	// begin inline asm
	ld.global.nc.u16 %rs661, [%rd138];
	// end inline asm
	add.s64 	%rd139, %rd125, 6148;
	// begin inline asm
	ld.global.nc.u16 %rs662, [%rd139];
	// end inline asm
	add.s64 	%rd140, %rd125, 6150;
	// begin inline asm
	ld.global.nc.u16 %rs663, [%rd140];
	// end inline asm
	add.s64 	%rd141, %rd125, 8192;
	// begin inline asm
	ld.global.nc.u16 %rs664, [%rd141];
	// end inline asm
	add.s64 	%rd142, %rd125, 8194;
	// begin inline asm
	ld.global.nc.u16 %rs665, [%rd142];
	// end inline asm
	add.s64 	%rd143, %rd125, 8196;
	// begin inline asm
	ld.global.nc.u16 %rs666, [%rd143];
	// end inline asm
	add.s64 	%rd144, %rd125, 8198;
	// begin inline asm
	ld.global.nc.u16 %rs667, [%rd144];
	// end inline asm
	add.s64 	%rd145, %rd125, 10240;
	// begin inline asm
	ld.global.nc.u16 %rs668, [%rd145];
	// end inline asm
	add.s64 	%rd146, %rd125, 10242;
	// begin inline asm
	ld.global.nc.u16 %rs669, [%rd146];
	// end inline asm
	add.s64 	%rd147, %rd125, 10244;
	// begin inline asm
	ld.global.nc.u16 %rs670, [%rd147];
	// end inline asm
	add.s64 	%rd148, %rd125, 10246;
	// begin inline asm
	ld.global.nc.u16 %rs671, [%rd148];
	// end inline asm
	add.s64 	%rd149, %rd125, 12288;
	// begin inline asm
	ld.global.nc.u16 %rs672, [%rd149];
	// end inline asm
	add.s64 	%rd150, %rd125, 12290;
	// begin inline asm
	ld.global.nc.u16 %rs673, [%rd150];
	// end inline asm
	add.s64 	%rd151, %rd125, 12292;
	// begin inline asm
	ld.global.nc.u16 %rs674, [%rd151];
	// end inline asm
	add.s64 	%rd152, %rd125, 12294;
	// begin inline asm
	ld.global.nc.u16 %rs675, [%rd152];
	// end inline asm
	add.s64 	%rd153, %rd125, 14336;
	// begin inline asm
	ld.global.nc.u16 %rs676, [%rd153];
	// end inline asm
	add.s64 	%rd154, %rd125, 14338;
	// begin inline asm
	ld.global.nc.u16 %rs677, [%rd154];
	// end inline asm
	add.s64 	%rd155, %rd125, 14340;
	// begin inline asm
	ld.global.nc.u16 %rs678, [%rd155];
	// end inline asm
	add.s64 	%rd156, %rd125, 14342;
	// begin inline asm
	ld.global.nc.u16 %rs679, [%rd156];
	// end inline asm
	// begin inline asm
	{ .reg .pred __$temp3;
  setp.gt.f16  __$temp3, %rs648, %rs982;
  selp.u16 %rs680, 1, 0, __$temp3;}
	// end inline asm
	setp.eq.s16 	%p192, %rs680, 0;
	selp.b16 	%rs685, %rs982, %rs648, %p192;
	// begin inline asm
	{ .reg .pred __$temp3;
  setp.gt.f16  __$temp3, %rs649, %rs685;
  selp.u16 %rs683, 1, 0, __$temp3;}
	// end inline asm
	setp.eq.s16 	%p193, %rs683, 0;
	selp.b16 	%rs688, %rs685, %rs649, %p193;
	// begin inline asm
	{ .reg .pred __$temp3;
  setp.gt.f16  __$temp3, %rs650, %rs688;
  selp.u16 %rs686, 1, 0, __$temp3;}
	// end inline asm
	setp.eq.s16 	%p194, %rs686, 0;
	selp.b16 	%rs691, %rs688, %rs650, %p194;
	// begin inline asm
	{ .reg .pred __$temp3;
  setp.gt.f16  __$temp3, %rs651, %rs691;
  selp.u16 %rs689, 1, 0, __$temp3;}
	// end inline asm
	setp.eq.s16 	%p195, %rs689, 0;
	selp.b16 	%rs694, %rs691, %rs651, %p195;
	// begin inline asm
	{ .reg .pred __$temp3;
  setp.gt.f16  __$temp3, %rs652, %rs694;
  selp.u16 %rs692, 1, 0, __$temp3;}
	// end inline asm
	setp.eq.s16 	%p196, %rs692, 0;
	selp.b16 	%rs697, %rs694, %rs652, %p196;
	// begin inline asm
	{ .reg .pred __$temp3;
  setp.gt.f16  __$temp3, %rs653, %rs697;
  selp.u16 %rs695, 1, 0, __$temp3;}
	// end inline asm
	setp.eq.s16 	%p197, %rs695, 0;
	selp.b16 	%rs700, %rs697, %rs653, %p197;
	// begin inline asm
	{ .reg .pred __$temp3;
  setp.gt.f16  __$temp3, %rs654, %rs700;
  selp.u16 %rs698, 1, 0, __$temp3;}
	// end inline asm
	setp.eq.s16 	%p198, %rs698, 0;
	selp.b16 	%rs703, %rs700, %rs654, %p198;
	// begin inline asm
	{ .reg .pred __$temp3;
  setp.gt.f16  __$temp3, %rs655, %rs703;
  selp.u16 %rs701, 1, 0, __$temp3;}
	// end inline asm
	setp.eq.s16 	%p199, %rs701, 0;
	selp.b16 	%rs706, %rs703, %rs655, %p199;
	// begin inline asm
	{ .reg .pred __$temp3;
  setp.gt.f16  __$temp3, %rs656, %rs706;
  selp.u16 %rs704, 1, 0, __$temp3;}
	// end inline asm
	setp.eq.s16 	%p200, %rs704, 0;
	selp.b16 	%rs709, %rs706, %rs656, %p200;
	// begin inline asm
	{ .reg .pred __$temp3;
  setp.gt.f16  __$temp3, %rs657, %rs709;
  selp.u16 %rs707, 1, 0, __$temp3;}
	// end inline asm
	setp.eq.s16 	%p201, %rs707, 0;
	selp.b16 	%rs712, %rs709, %rs657, %p201;
	// begin inline asm
	{ .reg .pred __$temp3;
  setp.gt.f16  __$temp3, %rs658, %rs712;
  selp.u16 %rs710, 1, 0, __$temp3;}
	// end inline asm
	setp.eq.s16 	%p202, %rs710, 0;
	selp.b16 	%rs715, %rs712, %rs658, %p202;
	// begin inline asm
	{ .reg .pred __$temp3;
  setp.gt.f16  __$temp3, %rs659, %rs715;
  selp.u16 %rs713, 1, 0, __$temp3;}
	// end inline asm
	setp.eq.s16 	%p203, %rs713, 0;
	selp.b16 	%rs718, %rs715, %rs659, %p203;
	// begin inline asm
	{ .reg .pred __$temp3;
  setp.gt.f16  __$temp3, %rs660, %rs718;
  selp.u16 %rs716, 1, 0, __$temp3;}
	// end inline asm
	setp.eq.s16 	%p204, %rs716, 0;
	selp.b16 	%rs721, %rs718, %rs660, %p204;
	// begin inline asm
	{ .reg .pred __$temp3;
  setp.gt.f16  __$temp3, %rs661, %rs721;
  selp.u16 %rs719, 1, 0, __$temp3;}
	// end inline asm
	setp.eq.s16 	%p205, %rs719, 0;
	selp.b16 	%rs724, %rs721, %rs661, %p205;
	// begin inline asm
	{ .reg .pred __$temp3;
  setp.gt.f16  __$temp3, %rs662, %rs724;
  selp.u16 %rs722, 1, 0, __$temp3;}
	// end inline asm
	setp.eq.s16 	%p206, %rs722, 0;
	selp.b16 	%rs727, %rs724, %rs662, %p206;
	// begin inline asm
	{ .reg .pred __$temp3;
  setp.gt.f16  __$temp3, %rs663, %rs727;
  selp.u16 %rs725, 1, 0, __$temp3;}
	// end inline asm
	setp.eq.s16 	%p207, %rs725, 0;
	selp.b16 	%rs730, %rs727, %rs663, %p207;
	// begin inline asm
	{ .reg .pred __$temp3;
  setp.gt.f16  __$temp3, %rs664, %rs730;
  selp.u16 %rs728, 1, 0, __$temp3;}
	// end inline asm
	setp.eq.s16 	%p208, %rs728, 0;
	selp.b16 	%rs733, %rs730, %rs664, %p208;
	// begin inline asm
	{ .reg .pred __$temp3;
  setp.gt.f16  __$temp3, %rs665, %rs733;
  selp.u16 %rs731, 1, 0, __$temp3;}
	// end inline asm
	setp.eq.s16 	%p209, %rs731, 0;
	selp.b16 	%rs736, %rs733, %rs665, %p209;
	// begin inline asm
	{ .reg .pred __$temp3;
  setp.gt.f16  __$temp3, %rs666, %rs736;
  selp.u16 %rs734, 1, 0, __$temp3;}
	// end inline asm
	setp.eq.s16 	%p210, %rs734, 0;
	selp.b16 	%rs739, %rs736, %rs666, %p210;
	// begin inline asm
	{ .reg .pred __$temp3;
  setp.gt.f16  __$temp3, %rs667, %rs739;
  selp.u16 %rs737, 1, 0, __$temp3;}
	// end inline asm
	setp.eq.s16 	%p211, %rs737, 0;
	selp.b16 	%rs742, %rs739, %rs667, %p211;
	// begin inline asm
	{ .reg .pred __$temp3;
  setp.gt.f16  __$temp3, %rs668, %rs742;
  selp.u16 %rs740, 1, 0, __$temp3;}
	// end inline asm
	setp.eq.s16 	%p212, %rs740, 0;
	selp.b16 	%rs745, %rs742, %rs668, %p212;
	// begin inline asm
	{ .reg .pred __$temp3;
  setp.gt.f16  __$temp3, %rs669, %rs745;
  selp.u16 %rs743, 1, 0, __$temp3;}
	// end inline asm
	setp.eq.s16 	%p213, %rs743, 0;
	selp.b16 	%rs748, %rs745, %rs669, %p213;
	// begin inline asm
	{ .reg .pred __$temp3;
  setp.gt.f16  __$temp3, %rs670, %rs748;
  selp.u16 %rs746, 1, 0, __$temp3;}
	// end inline asm
	setp.eq.s16 	%p214, %rs746, 0;
	selp.b16 	%rs751, %rs748, %rs670, %p214;
	// begin inline asm
	{ .reg .pred __$temp3;
  setp.gt.f16  __$temp3, %rs671, %rs751;
  selp.u16 %rs749, 1, 0, __$temp3;}
	// end inline asm
	setp.eq.s16 	%p215, %rs749, 0;
	selp.b16 	%rs754, %rs751, %rs671, %p215;
	// begin inline asm
	{ .reg .pred __$temp3;
  setp.gt.f16  __$temp3, %rs672, %rs754;
  selp.u16 %rs752, 1, 0, __$temp3;}
	// end inline asm
	setp.eq.s16 	%p216, %rs752, 0;
	selp.b16 	%rs757, %rs754, %rs672, %p216;
	// begin inline asm
	{ .reg .pred __$temp3;
  setp.gt.f16  __$temp3, %rs673, %rs757;
  selp.u16 %rs755, 1, 0, __$temp3;}
	// end inline asm
	setp.eq.s16 	%p217, %rs755, 0;
	selp.b16 	%rs760, %rs757, %rs673, %p217;
	// begin inline asm
	{ .reg .pred __$temp3;
  setp.gt.f16  __$temp3, %rs674, %rs760;
  selp.u16 %rs758, 1, 0, __$temp3;}
	// end inline asm
	setp.eq.s16 	%p218, %rs758, 0;
	selp.b16 	%rs763, %rs760, %rs674, %p218;
	// begin inline asm
	{ .reg .pred __$temp3;
  setp.gt.f16  __$temp3, %rs675, %rs763;
  selp.u16 %rs761, 1, 0, __$temp3;}
	// end inline asm
	setp.eq.s16 	%p219, %rs761, 0;
	selp.b16 	%rs766, %rs763, %rs675, %p219;
	// begin inline asm
	{ .reg .pred __$temp3;
  setp.gt.f16  __$temp3, %rs676, %rs766;
  selp.u16 %rs764, 1, 0, __$temp3;}
	// end inline asm
	setp.eq.s16 	%p220, %rs764, 0;
	selp.b16 	%rs769, %rs766, %rs676, %p220;
	// begin inline asm
	{ .reg .pred __$temp3;
  setp.gt.f16  __$temp3, %rs677, %rs769;
  selp.u16 %rs767, 1, 0, __$temp3;}
	// end inline asm
	setp.eq.s16 	%p221, %rs767, 0;
	selp.b16 	%rs772, %rs769, %rs677, %p221;
	// begin inline asm
	{ .reg .pred __$temp3;
  setp.gt.f16  __$temp3, %rs678, %rs772;
  selp.u16 %rs770, 1, 0, __$temp3;}
	// end inline asm
	setp.eq.s16 	%p222, %rs770, 0;
	selp.b16 	%rs775, %rs772, %rs678, %p222;
	// begin inline asm
	{ .reg .pred __$temp3;
  setp.gt.f16  __$temp3, %rs679, %rs775;
  selp.u16 %rs773, 1, 0, __$temp3;}
	// end inline asm
	setp.eq.s16 	%p223, %rs773, 0;
	selp.b16 	%rs982, %rs775, %rs679, %p223;
	sub.s32 	%r285, %r150, %r5;
	setp.lt.u32 	%p224, %r285, %r4;
	add.s32 	%r417, %r417, 1;
	add.s32 	%r416, %r416, %r4;
	add.s32 	%r415, %r415, %r4;
	@%p224 bra 	$L__BB11_57;
	bra.uni 	$L__BB11_47;
$L__BB11_49:
	setp.le.u32 	%p225, %r150, %r5;
	@%p225 bra 	$L__BB11_57;
	sub.s32 	%r53, %r150, %r5;
	setp.ge.s32 	%p226, %r39, %r53;
	@%p226 bra 	$L__BB11_57;
	not.b32 	%r286, %r39;
	add.s32 	%r287, %r150, %r286;
	sub.s32 	%r288, %r287, %r41;
	mul.lo.s32 	%r289, %r151, %r417;
	shl.b32 	%r290, %r289, 13;
	sub.s32 	%r54, %r288, %r290;
	shr.u32 	%r291, %r287, 8;
	add.s32 	%r55, %r291, 1;
	and.b32  	%r292, %r287, 768;
	setp.eq.s32 	%p227, %r292, 768;
	mov.u32 	%r422, %r39;
	@%p227 bra 	$L__BB11_54;
	and.b32  	%r293, %r55, 3;
	neg.s32 	%r419, %r293;
	mov.u32 	%r422, %r39;
$L__BB11_53:
	.pragma "nounroll";
	mul.wide.u32 	%rd159, %r415, 2;
	add.s64 	%rd158, %rd1, %rd159;
	// begin inline asm
	ld.global.nc.u16 %rs777, [%rd158];
	// end inline asm
	// begin inline asm
	{ .reg .pred __$temp3;
  setp.gt.f16  __$temp3, %rs777, %rs982;
  selp.u16 %rs778, 1, 0, __$temp3;}
	// end inline asm
	setp.eq.s16 	%p228, %rs778, 0;
	selp.b16 	%rs982, %rs982, %rs777, %p228;
	add.s32 	%r422, %r422, 256;
	add.s32 	%r415, %r415, 256;
	add.s32 	%r419, %r419, 1;
	setp.ne.s32 	%p229, %r419, 0;
	@%p229 bra 	$L__BB11_53;
$L__BB11_54:
	setp.lt.u32 	%p230, %r54, 768;
	@%p230 bra 	$L__BB11_57;
	add.s32 	%r424, %r422, 512;
	add.s32 	%r423, %r422, %r416;
$L__BB11_56:
	add.s32 	%r294, %r423, -256;
	mul.wide.u32 	%rd164, %r294, 2;
	add.s64 	%rd160, %rd1, %rd164;
	// begin inline asm
	ld.global.nc.u16 %rs781, [%rd160];
	// end inline asm
	// begin inline asm
	{ .reg .pred __$temp3;
  setp.gt.f16  __$temp3, %rs781, %rs982;
  selp.u16 %rs782, 1, 0, __$temp3;}
	// end inline asm
	setp.eq.s16 	%p231, %rs782, 0;
	selp.b16 	%rs788, %rs982, %rs781, %p231;
	mul.wide.u32 	%rd165, %r423, 2;
	add.s64 	%rd161, %rd1, %rd165;
	// begin inline asm
	ld.global.nc.u16 %rs785, [%rd161];
	// end inline asm
	// begin inline asm
	{ .reg .pred __$temp3;
  setp.gt.f16  __$temp3, %rs785, %rs788;
  selp.u16 %rs786, 1, 0, __$temp3;}
	// end inline asm
	setp.eq.s16 	%p232, %rs786, 0;
	selp.b16 	%rs792, %rs788, %rs785, %p232;
	add.s32 	%r295, %r423, 256;
	mul.wide.u32 	%rd166, %r295, 2;
	add.s64 	%rd162, %rd1, %rd166;
	// begin inline asm
	ld.global.nc.u16 %rs789, [%rd162];
	// end inline asm
	// begin inline asm
	{ .reg .pred __$temp3;
  setp.gt.f16  __$temp3, %rs789, %rs792;
  selp.u16 %rs790, 1, 0, __$temp3;}
	// end inline asm
	setp.eq.s16 	%p233, %rs790, 0;
	selp.b16 	%rs796, %rs792, %rs789, %p233;
	add.s32 	%r296, %r423, 512;
	mul.wide.u32 	%rd167, %r296, 2;
	add.s64 	%rd163, %rd1, %rd167;
	// begin inline asm
	ld.global.nc.u16 %rs793, [%rd163];
	// end inline asm
	// begin inline asm
	{ .reg .pred __$temp3;
  setp.gt.f16  __$temp3, %rs793, %rs796;
  selp.u16 %rs794, 1, 0, __$temp3;}
	// end inline asm
	setp.eq.s16 	%p234, %rs794, 0;
	selp.b16 	%rs982, %rs796, %rs793, %p234;
	add.s32 	%r68, %r424, 1024;
	add.s32 	%r297, %r424, 512;
	add.s32 	%r423, %r423, 1024;
	setp.lt.s32 	%p235, %r297, %r53;
	mov.u32 	%r424, %r68;
	@%p235 bra 	$L__BB11_56;
$L__BB11_57:
	// begin inline asm
	mov.u32 %r298, %laneid;
	// end inline asm
	cvt.u32.u16 	%r300, %rs982;
	mov.b32 	%r301, 1;
	mov.b32 	%r302, 31;
	mov.b32 	%r303, -1;
	// begin inline asm
	shfl.sync.down.b32 %r299, %r300, %r301, %r302, %r303;
	// end inline asm
	setp.gt.s32 	%p236, %r298, 30;
	@%p236 bra 	$L__BB11_59;
	cvt.u16.u32 	%rs798, %r299;
	// begin inline asm
	{ .reg .pred __$temp3;
  setp.gt.f16  __$temp3, %rs798, %rs982;
  selp.u16 %rs797, 1, 0, __$temp3;}
	// end inline asm
	setp.eq.s16 	%p237, %rs797, 0;
	selp.b16 	%rs982, %rs982, %rs798, %p237;
$L__BB11_59:
	cvt.u32.u16 	%r305, %rs982;
	mov.b32 	%r306, 2;
	mov.b32 	%r307, 31;
	mov.b32 	%r308, -1;
	// begin inline asm
	shfl.sync.down.b32 %r304, %r305, %r306, %r307, %r308;
	// end inline asm
	setp.gt.s32 	%p238, %r298, 29;
	@%p238 bra 	$L__BB11_61;
	cvt.u16.u32 	%rs801, %r304;
	// begin inline asm
	{ .reg .pred __$temp3;
  setp.gt.f16  __$temp3, %rs801, %rs982;
  selp.u16 %rs800, 1, 0, __$temp3;}
	// end inline asm
	setp.eq.s16 	%p239, %rs800, 0;
	selp.b16 	%rs982, %rs982, %rs801, %p239;
$L__BB11_61:
	cvt.u32.u16 	%r310, %rs982;
	mov.b32 	%r311, 4;
	mov.b32 	%r312, 31;
	mov.b32 	%r313, -1;
	// begin inline asm
	shfl.sync.down.b32 %r309, %r310, %r311, %r312, %r313;
	// end inline asm
	setp.gt.s32 	%p240, %r298, 27;
	@%p240 bra 	$L__BB11_63;
	cvt.u16.u32 	%rs804, %r309;
	// begin inline asm
	{ .reg .pred __$temp3;
  setp.gt.f16  __$temp3, %rs804, %rs982;
  selp.u16 %rs803, 1, 0, __$temp3;}
	// end inline asm
	setp.eq.s16 	%p241, %rs803, 0;
	selp.b16 	%rs982, %rs982, %rs804, %p241;
$L__BB11_63:
	cvt.u32.u16 	%r315, %rs982;
	mov.b32 	%r316, 8;
	mov.b32 	%r317, 31;
	mov.b32 	%r318, -1;
	// begin inline asm
	shfl.sync.down.b32 %r314, %r315, %r316, %r317, %r318;
	// end inline asm
	setp.gt.s32 	%p242, %r298, 23;
	@%p242 bra 	$L__BB11_65;
	cvt.u16.u32 	%rs807, %r314;
	// begin inline asm
	{ .reg .pred __$temp3;
  setp.gt.f16  __$temp3, %rs807, %rs982;
  selp.u16 %rs806, 1, 0, __$temp3;}
	// end inline asm
	setp.eq.s16 	%p243, %rs806, 0;
	selp.b16 	%rs982, %rs982, %rs807, %p243;
$L__BB11_65:
	cvt.u32.u16 	%r320, %rs982;
	mov.b32 	%r321, 16;
	mov.b32 	%r322, 31;
	mov.b32 	%r323, -1;
	// begin inline asm
	shfl.sync.down.b32 %r319, %r320, %r321, %r322, %r323;
	// end inline asm
	setp.gt.s32 	%p244, %r298, 15;
	@%p244 bra 	$L__BB11_68;
	cvt.u16.u32 	%rs810, %r319;
	// begin inline asm
	{ .reg .pred __$temp3;
  setp.gt.f16  __$temp3, %rs810, %rs982;
  selp.u16 %rs809, 1, 0, __$temp3;}
	// end inline asm
	setp.eq.s16 	%p245, %rs809, 0;
	selp.b16 	%rs982, %rs982, %rs810, %p245;
	setp.ne.s32 	%p246, %r298, 0;
	@%p246 bra 	$L__BB11_68;
	shr.u32 	%r324, %r39, 4;
	and.b32  	%r325, %r324, 62;
	mov.u32 	%r326, _ZZN3cub18CUB_300001_SM_10006detail6reduce18DeviceReduceKernelINS2_10policy_hubI6__halfj3MaxE10Policy1000EPKS5_jS6_S5_N4cuda3std3__410__identityEEEvT0_PT3_T1_NS0_13GridEvenShareISI_EET2_T4_E12temp_storage;
	add.s32 	%r327, %r326, %r325;
	st.shared.u16 	[%r327+8], %rs982;
$L__BB11_68:
	bar.sync 	0;
	setp.ne.s32 	%p247, %r39, 0;
	@%p247 bra 	$L__BB11_139;
	ld.shared.u16 	%rs813, [_ZZN3cub18CUB_300001_SM_10006detail6reduce18DeviceReduceKernelINS2_10policy_hubI6__halfj3MaxE10Policy1000EPKS5_jS6_S5_N4cuda3std3__410__identityEEEvT0_PT3_T1_NS0_13GridEvenShareISI_EET2_T4_E12temp_storage+10];
	// begin inline asm
	{ .reg .pred __$temp3;
  setp.gt.f16  __$temp3, %rs813, %rs982;
  selp.u16 %rs812, 1, 0, __$temp3;}
	// end inline asm
	setp.eq.s16 	%p248, %rs812, 0;
	selp.b16 	%rs817, %rs982, %rs813, %p248;
	ld.shared.u16 	%rs816, [_ZZN3cub18CUB_300001_SM_10006detail6reduce18DeviceReduceKernelINS2_10policy_hubI6__halfj3MaxE10Policy1000EPKS5_jS6_S5_N4cuda3std3__410__identityEEEvT0_PT3_T1_NS0_13GridEvenShareISI_EET2_T4_E12temp_storage+12];
	// begin inline asm
	{ .reg .pred __$temp3;
  setp.gt.f16  __$temp3, %rs816, %rs817;
  selp.u16 %rs815, 1, 0, __$temp3;}
	// end inline asm
	setp.eq.s16 	%p249, %rs815, 0;
	selp.b16 	%rs820, %rs817, %rs816, %p249;
	ld.shared.u16 	%rs819, [_ZZN3cub18CUB_300001_SM_10006detail6reduce18DeviceReduceKernelINS2_10policy_hubI6__halfj3MaxE10Policy1000EPKS5_jS6_S5_N4cuda3std3__410__identityEEEvT0_PT3_T1_NS0_13GridEvenShareISI_EET2_T4_E12temp_storage+14];
	// begin inline asm
	{ .reg .pred __$temp3;
  setp.gt.f16  __$temp3, %rs819, %rs820;
  selp.u16 %rs818, 1, 0, __$temp3;}
	// end inline asm
	setp.eq.s16 	%p250, %rs818, 0;
	selp.b16 	%rs823, %rs820, %rs819, %p250;
	ld.shared.u16 	%rs822, [_ZZN3cub18CUB_300001_SM_10006detail6reduce18DeviceReduceKernelINS2_10policy_hubI6__halfj3MaxE10Policy1000EPKS5_jS6_S5_N4cuda3std3__410__identityEEEvT0_PT3_T1_NS0_13GridEvenShareISI_EET2_T4_E12temp_storage+16];
	// begin inline asm
	{ .reg .pred __$temp3;
  setp.gt.f16  __$temp3, %rs822, %rs823;
  selp.u16 %rs821, 1, 0, __$temp3;}
	// end inline asm
	setp.eq.s16 	%p251, %rs821, 0;
	selp.b16 	%rs826, %rs823, %rs822, %p251;
	ld.shared.u16 	%rs825, [_ZZN3cub18CUB_300001_SM_10006detail6reduce18DeviceReduceKernelINS2_10policy_hubI6__halfj3MaxE10Policy1000EPKS5_jS6_S5_N4cuda3std3__410__identityEEEvT0_PT3_T1_NS0_13GridEvenShareISI_EET2_T4_E12temp_storage+18];
	// begin inline asm
	{ .reg .pred __$temp3;
  setp.gt.f16  __$temp3, %rs825, %rs826;
  selp.u16 %rs824, 1, 0, __$temp3;}
	// end inline asm
	setp.eq.s16 	%p252, %rs824, 0;
	selp.b16 	%rs829, %rs826, %rs825, %p252;
	ld.shared.u16 	%rs828, [_ZZN3cub18CUB_300001_SM_10006detail6reduce18DeviceReduceKernelINS2_10policy_hubI6__halfj3MaxE10Policy1000EPKS5_jS6_S5_N4cuda3std3__410__identityEEEvT0_PT3_T1_NS0_13GridEvenShareISI_EET2_T4_E12temp_storage+20];
	// begin inline asm
	{ .reg .pred __$temp3;
  setp.gt.f16  __$temp3, %rs828, %rs829;
  selp.u16 %rs827, 1, 0, __$temp3;}
	// end inline asm
	setp.eq.s16 	%p253, %rs827, 0;
	selp.b16 	%rs832, %rs829, %rs828, %p253;
	ld.shared.u16 	%rs831, [_ZZN3cub18CUB_300001_SM_10006detail6reduce18DeviceReduceKernelINS2_10policy_hubI6__halfj3MaxE10Policy1000EPKS5_jS6_S5_N4cuda3std3__410__identityEEEvT0_PT3_T1_NS0_13GridEvenShareISI_EET2_T4_E12temp_storage+22];
	// begin inline asm
	{ .reg .pred __$temp3;
  setp.gt.f16  __$temp3, %rs831, %rs832;
  selp.u16 %rs830, 1, 0, __$temp3;}
	// end inline asm
	setp.eq.s16 	%p254, %rs830, 0;
	selp.b16 	%rs982, %rs832, %rs831, %p254;
	bra.uni 	$L__BB11_139;
$L__BB11_70:
	sub.s32 	%r76, %r150, %r5;
	setp.gt.u32 	%p2, %r76, 8191;
	@%p2 bra 	$L__BB11_114;
	mov.u32 	%r77, %tid.x;
	setp.ge.u32 	%p99, %r77, %r76;
	mov.b16 	%rs982, 0;
	mov.u32 	%r429, %r77;
	@%p99 bra 	$L__BB11_73;
	add.s32 	%r202, %r5, %r77;
	mul.wide.u32 	%rd81, %r202, 2;
	add.s64 	%rd80, %rd1, %rd81;
	// begin inline asm
	ld.global.nc.u16 %rs982, [%rd80];
	// end inline asm
	add.s32 	%r429, %r77, 256;
$L__BB11_73:
	setp.ge.u32 	%p100, %r429, %r76;
	@%p100 bra 	$L__BB11_80;
	not.b32 	%r203, %r429;
	add.s32 	%r80, %r150, %r203;
	and.b32  	%r204, %r80, 768;
	setp.eq.s32 	%p101, %r204, 768;
	@%p101 bra 	$L__BB11_77;
	add.s32 	%r427, %r429, %r5;
	shr.u32 	%r205, %r80, 8;
	add.s32 	%r206, %r205, 1;
	and.b32  	%r207, %r206, 3;
	neg.s32 	%r426, %r207;
$L__BB11_76:
	.pragma "nounroll";
	mul.wide.u32 	%rd83, %r427, 2;
	add.s64 	%rd82, %rd1, %rd83;
	// begin inline asm
	ld.global.nc.u16 %rs431, [%rd82];
	// end inline asm
	// begin inline asm
	{ .reg .pred __$temp3;
  setp.gt.f16  __$temp3, %rs431, %rs982;
  selp.u16 %rs432, 1, 0, __$temp3;}
	// end inline asm
	setp.eq.s16 	%p102, %rs432, 0;
	selp.b16 	%rs982, %rs982, %rs431, %p102;
	add.s32 	%r429, %r429, 256;
	add.s32 	%r427, %r427, 256;
	add.s32 	%r426, %r426, 1;
	setp.ne.s32 	%p103, %r426, 0;
	@%p103 bra 	$L__BB11_76;
$L__BB11_77:
	sub.s32 	%r208, %r80, %r5;
	setp.lt.u32 	%p104, %r208, 768;
	@%p104 bra 	$L__BB11_80;
	add.s32 	%r431, %r429, 512;
	add.s32 	%r430, %r429, %r5;
$L__BB11_79:
	mul.wide.u32 	%rd88, %r430, 2;
	add.s64 	%rd84, %rd1, %rd88;
	// begin inline asm
	ld.global.nc.u16 %rs435, [%rd84];
	// end inline asm
	// begin inline asm
	{ .reg .pred __$temp3;
  setp.gt.f16  __$temp3, %rs435, %rs982;
  selp.u16 %rs436, 1, 0, __$temp3;}
	// end inline asm
	setp.eq.s16 	%p105, %rs436, 0;
	selp.b16 	%rs442, %rs982, %rs435, %p105;
	add.s32 	%r209, %r430, 256;
	mul.wide.u32 	%rd89, %r209, 2;
	add.s64 	%rd85, %rd1, %rd89;
	// begin inline asm
	ld.global.nc.u16 %rs439, [%rd85];
	// end inline asm
	// begin inline asm
	{ .reg .pred __$temp3;
  setp.gt.f16  __$temp3, %rs439, %rs442;
  selp.u16 %rs440, 1, 0, __$temp3;}
	// end inline asm
	setp.eq.s16 	%p106, %rs440, 0;
	selp.b16 	%rs446, %rs442, %rs439, %p106;
	add.s32 	%r210, %r430, 512;
	mul.wide.u32 	%rd90, %r210, 2;
	add.s64 	%rd86, %rd1, %rd90;
	// begin inline asm
	ld.global.nc.u16 %rs443, [%rd86];
	// end inline asm
	// begin inline asm
	{ .reg .pred __$temp3;
  setp.gt.f16  __$temp3, %rs443, %rs446;
  selp.u16 %rs444, 1, 0, __$temp3;}
	// end inline asm
	setp.eq.s16 	%p107, %rs444, 0;
	selp.b16 	%rs450, %rs446, %rs443, %p107;
	add.s32 	%r211, %r430, 768;
	mul.wide.u32 	%rd91, %r211, 2;
	add.s64 	%rd87, %rd1, %rd91;
	// begin inline asm
	ld.global.nc.u16 %rs447, [%rd87];
	// end inline asm
	// begin inline asm
	{ .reg .pred __$temp3;
  setp.gt.f16  __$temp3, %rs447, %rs450;
  selp.u16 %rs448, 1, 0, __$temp3;}
	// end inline asm
	setp.eq.s16 	%p108, %rs448, 0;
	selp.b16 	%rs982, %rs450, %rs447, %p108;
	add.s32 	%r94, %r431, 1024;
	add.s32 	%r212, %r431, 512;
	add.s32 	%r430, %r430, 1024;
	setp.lt.s32 	%p109, %r212, %r76;
	mov.u32 	%r431, %r94;
	@%p109 bra 	$L__BB11_79;
$L__BB11_80:
	setp.lt.u32 	%p110, %r76, 256;
	@%p110 bra 	$L__BB11_94;
	// begin inline asm
	mov.u32 %r251, %laneid;
	// end inline asm
	cvt.u32.u16 	%r253, %rs982;
	mov.b32 	%r254, 1;
	mov.b32 	%r255, 31;
	mov.b32 	%r256, -1;
	// begin inline asm
	shfl.sync.down.b32 %r252, %r253, %r254, %r255, %r256;
	// end inline asm
	setp.gt.s32 	%p139, %r251, 30;
	@%p139 bra 	$L__BB11_83;
	cvt.u16.u32 	%rs488, %r252;
	// begin inline asm
	{ .reg .pred __$temp3;
  setp.gt.f16  __$temp3, %rs488, %rs982;
  selp.u16 %rs487, 1, 0, __$temp3;}
	// end inline asm
	setp.eq.s16 	%p140, %rs487, 0;
	selp.b16 	%rs982, %rs982, %rs488, %p140;
$L__BB11_83:
	cvt.u32.u16 	%r258, %rs982;
	mov.b32 	%r259, 2;
	mov.b32 	%r260, 31;
	mov.b32 	%r261, -1;
	// begin inline asm
	shfl.sync.down.b32 %r257, %r258, %r259, %r260, %r261;
	// end inline asm
	setp.gt.s32 	%p141, %r251, 29;
	@%p141 bra 	$L__BB11_85;
	cvt.u16.u32 	%rs491, %r257;
	// begin inline asm
	{ .reg .pred __$temp3;
  setp.gt.f16  __$temp3, %rs491, %rs982;
  selp.u16 %rs490, 1, 0, __$temp3;}
	// end inline asm
	setp.eq.s16 	%p142, %rs490, 0;
	selp.b16 	%rs982, %rs982, %rs491, %p142;
$L__BB11_85:
	cvt.u32.u16 	%r263, %rs982;
	mov.b32 	%r264, 4;
	mov.b32 	%r265, 31;
	mov.b32 	%r266, -1;
	// begin inline asm
	shfl.sync.down.b32 %r262, %r263, %r264, %r265, %r266;
	// end inline asm
	setp.gt.s32 	%p143, %r251, 27;
	@%p143 bra 	$L__BB11_87;
	cvt.u16.u32 	%rs494, %r262;
	// begin inline asm
	{ .reg .pred __$temp3;
  setp.gt.f16  __$temp3, %rs494, %rs982;
  selp.u16 %rs493, 1, 0, __$temp3;}
	// end inline asm
	setp.eq.s16 	%p144, %rs493, 0;
	selp.b16 	%rs982, %rs982, %rs494, %p144;
$L__BB11_87:
	cvt.u32.u16 	%r268, %rs982;
	mov.b32 	%r269, 8;
	mov.b32 	%r270, 31;
	mov.b32 	%r271, -1;
	// begin inline asm
	shfl.sync.down.b32 %r267, %r268, %r269, %r270, %r271;
	// end inline asm
	setp.gt.s32 	%p145, %r251, 23;
	@%p145 bra 	$L__BB11_89;
	cvt.u16.u32 	%rs497, %r267;
	// begin inline asm
	{ .reg .pred __$temp3;
  setp.gt.f16  __$temp3, %rs497, %rs982;
  selp.u16 %rs496, 1, 0, __$temp3;}
	// end inline asm
	setp.eq.s16 	%p146, %rs496, 0;
	selp.b16 	%rs982, %rs982, %rs497, %p146;
$L__BB11_89:
	cvt.u32.u16 	%r273, %rs982;
	mov.b32 	%r274, 16;
	mov.b32 	%r275, 31;
	mov.b32 	%r276, -1;
	// begin inline asm
	shfl.sync.down.b32 %r272, %r273, %r274, %r275, %r276;
	// end inline asm
	setp.gt.s32 	%p147, %r251, 15;
	@%p147 bra 	$L__BB11_92;
	cvt.u16.u32 	%rs500, %r272;
	// begin inline asm
	{ .reg .pred __$temp3;
  setp.gt.f16  __$temp3, %rs500, %rs982;
  selp.u16 %rs499, 1, 0, __$temp3;}
	// end inline asm
	setp.eq.s16 	%p148, %rs499, 0;
	selp.b16 	%rs982, %rs982, %rs500, %p148;
	setp.ne.s32 	%p149, %r251, 0;
	@%p149 bra 	$L__BB11_92;
	shr.u32 	%r277, %r77, 4;
	and.b32  	%r278, %r277, 62;
	mov.u32 	%r279, _ZZN3cub18CUB_300001_SM_10006detail6reduce18DeviceReduceKernelINS2_10policy_hubI6__halfj3MaxE10Policy1000EPKS5_jS6_S5_N4cuda3std3__410__identityEEEvT0_PT3_T1_NS0_13GridEvenShareISI_EET2_T4_E12temp_storage;
	add.s32 	%r280, %r279, %r278;
	st.shared.u16 	[%r280+8], %rs982;
$L__BB11_92:
	bar.sync 	0;
	setp.ne.s32 	%p150, %r77, 0;
	@%p150 bra 	$L__BB11_139;
	ld.shared.u16 	%rs503, [_ZZN3cub18CUB_300001_SM_10006detail6reduce18DeviceReduceKernelINS2_10policy_hubI6__halfj3MaxE10Policy1000EPKS5_jS6_S5_N4cuda3std3__410__identityEEEvT0_PT3_T1_NS0_13GridEvenShareISI_EET2_T4_E12temp_storage+10];
	// begin inline asm
	{ .reg .pred __$temp3;
  setp.gt.f16  __$temp3, %rs503, %rs982;
  selp.u16 %rs502, 1, 0, __$temp3;}
	// end inline asm
	setp.eq.s16 	%p151, %rs502, 0;
	selp.b16 	%rs507, %rs982, %rs503, %p151;
	ld.shared.u16 	%rs506, [_ZZN3cub18CUB_300001_SM_10006detail6reduce18DeviceReduceKernelINS2_10policy_hubI6__halfj3MaxE10Policy1000EPKS5_jS6_S5_N4cuda3std3__410__identityEEEvT0_PT3_T1_NS0_13GridEvenShareISI_EET2_T4_E12temp_storage+12];
	// begin inline asm
	{ .reg .pred __$temp3;
  setp.gt.f16  __$temp3, %rs506, %rs507;
  selp.u16 %rs505, 1, 0, __$temp3;}
	// end inline asm
	setp.eq.s16 	%p152, %rs505, 0;
	selp.b16 	%rs510, %rs507, %rs506, %p152;
	ld.shared.u16 	%rs509, [_ZZN3cub18CUB_300001_SM_10006detail6reduce18DeviceReduceKernelINS2_10policy_hubI6__halfj3MaxE10Policy1000EPKS5_jS6_S5_N4cuda3std3__410__identityEEEvT0_PT3_T1_NS0_13GridEvenShareISI_EET2_T4_E12temp_storage+14];
	// begin inline asm
	{ .reg .pred __$temp3;
  setp.gt.f16  __$temp3, %rs509, %rs510;
  selp.u16 %rs508, 1, 0, __$temp3;}
	// end inline asm
	setp.eq.s16 	%p153, %rs508, 0;
	selp.b16 	%rs513, %rs510, %rs509, %p153;
	ld.shared.u16 	%rs512, [_ZZN3cub18CUB_300001_SM_10006detail6reduce18DeviceReduceKernelINS2_10policy_hubI6__halfj3MaxE10Policy1000EPKS5_jS6_S5_N4cuda3std3__410__identityEEEvT0_PT3_T1_NS0_13GridEvenShareISI_EET2_T4_E12temp_storage+16];
	// begin inline asm
	{ .reg .pred __$temp3;
  setp.gt.f16  __$temp3, %rs512, %rs513;
  selp.u16 %rs511, 1, 0, __$temp3;}
	// end inline asm
	setp.eq.s16 	%p154, %rs511, 0;
	selp.b16 	%rs516, %rs513, %rs512, %p154;
	ld.shared.u16 	%rs515, [_ZZN3cub18CUB_300001_SM_10006detail6reduce18DeviceReduceKernelINS2_10policy_hubI6__halfj3MaxE10Policy1000EPKS5_jS6_S5_N4cuda3std3__410__identityEEEvT0_PT3_T1_NS0_13GridEvenShareISI_EET2_T4_E12temp_storage+18];
	// begin inline asm
	{ .reg .pred __$temp3;
  setp.gt.f16  __$temp3, %rs515, %rs516;
  selp.u16 %rs514, 1, 0, __$temp3;}
	// end inline asm
	setp.eq.s16 	%p155, %rs514, 0;
	selp.b16 	%rs519, %rs516, %rs515, %p155;
	ld.shared.u16 	%rs518, [_ZZN3cub18CUB_300001_SM_10006detail6reduce18DeviceReduceKernelINS2_10policy_hubI6__halfj3MaxE10Policy1000EPKS5_jS6_S5_N4cuda3std3__410__identityEEEvT0_PT3_T1_NS0_13GridEvenShareISI_EET2_T4_E12temp_storage+20];
	// begin inline asm
	{ .reg .pred __$temp3;
  setp.gt.f16  __$temp3, %rs518, %rs519;
  selp.u16 %rs517, 1, 0, __$temp3;}
	// end inline asm
	setp.eq.s16 	%p156, %rs517, 0;
	selp.b16 	%rs522, %rs519, %rs518, %p156;
	ld.shared.u16 	%rs521, [_ZZN3cub18CUB_300001_SM_10006detail6reduce18DeviceReduceKernelINS2_10policy_hubI6__halfj3MaxE10Policy1000EPKS5_jS6_S5_N4cuda3std3__410__identityEEEvT0_PT3_T1_NS0_13GridEvenShareISI_EET2_T4_E12temp_storage+22];
	// begin inline asm
	{ .reg .pred __$temp3;
  setp.gt.f16  __$temp3, %rs521, %rs522;
  selp.u16 %rs520, 1, 0, __$temp3;}
	// end inline asm
	setp.eq.s16 	%p157, %rs520, 0;
	selp.b16 	%rs982, %rs522, %rs521, %p157;
	bra.uni 	$L__BB11_139;
$L__BB11_94:
	// begin inline asm
	mov.u32 %r213, %laneid;
	// end inline asm
	and.b32  	%r219, %r77, 992;
	add.s32 	%r220, %r219, 32;
	setp.gt.u32 	%p111, %r220, %r76;
	not.b32 	%r221, %r219;
	add.s32 	%r222, %r76, %r221;
	selp.b32 	%r217, %r222, 31, %p111;
	cvt.u32.u16 	%r215, %rs982;
	mov.b32 	%r216, 1;
	mov.b32 	%r218, -1;
	// begin inline asm
	shfl.sync.down.b32 %r214, %r215, %r216, %r217, %r218;
	// end inline asm
	setp.ge.s32 	%p112, %r213, %r217;
	@%p112 bra 	$L__BB11_96;
	cvt.u16.u32 	%rs452, %r214;
	// begin inline asm
	{ .reg .pred __$temp3;
  setp.gt.f16  __$temp3, %rs452, %rs982;
  selp.u16 %rs451, 1, 0, __$temp3;}
	// end inline asm
	setp.eq.s16 	%p113, %rs451, 0;
	selp.b16 	%rs982, %rs982, %rs452, %p113;
$L__BB11_96:
	cvt.u32.u16 	%r224, %rs982;
	mov.b32 	%r225, 2;
	mov.b32 	%r227, -1;
	// begin inline asm
	shfl.sync.down.b32 %r223, %r224, %r225, %r217, %r227;
	// end inline asm
	add.s32 	%r228, %r213, 2;
	setp.gt.s32 	%p114, %r228, %r217;
	@%p114 bra 	$L__BB11_98;
	cvt.u16.u32 	%rs455, %r223;
	// begin inline asm
	{ .reg .pred __$temp3;
  setp.gt.f16  __$temp3, %rs455, %rs982;
  selp.u16 %rs454, 1, 0, __$temp3;}
	// end inline asm
	setp.eq.s16 	%p115, %rs454, 0;
	selp.b16 	%rs982, %rs982, %rs455, %p115;
$L__BB11_98:
	cvt.u32.u16 	%r230, %rs982;
	mov.b32 	%r231, 4;
	mov.b32 	%r233, -1;
	// begin inline asm
	shfl.sync.down.b32 %r229, %r230, %r231, %r217, %r233;
	// end inline asm
	add.s32 	%r234, %r213, 4;
	setp.gt.s32 	%p116, %r234, %r217;
	@%p116 bra 	$L__BB11_100;
	cvt.u16.u32 	%rs458, %r229;
	// begin inline asm
	{ .reg .pred __$temp3;
  setp.gt.f16  __$temp3, %rs458, %rs982;
  selp.u16 %rs457, 1, 0, __$temp3;}
	// end inline asm
	setp.eq.s16 	%p117, %rs457, 0;
	selp.b16 	%rs982, %rs982, %rs458, %p117;
$L__BB11_100:
	cvt.u32.u16 	%r236, %rs982;
	mov.b32 	%r237, 8;
	mov.b32 	%r239, -1;
	// begin inline asm
	shfl.sync.down.b32 %r235, %r236, %r237, %r217, %r239;
	// end inline asm
	add.s32 	%r240, %r213, 8;
	setp.gt.s32 	%p118, %r240, %r217;
	@%p118 bra 	$L__BB11_102;
	cvt.u16.u32 	%rs461, %r235;
	// begin inline asm
	{ .reg .pred __$temp3;
  setp.gt.f16  __$temp3, %rs461, %rs982;
  selp.u16 %rs460, 1, 0, __$temp3;}
	// end inline asm
	setp.eq.s16 	%p119, %rs460, 0;
	selp.b16 	%rs982, %rs982, %rs461, %p119;
$L__BB11_102:
	cvt.u32.u16 	%r242, %rs982;
	mov.b32 	%r243, 16;
	mov.b32 	%r245, -1;
	// begin inline asm
	shfl.sync.down.b32 %r241, %r242, %r243, %r217, %r245;
	// end inline asm
	add.s32 	%r246, %r213, 16;
	setp.gt.s32 	%p120, %r246, %r217;
	@%p120 bra 	$L__BB11_104;
	cvt.u16.u32 	%rs464, %r241;
	// begin inline asm
	{ .reg .pred __$temp3;
  setp.gt.f16  __$temp3, %rs464, %rs982;
  selp.u16 %rs463, 1, 0, __$temp3;}
	// end inline asm
	setp.eq.s16 	%p121, %rs463, 0;
	selp.b16 	%rs982, %rs982, %rs464, %p121;
$L__BB11_104:
	setp.ne.s32 	%p122, %r213, 0;
	@%p122 bra 	$L__BB11_106;
	shr.u32 	%r247, %r77, 4;
	and.b32  	%r248, %r247, 62;
	mov.u32 	%r249, _ZZN3cub18CUB_300001_SM_10006detail6reduce18DeviceReduceKernelINS2_10policy_hubI6__halfj3MaxE10Policy1000EPKS5_jS6_S5_N4cuda3std3__410__identityEEEvT0_PT3_T1_NS0_13GridEvenShareISI_EET2_T4_E12temp_storage;
	add.s32 	%r250, %r249, %r248;
	st.shared.u16 	[%r250+8], %rs982;
$L__BB11_106:
	bar.sync 	0;
	setp.ne.s32 	%p123, %r77, 0;
	setp.lt.u32 	%p124, %r76, 33;
	or.pred  	%p125, %p123, %p124;
	@%p125 bra 	$L__BB11_139;
	ld.shared.u16 	%rs467, [_ZZN3cub18CUB_300001_SM_10006detail6reduce18DeviceReduceKernelINS2_10policy_hubI6__halfj3MaxE10Policy1000EPKS5_jS6_S5_N4cuda3std3__410__identityEEEvT0_PT3_T1_NS0_13GridEvenShareISI_EET2_T4_E12temp_storage+10];
	// begin inline asm
	{ .reg .pred __$temp3;
  setp.gt.f16  __$temp3, %rs467, %rs982;
  selp.u16 %rs466, 1, 0, __$temp3;}
	// end inline asm
	setp.eq.s16 	%p126, %rs466, 0;
	selp.b16 	%rs982, %rs982, %rs467, %p126;
	setp.lt.u32 	%p127, %r76, 65;
	@%p127 bra 	$L__BB11_139;
	ld.shared.u16 	%rs470, [_ZZN3cub18CUB_300001_SM_10006detail6reduce18DeviceReduceKernelINS2_10policy_hubI6__halfj3MaxE10Policy1000EPKS5_jS6_S5_N4cuda3std3__410__identityEEEvT0_PT3_T1_NS0_13GridEvenShareISI_EET2_T4_E12temp_storage+12];
	// begin inline asm
	{ .reg .pred __$temp3;
  setp.gt.f16  __$temp3, %rs470, %rs982;
  selp.u16 %rs469, 1, 0, __$temp3;}
	// end inline asm
	setp.eq.s16 	%p128, %rs469, 0;
	selp.b16 	%rs982, %rs982, %rs470, %p128;
	setp.lt.u32 	%p129, %r76, 97;
	@%p129 bra 	$L__BB11_139;
	ld.shared.u16 	%rs473, [_ZZN3cub18CUB_300001_SM_10006detail6reduce18DeviceReduceKernelINS2_10policy_hubI6__halfj3MaxE10Policy1000EPKS5_jS6_S5_N4cuda3std3__410__identityEEEvT0_PT3_T1_NS0_13GridEvenShareISI_EET2_T4_E12temp_storage+14];
	// begin inline asm
	{ .reg .pred __$temp3;
  setp.gt.f16  __$temp3, %rs473, %rs982;
  selp.u16 %rs472, 1, 0, __$temp3;}
	// end inline asm
	setp.eq.s16 	%p130, %rs472, 0;
	selp.b16 	%rs982, %rs982, %rs473, %p130;
	setp.lt.u32 	%p131, %r76, 129;
	@%p131 bra 	$L__BB11_139;
	ld.shared.u16 	%rs476, [_ZZN3cub18CUB_300001_SM_10006detail6reduce18DeviceReduceKernelINS2_10policy_hubI6__halfj3MaxE10Policy1000EPKS5_jS6_S5_N4cuda3std3__410__identityEEEvT0_PT3_T1_NS0_13GridEvenShareISI_EET2_T4_E12temp_storage+16];
	// begin inline asm
	{ .reg .pred __$temp3;
  setp.gt.f16  __$temp3, %rs476, %rs982;
  selp.u16 %rs475, 1, 0, __$temp3;}
	// end inline asm
	setp.eq.s16 	%p132, %rs475, 0;
	selp.b16 	%rs982, %rs982, %rs476, %p132;
	setp.lt.u32 	%p133, %r76, 161;
	@%p133 bra 	$L__BB11_139;
	ld.shared.u16 	%rs479, [_ZZN3cub18CUB_300001_SM_10006detail6reduce18DeviceReduceKernelINS2_10policy_hubI6__halfj3MaxE10Policy1000EPKS5_jS6_S5_N4cuda3std3__410__identityEEEvT0_PT3_T1_NS0_13GridEvenShareISI_EET2_T4_E12temp_storage+18];
	// begin inline asm
	{ .reg .pred __$temp3;
  setp.gt.f16  __$temp3, %rs479, %rs982;
  selp.u16 %rs478, 1, 0, __$temp3;}
	// end inline asm
	setp.eq.s16 	%p134, %rs478, 0;
	selp.b16 	%rs982, %rs982, %rs479, %p134;
	setp.lt.u32 	%p135, %r76, 193;
	@%p135 bra 	$L__BB11_139;
	ld.shared.u16 	%rs482, [_ZZN3cub18CUB_300001_SM_10006detail6reduce18DeviceReduceKernelINS2_10policy_hubI6__halfj3MaxE10Policy1000EPKS5_jS6_S5_N4cuda3std3__410__identityEEEvT0_PT3_T1_NS0_13GridEvenShareISI_EET2_T4_E12temp_storage+20];
	// begin inline asm
	{ .reg .pred __$temp3;
  setp.gt.f16  __$temp3, %rs482, %rs982;
  selp.u16 %rs481, 1, 0, __$temp3;}
	// end inline asm
	setp.eq.s16 	%p136, %rs481, 0;
	selp.b16 	%rs982, %rs982, %rs482, %p136;
	setp.lt.u32 	%p137, %r76, 225;
	@%p137 bra 	$L__BB11_139;
	ld.shared.u16 	%rs485, [_ZZN3cub18CUB_300001_SM_10006detail6reduce18DeviceReduceKernelINS2_10policy_hubI6__halfj3MaxE10Policy1000EPKS5_jS6_S5_N4cuda3std3__410__identityEEEvT0_PT3_T1_NS0_13GridEvenShareISI_EET2_T4_E12temp_storage+22];
	// begin inline asm
	{ .reg .pred __$temp3;
  setp.gt.f16  __$temp3, %rs485, %rs982;
  selp.u16 %rs484, 1, 0, __$temp3;}
	// end inline asm
	setp.eq.s16 	%p138, %rs484, 0;
	selp.b16 	%rs982, %rs982, %rs485, %p138;
	bra.uni 	$L__BB11_139;
$L__BB11_114:
	mov.u32 	%r109, %tid.x;
	add.s32 	%r155, %r109, %r5;
	mul.wide.u32 	%rd36, %r155, 2;
	add.s64 	%rd4, %rd1, %rd36;
	// begin inline asm
	ld.global.nc.u16 %rs118, [%rd4];
	// end inline asm
	add.s64 	%rd5, %rd4, 512;
	// begin inline asm
	ld.global.nc.u16 %rs119, [%rd5];
	// end inline asm
	add.s64 	%rd6, %rd4, 1024;
	// begin inline asm
	ld.global.nc.u16 %rs120, [%rd6];
	// end inline asm
	add.s64 	%rd7, %rd4, 1536;
	// begin inline asm
	ld.global.nc.u16 %rs121, [%rd7];
	// end inline asm
	add.s64 	%rd8, %rd4, 2048;
	// begin inline asm
	ld.global.nc.u16 %rs122, [%rd8];
	// end inline asm
	add.s64 	%rd9, %rd4, 2560;
	// begin inline asm
	ld.global.nc.u16 %rs123, [%rd9];
	// end inline asm
	add.s64 	%rd10, %rd4, 3072;
	// begin inline asm
	ld.global.nc.u16 %rs124, [%rd10];
	// end inline asm
	add.s64 	%rd11, %rd4, 3584;
	// begin inline asm
	ld.global.nc.u16 %rs125, [%rd11];
	// end inline asm
	add.s64 	%rd12, %rd4, 4096;
	// begin inline asm
	ld.global.nc.u16 %rs126, [%rd12];
	// end inline asm
	add.s64 	%rd13, %rd4, 4608;
	// begin inline asm
	ld.global.nc.u16 %rs127, [%rd13];
	// end inline asm
	add.s64 	%rd14, %rd4, 5120;
	// begin inline asm
	ld.global.nc.u16 %rs128, [%rd14];
	// end inline asm
	add.s64 	%rd15, %rd4, 5632;
	// begin inline asm
	ld.global.nc.u16 %rs129, [%rd15];
	// end inline asm
	add.s64 	%rd16, %rd4, 6144;
	// begin inline asm
	ld.global.nc.u16 %rs130, [%rd16];
	// end inline asm
	add.s64 	%rd17, %rd4, 6656;
	// begin inline asm
	ld.global.nc.u16 %rs131, [%rd17];
	// end inline asm
	add.s64 	%rd18, %rd4, 7168;
	// begin inline asm
	ld.global.nc.u16 %rs132, [%rd18];
	// end inline asm
	add.s64 	%rd19, %rd4, 7680;
	// begin inline asm
	ld.global.nc.u16 %rs133, [%rd19];
	// end inline asm
	add.s64 	%rd20, %rd4, 8192;
	// begin inline asm
	ld.global.nc.u16 %rs134, [%rd20];
	// end inline asm
	add.s64 	%rd21, %rd4, 8704;
	// begin inline asm
	ld.global.nc.u16 %rs135, [%rd21];
	// end inline asm
	add.s64 	%rd22, %rd4, 9216;
	// begin inline asm
	ld.global.nc.u16 %rs136, [%rd22];
	// end inline asm
	add.s64 	%rd23, %rd4, 9728;
	// begin inline asm
	ld.global.nc.u16 %rs137, [%rd23];
	// end inline asm
	add.s64 	%rd24, %rd4, 10240;
	// begin inline asm
	ld.global.nc.u16 %rs138, [%rd24];
	// end inline asm
	add.s64 	%rd25, %rd4, 10752;
	// begin inline asm
	ld.global.nc.u16 %rs139, [%rd25];
	// end inline asm
	add.s64 	%rd26, %rd4, 11264;
	// begin inline asm
	ld.global.nc.u16 %rs140, [%rd26];
	// end inline asm
	add.s64 	%rd27, %rd4, 11776;
	// begin inline asm
	ld.global.nc.u16 %rs141, [%rd27];
	// end inline asm
	add.s64 	%rd28, %rd4, 12288;
	// begin inline asm
	ld.global.nc.u16 %rs142, [%rd28];
	// end inline asm
	add.s64 	%rd29, %rd4, 12800;
	// begin inline asm
	ld.global.nc.u16 %rs143, [%rd29];
	// end inline asm
	add.s64 	%rd30, %rd4, 13312;
	// begin inline asm
	ld.global.nc.u16 %rs144, [%rd30];
	// end inline asm
	add.s64 	%rd31, %rd4, 13824;
	// begin inline asm
	ld.global.nc.u16 %rs145, [%rd31];
	// end inline asm
	add.s64 	%rd32, %rd4, 14336;
	// begin inline asm
	ld.global.nc.u16 %rs146, [%rd32];
	// end inline asm
	add.s64 	%rd33, %rd4, 14848;
	// begin inline asm
	ld.global.nc.u16 %rs147, [%rd33];
	// end inline asm
	add.s64 	%rd34, %rd4, 15360;
	// begin inline asm
	ld.global.nc.u16 %rs148, [%rd34];
	// end inline asm
	add.s64 	%rd35, %rd4, 15872;
	// begin inline asm
	ld.global.nc.u16 %rs149, [%rd35];
	// end inline asm
	// begin inline asm
	{ .reg .pred __$temp3;
  setp.gt.f16  __$temp3, %rs119, %rs118;
  selp.u16 %rs150, 1, 0, __$temp3;}
	// end inline asm
	setp.eq.s16 	%p3, %rs150, 0;
	selp.b16 	%rs155, %rs118, %rs119, %p3;
	// begin inline asm
	{ .reg .pred __$temp3;
  setp.gt.f16  __$temp3, %rs120, %rs155;
  selp.u16 %rs153, 1, 0, __$temp3;}
	// end inline asm
	setp.eq.s16 	%p4, %rs153, 0;
	selp.b16 	%rs158, %rs155, %rs120, %p4;
	// begin inline asm
	{ .reg .pred __$temp3;
  setp.gt.f16  __$temp3, %rs121, %rs158;
  selp.u16 %rs156, 1, 0, __$temp3;}
	// end inline asm
	setp.eq.s16 	%p5, %rs156, 0;
	selp.b16 	%rs161, %rs158, %rs121, %p5;
	// begin inline asm
	{ .reg .pred __$temp3;
  setp.gt.f16  __$temp3, %rs122, %rs161;
  selp.u16 %rs159, 1, 0, __$temp3;}
	// end inline asm
	setp.eq.s16 	%p6, %rs159, 0;
	selp.b16 	%rs164, %rs161, %rs122, %p6;
	// begin inline asm
	{ .reg .pred __$temp3;
  setp.gt.f16  __$temp3, %rs123, %rs164;
  selp.u16 %rs162, 1, 0, __$temp3;}
	// end inline asm
	setp.eq.s16 	%p7, %rs162, 0;
	selp.b16 	%rs167, %rs164, %rs123, %p7;
	// begin inline asm
	{ .reg .pred __$temp3;
  setp.gt.f16  __$temp3, %rs124, %rs167;
  selp.u16 %rs165, 1, 0, __$temp3;}
	// end inline asm
	setp.eq.s16 	%p8, %rs165, 0;
	selp.b16 	%rs170, %rs167, %rs124, %p8;
	// begin inline asm
	{ .reg .pred __$temp3;
  setp.gt.f16  __$temp3, %rs125, %rs170;
  selp.u16 %rs168, 1, 0, __$temp3;}
	// end inline asm
	setp.eq.s16 	%p9, %rs168, 0;
	selp.b16 	%rs173, %rs170, %rs125, %p9;
	// begin inline asm
	{ .reg .pred __$temp3;
  setp.gt.f16  __$temp3, %rs126, %rs173;
  selp.u16 %rs171, 1, 0, __$temp3;}
	// end inline asm
	setp.eq.s16 	%p10, %rs171, 0;
	selp.b16 	%rs176, %rs173, %rs126, %p10;
	// begin inline asm
	{ .reg .pred __$temp3;
  setp.gt.f16  __$temp3, %rs127, %rs176;
  selp.u16 %rs174, 1, 0, __$temp3;}
	// end inline asm
	setp.eq.s16 	%p11, %rs174, 0;
	selp.b16 	%rs179, %rs176, %rs127, %p11;
	// begin inline asm
	{ .reg .pred __$temp3;
  setp.gt.f16  __$temp3, %rs128, %rs179;
  selp.u16 %rs177, 1, 0, __$temp3;}
	// end inline asm
	setp.eq.s16 	%p12, %rs177, 0;
	selp.b16 	%rs182, %rs179, %rs128, %p12;
	// begin inline asm
	{ .reg .pred __$temp3;
  setp.gt.f16  __$temp3, %rs129, %rs182;
  selp.u16 %rs180, 1, 0, __$temp3;}
	// end inline asm
	setp.eq.s16 	%p13, %rs180, 0;
	selp.b16 	%rs185, %rs182, %rs129, %p13;
	// begin inline asm
	{ .reg .pred __$temp3;
  setp.gt.f16  __$temp3, %rs130, %rs185;
  selp.u16 %rs183, 1, 0, __$temp3;}
	// end inline asm
	setp.eq.s16 	%p14, %rs183, 0;
	selp.b16 	%rs188, %rs185, %rs130, %p14;
	// begin inline asm
	{ .reg .pred __$temp3;
  setp.gt.f16  __$temp3, %rs131, %rs188;
  selp.u16 %rs186, 1, 0, __$temp3;}
	// end inline asm
	setp.eq.s16 	%p15, %rs186, 0;
	selp.b16 	%rs191, %rs188, %rs131, %p15;
	// begin inline asm
	{ .reg .pred __$temp3;
  setp.gt.f16  __$temp3, %rs132, %rs191;
  selp.u16 %rs189, 1, 0, __$temp3;}
	// end inline asm
	setp.eq.s16 	%p16, %rs189, 0;
	selp.b16 	%rs194, %rs191, %rs132, %p16;
	// begin inline asm
	{ .reg .pred __$temp3;
  setp.gt.f16  __$temp3, %rs133, %rs194;
  selp.u16 %rs192, 1, 0, __$temp3;}
	// end inline asm
	setp.eq.s16 	%p17, %rs192, 0;
	selp.b16 	%rs197, %rs194, %rs133, %p17;
	// begin inline asm
	{ .reg .pred __$temp3;
  setp.gt.f16  __$temp3, %rs134, %rs197;
  selp.u16 %rs195, 1, 0, __$temp3;}
	// end inline asm
	setp.eq.s16 	%p18, %rs195, 0;
	selp.b16 	%rs200, %rs197, %rs134, %p18;
	// begin inline asm
	{ .reg .pred __$temp3;
  setp.gt.f16  __$temp3, %rs135, %rs200;
  selp.u16 %rs198, 1, 0, __$temp3;}
	// end inline asm
	setp.eq.s16 	%p19, %rs198, 0;
	selp.b16 	%rs203, %rs200, %rs135, %p19;
	// begin inline asm
	{ .reg .pred __$temp3;
  setp.gt.f16  __$temp3, %rs136, %rs203;
  selp.u16 %rs201, 1, 0, __$temp3;}
	// end inline asm
	setp.eq.s16 	%p20, %rs201, 0;
	selp.b16 	%rs206, %rs203, %rs136, %p20;
	// begin inline asm
	{ .reg .pred __$temp3;
  setp.gt.f16  __$temp3, %rs137, %rs206;
  selp.u16 %rs204, 1, 0, __$temp3;}
	// end inline asm
	setp.eq.s16 	%p21, %rs204, 0;
	selp.b16 	%rs209, %rs206, %rs137, %p21;
	// begin inline asm
	{ .reg .pred __$temp3;
  setp.gt.f16  __$temp3, %rs138, %rs209;
  selp.u16 %rs207, 1, 0, __$temp3;}
	// end inline asm
	setp.eq.s16 	%p22, %rs207, 0;
	selp.b16 	%rs212, %rs209, %rs138, %p22;
	// begin inline asm
	{ .reg .pred __$temp3;
  setp.gt.f16  __$temp3, %rs139, %rs212;
  selp.u16 %rs210, 1, 0, __$temp3;}
	// end inline asm
	setp.eq.s16 	%p23, %rs210, 0;
	selp.b16 	%rs215, %rs212, %rs139, %p23;
	// begin inline asm
	{ .reg .pred __$temp3;
  setp.gt.f16  __$temp3, %rs140, %rs215;
  selp.u16 %rs213, 1, 0, __$temp3;}
	// end inline asm
	setp.eq.s16 	%p24, %rs213, 0;
	selp.b16 	%rs218, %rs215, %rs140, %p24;
	// begin inline asm
	{ .reg .pred __$temp3;
  setp.gt.f16  __$temp3, %rs141, %rs218;
  selp.u16 %rs216, 1, 0, __$temp3;}
	// end inline asm
	setp.eq.s16 	%p25, %rs216, 0;
	selp.b16 	%rs221, %rs218, %rs141, %p25;
	// begin inline asm
	{ .reg .pred __$temp3;
  setp.gt.f16  __$temp3, %rs142, %rs221;
  selp.u16 %rs219, 1, 0, __$temp3;}
	// end inline asm
	setp.eq.s16 	%p26, %rs219, 0;
	selp.b16 	%rs224, %rs221, %rs142, %p26;
	// begin inline asm
	{ .reg .pred __$temp3;
  setp.gt.f16  __$temp3, %rs143, %rs224;
  selp.u16 %rs222, 1, 0, __$temp3;}
	// end inline asm
	setp.eq.s16 	%p27, %rs222, 0;
	selp.b16 	%rs227, %rs224, %rs143, %p27;
	// begin inline asm
	{ .reg .pred __$temp3;
  setp.gt.f16  __$temp3, %rs144, %rs227;
  selp.u16 %rs225, 1, 0, __$temp3;}
	// end inline asm
	setp.eq.s16 	%p28, %rs225, 0;
	selp.b16 	%rs230, %rs227, %rs144, %p28;
	// begin inline asm
	{ .reg .pred __$temp3;
  setp.gt.f16  __$temp3, %rs145, %rs230;
  selp.u16 %rs228, 1, 0, __$temp3;}
	// end inline asm
	setp.eq.s16 	%p29, %rs228, 0;
	selp.b16 	%rs233, %rs230, %rs145, %p29;
	// begin inline asm
	{ .reg .pred __$temp3;
  setp.gt.f16  __$temp3, %rs146, %rs233;
  selp.u16 %rs231, 1, 0, __$temp3;}
	// end inline asm
	setp.eq.s16 	%p30, %rs231, 0;
	selp.b16 	%rs236, %rs233, %rs146, %p30;
	// begin inline asm
	{ .reg .pred __$temp3;
  setp.gt.f16  __$temp3, %rs147, %rs236;
  selp.u16 %rs234, 1, 0, __$temp3;}
	// end inline asm
	setp.eq.s16 	%p31, %rs234, 0;
	selp.b16 	%rs239, %rs236, %rs147, %p31;
	// begin inline asm
	{ .reg .pred __$temp3;
  setp.gt.f16  __$temp3, %rs148, %rs239;
  selp.u16 %rs237, 1, 0, __$temp3;}
	// end inline asm
	setp.eq.s16 	%p32, %rs237, 0;
	selp.b16 	%rs242, %rs239, %rs148, %p32;
	// begin inline asm
	{ .reg .pred __$temp3;
  setp.gt.f16  __$temp3, %rs149, %rs242;
  selp.u16 %rs240, 1, 0, __$temp3;}
	// end inline asm
	setp.eq.s16 	%p33, %rs240, 0;
	selp.b16 	%rs982, %rs242, %rs149, %p33;
	setp.lt.u32 	%p34, %r76, %r4;
	@%p34 bra 	$L__BB11_126;
	add.s32 	%r110, %r4, %r5;
	add.s32 	%r433, %r110, 256;
	add.s32 	%r432, %r110, %r109;
	mov.b32 	%r434, 0;
$L__BB11_116:
	add.s32 	%r5, %r5, %r4;
	add.s32 	%r157, %r150, -8192;
	setp.gt.u32 	%p35, %r5, %r157;
	@%p35 bra 	$L__BB11_118;
	add.s32 	%r158, %r109, %r5;
	mul.wide.u32 	%rd69, %r158, 2;
	add.s64 	%rd37, %rd1, %rd69;
	// begin inline asm
	ld.global.nc.u16 %rs243, [%rd37];
	// end inline asm
	add.s64 	%rd38, %rd37, 512;
	// begin inline asm
	ld.global.nc.u16 %rs244, [%rd38];
	// end inline asm
	add.s64 	%rd39, %rd37, 1024;
	// begin inline asm
	ld.global.nc.u16 %rs245, [%rd39];
	// end inline asm
	add.s64 	%rd40, %rd37, 1536;
	// begin inline asm
	ld.global.nc.u16 %rs246, [%rd40];
	// end inline asm
	add.s64 	%rd41, %rd37, 2048;
	// begin inline asm
	ld.global.nc.u16 %rs247, [%rd41];
	// end inline asm
	add.s64 	%rd42, %rd37, 2560;
	// begin inline asm
	ld.global.nc.u16 %rs248, [%rd42];
	// end inline asm
	add.s64 	%rd43, %rd37, 3072;
	// begin inline asm
	ld.global.nc.u16 %rs249, [%rd43];
	// end inline asm
	add.s64 	%rd44, %rd37, 3584;
	// begin inline asm
	ld.global.nc.u16 %rs250, [%rd44];
	// end inline asm
	add.s64 	%rd45, %rd37, 4096;
	// begin inline asm
	ld.global.nc.u16 %rs251, [%rd45];
	// end inline asm
	add.s64 	%rd46, %rd37, 4608;
	// begin inline asm
	ld.global.nc.u16 %rs252, [%rd46];
	// end inline asm
	add.s64 	%rd47, %rd37, 5120;
	// begin inline asm
	ld.global.nc.u16 %rs253, [%rd47];
	// end inline asm
	add.s64 	%rd48, %rd37, 5632;
	// begin inline asm
	ld.global.nc.u16 %rs254, [%rd48];
	// end inline asm
	add.s64 	%rd49, %rd37, 6144;
	// begin inline asm
	ld.global.nc.u16 %rs255, [%rd49];
	// end inline asm
	add.s64 	%rd50, %rd37, 6656;
	// begin inline asm
	ld.global.nc.u16 %rs256, [%rd50];
	// end inline asm
	add.s64 	%rd51, %rd37, 7168;
	// begin inline asm
	ld.global.nc.u16 %rs257, [%rd51];
	// end inline asm
	add.s64 	%rd52, %rd37, 7680;
	// begin inline asm
	ld.global.nc.u16 %rs258, [%rd52];
	// end inline asm
	add.s64 	%rd53, %rd37, 8192;
	// begin inline asm
	ld.global.nc.u16 %rs259, [%rd53];
	// end inline asm
	add.s64 	%rd54, %rd37, 8704;
	// begin inline asm
	ld.global.nc.u16 %rs260, [%rd54];
	// end inline asm
	add.s64 	%rd55, %rd37, 9216;
	// begin inline asm
	ld.global.nc.u16 %rs261, [%rd55];
	// end inline asm
	add.s64 	%rd56, %rd37, 9728;
	// begin inline asm
	ld.global.nc.u16 %rs262, [%rd56];
	// end inline asm
	add.s64 	%rd57, %rd37, 10240;
	// begin inline asm
	ld.global.nc.u16 %rs263, [%rd57];
	// end inline asm
	add.s64 	%rd58, %rd37, 10752;
	// begin inline asm
	ld.global.nc.u16 %rs264, [%rd58];
	// end inline asm
	add.s64 	%rd59, %rd37, 11264;
	// begin inline asm
	ld.global.nc.u16 %rs265, [%rd59];
	// end inline asm
	add.s64 	%rd60, %rd37, 11776;
	// begin inline asm
	ld.global.nc.u16 %rs266, [%rd60];
	// end inline asm
	add.s64 	%rd61, %rd37, 12288;
	// begin inline asm
	ld.global.nc.u16 %rs267, [%rd61];
	// end inline asm
	add.s64 	%rd62, %rd37, 12800;
	// begin inline asm
	ld.global.nc.u16 %rs268, [%rd62];
	// end inline asm
	add.s64 	%rd63, %rd37, 13312;
	// begin inline asm
	ld.global.nc.u16 %rs269, [%rd63];
	// end inline asm
	add.s64 	%rd64, %rd37, 13824;
	// begin inline asm
	ld.global.nc.u16 %rs270, [%rd64];
	// end inline asm
	add.s64 	%rd65, %rd37, 14336;
	// begin inline asm
	ld.global.nc.u16 %rs271, [%rd65];
	// end inline asm
	add.s64 	%rd66, %rd37, 14848;
	// begin inline asm
	ld.global.nc.u16 %rs272, [%rd66];
	// end inline asm
	add.s64 	%rd67, %rd37, 15360;
	// begin inline asm
	ld.global.nc.u16 %rs273, [%rd67];
	// end inline asm
	add.s64 	%rd68, %rd37, 15872;
	// begin inline asm
	ld.global.nc.u16 %rs274, [%rd68];
	// end inline asm
	// begin inline asm
	{ .reg .pred __$temp3;
  setp.gt.f16  __$temp3, %rs243, %rs982;
  selp.u16 %rs275, 1, 0, __$temp3;}
	// end inline asm
	setp.eq.s16 	%p36, %rs275, 0;
	selp.b16 	%rs280, %rs982, %rs243, %p36;
	// begin inline asm
	{ .reg .pred __$temp3;
  setp.gt.f16  __$temp3, %rs244, %rs280;
  selp.u16 %rs278, 1, 0, __$temp3;}
	// end inline asm
	setp.eq.s16 	%p37, %rs278, 0;
	selp.b16 	%rs283, %rs280, %rs244, %p37;
	// begin inline asm
	{ .reg .pred __$temp3;
  setp.gt.f16  __$temp3, %rs245, %rs283;
  selp.u16 %rs281, 1, 0, __$temp3;}
	// end inline asm
	setp.eq.s16 	%p38, %rs281, 0;
	selp.b16 	%rs286, %rs283, %rs245, %p38;
	// begin inline asm
	{ .reg .pred __$temp3;
  setp.gt.f16  __$temp3, %rs246, %rs286;
  selp.u16 %rs284, 1, 0, __$temp3;}
	// end inline asm
	setp.eq.s16 	%p39, %rs284, 0;
	selp.b16 	%rs289, %rs286, %rs246, %p39;
	// begin inline asm
	{ .reg .pred __$temp3;
  setp.gt.f16  __$temp3, %rs247, %rs289;
  selp.u16 %rs287, 1, 0, __$temp3;}
	// end inline asm
	setp.eq.s16 	%p40, %rs287, 0;
	selp.b16 	%rs292, %rs289, %rs247, %p40;
	// begin inline asm
	{ .reg .pred __$temp3;
  setp.gt.f16  __$temp3, %rs248, %rs292;
  selp.u16 %rs290, 1, 0, __$temp3;}
	// end inline asm
	setp.eq.s16 	%p41, %rs290, 0;
	selp.b16 	%rs295, %rs292, %rs248, %p41;
	// begin inline asm
	{ .reg .pred __$temp3;
  setp.gt.f16  __$temp3, %rs249, %rs295;
  selp.u16 %rs293, 1, 0, __$temp3;}
	// end inline asm
	setp.eq.s16 	%p42, %rs293, 0;
	selp.b16 	%rs298, %rs295, %rs249, %p42;
	// begin inline asm
	{ .reg .pred __$temp3;
  setp.gt.f16  __$temp3, %rs250, %rs298;
  selp.u16 %rs296, 1, 0, __$temp3;}
	// end inline asm
	setp.eq.s16 	%p43, %rs296, 0;
	selp.b16 	%rs301, %rs298, %rs250, %p43;
	// begin inline asm
	{ .reg .pred __$temp3;
  setp.gt.f16  __$temp3, %rs251, %rs301;
  selp.u16 %rs299, 1, 0, __$temp3;}
	// end inline asm
	setp.eq.s16 	%p44, %rs299, 0;
	selp.b16 	%rs304, %rs301, %rs251, %p44;
	// begin inline asm
	{ .reg .pred __$temp3;
  setp.gt.f16  __$temp3, %rs252, %rs304;
  selp.u16 %rs302, 1, 0, __$temp3;}
	// end inline asm
	setp.eq.s16 	%p45, %rs302, 0;
	selp.b16 	%rs307, %rs304, %rs252, %p45;
	// begin inline asm
	{ .reg .pred __$temp3;
  setp.gt.f16  __$temp3, %rs253, %rs307;
  selp.u16 %rs305, 1, 0, __$temp3;}
	// end inline asm
	setp.eq.s16 	%p46, %rs305, 0;
	selp.b16 	%rs310, %rs307, %rs253, %p46;
	// begin inline asm
	{ .reg .pred __$temp3;
  setp.gt.f16  __$temp3, %rs254, %rs310;
  selp.u16 %rs308, 1, 0, __$temp3;}
	// end inline asm
	setp.eq.s16 	%p47, %rs308, 0;
	selp.b16 	%rs313, %rs310, %rs254, %p47;
	// begin inline asm
	{ .reg .pred __$temp3;
  setp.gt.f16  __$temp3, %rs255, %rs313;
  selp.u16 %rs311, 1, 0, __$temp3;}
	// end inline asm
	setp.eq.s16 	%p48, %rs311, 0;
	selp.b16 	%rs316, %rs313, %rs255, %p48;
	// begin inline asm
	{ .reg .pred __$temp3;
  setp.gt.f16  __$temp3, %rs256, %rs316;
  selp.u16 %rs314, 1, 0, __$temp3;}
	// end inline asm
	setp.eq.s16 	%p49, %rs314, 0;
	selp.b16 	%rs319, %rs316, %rs256, %p49;
	// begin inline asm
	{ .reg .pred __$temp3;
  setp.gt.f16  __$temp3, %rs257, %rs319;
  selp.u16 %rs317, 1, 0, __$temp3;}
	// end inline asm
	setp.eq.s16 	%p50, %rs317, 0;
	selp.b16 	%rs322, %rs319, %rs257, %p50;
	// begin inline asm
	{ .reg .pred __$temp3;
  setp.gt.f16  __$temp3, %rs258, %rs322;
  selp.u16 %rs320, 1, 0, __$temp3;}
	// end inline asm
	setp.eq.s16 	%p51, %rs320, 0;
	selp.b16 	%rs325, %rs322, %rs258, %p51;
	// begin inline asm
	{ .reg .pred __$temp3;
  setp.gt.f16  __$temp3, %rs259, %rs325;
  selp.u16 %rs323, 1, 0, __$temp3;}
	// end inline asm
	setp.eq.s16 	%p52, %rs323, 0;
	selp.b16 	%rs328, %rs325, %rs259, %p52;
	// begin inline asm
	{ .reg .pred __$temp3;
  setp.gt.f16  __$temp3, %rs260, %rs328;
  selp.u16 %rs326, 1, 0, __$temp3;}
	// end inline asm
	setp.eq.s16 	%p53, %rs326, 0;
	selp.b16 	%rs331, %rs328, %rs260, %p53;
	// begin inline asm
	{ .reg .pred __$temp3;
  setp.gt.f16  __$temp3, %rs261, %rs331;
  selp.u16 %rs329, 1, 0, __$temp3;}
	// end inline asm
	setp.eq.s16 	%p54, %rs329, 0;
	selp.b16 	%rs334, %rs331, %rs261, %p54;
	// begin inline asm
	{ .reg .pred __$temp3;
  setp.gt.f16  __$temp3, %rs262, %rs334;
  selp.u16 %rs332, 1, 0, __$temp3;}
	// end inline asm
	setp.eq.s16 	%p55, %rs332, 0;
	selp.b16 	%rs337, %rs334, %rs262, %p55;
	// begin inline asm
	{ .reg .pred __$temp3;
  setp.gt.f16  __$temp3, %rs263, %rs337;
  selp.u16 %rs335, 1, 0, __$temp3;}
	// end inline asm
	setp.eq.s16 	%p56, %rs335, 0;
	selp.b16 	%rs340, %rs337, %rs263, %p56;
	// begin inline asm
	{ .reg .pred __$temp3;
  setp.gt.f16  __$temp3, %rs264, %rs340;
  selp.u16 %rs338, 1, 0, __$temp3;}
	// end inline asm
	setp.eq.s16 	%p57, %rs338, 0;
	selp.b16 	%rs343, %rs340, %rs264, %p57;
	// begin inline asm
	{ .reg .pred __$temp3;
  setp.gt.f16  __$temp3, %rs265, %rs343;
  selp.u16 %rs341, 1, 0, __$temp3;}
	// end inline asm
	setp.eq.s16 	%p58, %rs341, 0;
	selp.b16 	%rs346, %rs343, %rs265, %p58;
	// begin inline asm
	{ .reg .pred __$temp3;
  setp.gt.f16  __$temp3, %rs266, %rs346;
  selp.u16 %rs344, 1, 0, __$temp3;}
	// end inline asm
	setp.eq.s16 	%p59, %rs344, 0;
	selp.b16 	%rs349, %rs346, %rs266, %p59;
	// begin inline asm
	{ .reg .pred __$temp3;
  setp.gt.f16  __$temp3, %rs267, %rs349;
  selp.u16 %rs347, 1, 0, __$temp3;}
	// end inline asm
	setp.eq.s16 	%p60, %rs347, 0;
	selp.b16 	%rs352, %rs349, %rs267, %p60;
	// begin inline asm
	{ .reg .pred __$temp3;
  setp.gt.f16  __$temp3, %rs268, %rs352;
  selp.u16 %rs350, 1, 0, __$temp3;}
	// end inline asm
	setp.eq.s16 	%p61, %rs350, 0;
	selp.b16 	%rs355, %rs352, %rs268, %p61;
	// begin inline asm
	{ .reg .pred __$temp3;
  setp.gt.f16  __$temp3, %rs269, %rs355;
  selp.u16 %rs353, 1, 0, __$temp3;}
	// end inline asm
	setp.eq.s16 	%p62, %rs353, 0;
	selp.b16 	%rs358, %rs355, %rs269, %p62;
	// begin inline asm
	{ .reg .pred __$temp3;
  setp.gt.f16  __$temp3, %rs270, %rs358;
  selp.u16 %rs356, 1, 0, __$temp3;}
	// end inline asm
	setp.eq.s16 	%p63, %rs356, 0;
	selp.b16 	%rs361, %rs358, %rs270, %p63;
	// begin inline asm
	{ .reg .pred __$temp3;
  setp.gt.f16  __$temp3, %rs271, %rs361;
  selp.u16 %rs359, 1, 0, __$temp3;}
	// end inline asm
	setp.eq.s16 	%p64, %rs359, 0;
	selp.b16 	%rs364, %rs361, %rs271, %p64;
	// begin inline asm
	{ .reg .pred __$temp3;
  setp.gt.f16  __$temp3, %rs272, %rs364;
  selp.u16 %rs362, 1, 0, __$temp3;}
	// end inline asm
	setp.eq.s16 	%p65, %rs362, 0;
	selp.b16 	%rs367, %rs364, %rs272, %p65;
	// begin inline asm
	{ .reg .pred __$temp3;
  setp.gt.f16  __$temp3, %rs273, %rs367;
  selp.u16 %rs365, 1, 0, __$temp3;}
	// end inline asm
	setp.eq.s16 	%p66, %rs365, 0;
	selp.b16 	%rs370, %rs367, %rs273, %p66;
	// begin inline asm
	{ .reg .pred __$temp3;
  setp.gt.f16  __$temp3, %rs274, %rs370;
  selp.u16 %rs368, 1, 0, __$temp3;}
	// end inline asm
	setp.eq.s16 	%p67, %rs368, 0;
	selp.b16 	%rs982, %rs370, %rs274, %p67;
	sub.s32 	%r159, %r150, %r5;
	setp.lt.u32 	%p68, %r159, %r4;
	add.s32 	%r434, %r434, 1;
	add.s32 	%r433, %r433, %r4;
	add.s32 	%r432, %r432, %r4;
	@%p68 bra 	$L__BB11_126;
	bra.uni 	$L__BB11_116;
$L__BB11_118:
	setp.le.u32 	%p69, %r150, %r5;
	@%p69 bra 	$L__BB11_126;
	sub.s32 	%r122, %r150, %r5;
	setp.ge.s32 	%p70, %r109, %r122;
	@%p70 bra 	$L__BB11_126;
	not.b32 	%r160, %r109;
	add.s32 	%r161, %r150, %r160;
	sub.s32 	%r162, %r161, %r110;
	mul.lo.s32 	%r163, %r151, %r434;
	shl.b32 	%r164, %r163, 13;
	sub.s32 	%r123, %r162, %r164;
	shr.u32 	%r165, %r161, 8;
	add.s32 	%r124, %r165, 1;
	and.b32  	%r166, %r161, 768;
	setp.eq.s32 	%p71, %r166, 768;
	mov.u32 	%r439, %r109;
	@%p71 bra 	$L__BB11_123;
	and.b32  	%r167, %r124, 3;
	neg.s32 	%r436, %r167;
	mov.u32 	%r439, %r109;
$L__BB11_122:
	.pragma "nounroll";
	mul.wide.u32 	%rd71, %r432, 2;
	add.s64 	%rd70, %rd1, %rd71;
	// begin inline asm
	ld.global.nc.u16 %rs372, [%rd70];
	// end inline asm
	// begin inline asm
	{ .reg .pred __$temp3;
  setp.gt.f16  __$temp3, %rs372, %rs982;
  selp.u16 %rs373, 1, 0, __$temp3;}
	// end inline asm
	setp.eq.s16 	%p72, %rs373, 0;
	selp.b16 	%rs982, %rs982, %rs372, %p72;
	add.s32 	%r439, %r439, 256;
	add.s32 	%r432, %r432, 256;
	add.s32 	%r436, %r436, 1;
	setp.ne.s32 	%p73, %r436, 0;
	@%p73 bra 	$L__BB11_122;
$L__BB11_123:
	setp.lt.u32 	%p74, %r123, 768;
	@%p74 bra 	$L__BB11_126;
	add.s32 	%r441, %r439, 512;
	add.s32 	%r440, %r439, %r433;
$L__BB11_125:
	add.s32 	%r168, %r440, -256;
	mul.wide.u32 	%rd76, %r168, 2;
	add.s64 	%rd72, %rd1, %rd76;
	// begin inline asm
	ld.global.nc.u16 %rs376, [%rd72];
	// end inline asm
	// begin inline asm
	{ .reg .pred __$temp3;
  setp.gt.f16  __$temp3, %rs376, %rs982;
  selp.u16 %rs377, 1, 0, __$temp3;}
	// end inline asm
	setp.eq.s16 	%p75, %rs377, 0;
	selp.b16 	%rs383, %rs982, %rs376, %p75;
	mul.wide.u32 	%rd77, %r440, 2;
	add.s64 	%rd73, %rd1, %rd77;
	// begin inline asm
	ld.global.nc.u16 %rs380, [%rd73];
	// end inline asm
	// begin inline asm
	{ .reg .pred __$temp3;
  setp.gt.f16  __$temp3, %rs380, %rs383;
  selp.u16 %rs381, 1, 0, __$temp3;}
	// end inline asm
	setp.eq.s16 	%p76, %rs381, 0;
	selp.b16 	%rs387, %rs383, %rs380, %p76;
	add.s32 	%r169, %r440, 256;
	mul.wide.u32 	%rd78, %r169, 2;
	add.s64 	%rd74, %rd1, %rd78;
	// begin inline asm
	ld.global.nc.u16 %rs384, [%rd74];
	// end inline asm
	// begin inline asm
	{ .reg .pred __$temp3;
  setp.gt.f16  __$temp3, %rs384, %rs387;
  selp.u16 %rs385, 1, 0, __$temp3;}
	// end inline asm
	setp.eq.s16 	%p77, %rs385, 0;
	selp.b16 	%rs391, %rs387, %rs384, %p77;
	add.s32 	%r170, %r440, 512;
	mul.wide.u32 	%rd79, %r170, 2;
	add.s64 	%rd75, %rd1, %rd79;
	// begin inline asm
	ld.global.nc.u16 %rs388, [%rd75];
	// end inline asm
	// begin inline asm
	{ .reg .pred __$temp3;
  setp.gt.f16  __$temp3, %rs388, %rs391;
  selp.u16 %rs389, 1, 0, __$temp3;}
	// end inline asm
	setp.eq.s16 	%p78, %rs389, 0;
	selp.b16 	%rs982, %rs391, %rs388, %p78;
	add.s32 	%r137, %r441, 1024;
	add.s32 	%r171, %r441, 512;
	add.s32 	%r440, %r440, 1024;
	setp.lt.s32 	%p79, %r171, %r122;
	mov.u32 	%r441, %r137;
	@%p79 bra 	$L__BB11_125;
$L__BB11_126:
	// begin inline asm
	mov.u32 %r172, %laneid;
	// end inline asm
	cvt.u32.u16 	%r174, %rs982;
	mov.b32 	%r175, 1;
	mov.b32 	%r176, 31;
	mov.b32 	%r177, -1;
	// begin inline asm
	shfl.sync.down.b32 %r173, %r174, %r175, %r176, %r177;
	// end inline asm
	setp.gt.s32 	%p80, %r172, 30;
	@%p80 bra 	$L__BB11_128;
	cvt.u16.u32 	%rs393, %r173;
	// begin inline asm
	{ .reg .pred __$temp3;
  setp.gt.f16  __$temp3, %rs393, %rs982;
  selp.u16 %rs392, 1, 0, __$temp3;}
	// end inline asm
	setp.eq.s16 	%p81, %rs392, 0;
	selp.b16 	%rs982, %rs982, %rs393, %p81;
$L__BB11_128:
	cvt.u32.u16 	%r179, %rs982;
	mov.b32 	%r180, 2;
	mov.b32 	%r181, 31;
	mov.b32 	%r182, -1;
	// begin inline asm
	shfl.sync.down.b32 %r178, %r179, %r180, %r181, %r182;
	// end inline asm
	setp.gt.s32 	%p82, %r172, 29;
	@%p82 bra 	$L__BB11_130;
	cvt.u16.u32 	%rs396, %r178;
	// begin inline asm
	{ .reg .pred __$temp3;
  setp.gt.f16  __$temp3, %rs396, %rs982;
  selp.u16 %rs395, 1, 0, __$temp3;}
	// end inline asm
	setp.eq.s16 	%p83, %rs395, 0;
	selp.b16 	%rs982, %rs982, %rs396, %p83;
$L__BB11_130:
	cvt.u32.u16 	%r184, %rs982;
	mov.b32 	%r185, 4;
	mov.b32 	%r186, 31;
	mov.b32 	%r187, -1;
	// begin inline asm
	shfl.sync.down.b32 %r183, %r184, %r185, %r186, %r187;
	// end inline asm
	setp.gt.s32 	%p84, %r172, 27;
	@%p84 bra 	$L__BB11_132;
	cvt.u16.u32 	%rs399, %r183;
	// begin inline asm
	{ .reg .pred __$temp3;
  setp.gt.f16  __$temp3, %rs399, %rs982;
  selp.u16 %rs398, 1, 0, __$temp3;}
	// end inline asm
	setp.eq.s16 	%p85, %rs398, 0;
	selp.b16 	%rs982, %rs982, %rs399, %p85;
$L__BB11_132:
	cvt.u32.u16 	%r189, %rs982;
	mov.b32 	%r190, 8;
	mov.b32 	%r191, 31;
	mov.b32 	%r192, -1;
	// begin inline asm
	shfl.sync.down.b32 %r188, %r189, %r190, %r191, %r192;
	// end inline asm
	setp.gt.s32 	%p86, %r172, 23;
	@%p86 bra 	$L__BB11_134;
	cvt.u16.u32 	%rs402, %r188;
	// begin inline asm
	{ .reg .pred __$temp3;
  setp.gt.f16  __$temp3, %rs402, %rs982;
  selp.u16 %rs401, 1, 0, __$temp3;}
	// end inline asm
	setp.eq.s16 	%p87, %rs401, 0;
	selp.b16 	%rs982, %rs982, %rs402, %p87;
$L__BB11_134:
	cvt.u32.u16 	%r194, %rs982;
	mov.b32 	%r195, 16;
	mov.b32 	%r196, 31;
	mov.b32 	%r197, -1;
	// begin inline asm
	shfl.sync.down.b32 %r193, %r194, %r195, %r196, %r197;
	// end inline asm
	setp.gt.s32 	%p88, %r172, 15;
	@%p88 bra 	$L__BB11_137;
	cvt.u16.u32 	%rs405, %r193;
	// begin inline asm
	{ .reg .pred __$temp3;
  setp.gt.f16  __$temp3, %rs405, %rs982;
  selp.u16 %rs404, 1, 0, __$temp3;}
	// end inline asm
	setp.eq.s16 	%p89, %rs404, 0;
	selp.b16 	%rs982, %rs982, %rs405, %p89;
	setp.ne.s32 	%p90, %r172, 0;
	@%p90 bra 	$L__BB11_137;
	shr.u32 	%r198, %r109, 4;
	and.b32  	%r199, %r198, 62;
	mov.u32 	%r200, _ZZN3cub18CUB_300001_SM_10006detail6reduce18DeviceReduceKernelINS2_10policy_hubI6__halfj3MaxE10Policy1000EPKS5_jS6_S5_N4cuda3std3__410__identityEEEvT0_PT3_T1_NS0_13GridEvenShareISI_EET2_T4_E12temp_storage;
	add.s32 	%r201, %r200, %r199;
	st.shared.u16 	[%r201+8], %rs982;
$L__BB11_137:
	bar.sync 	0;
	setp.ne.s32 	%p91, %r109, 0;
	@%p91 bra 	$L__BB11_139;
	ld.shared.u16 	%rs408, [_ZZN3cub18CUB_300001_SM_10006detail6reduce18DeviceReduceKernelINS2_10policy_hubI6__halfj3MaxE10Policy1000EPKS5_jS6_S5_N4cuda3std3__410__identityEEEvT0_PT3_T1_NS0_13GridEvenShareISI_EET2_T4_E12temp_storage+10];
	// begin inline asm
	{ .reg .pred __$temp3;
  setp.gt.f16  __$temp3, %rs408, %rs982;
  selp.u16 %rs407, 1, 0, __$temp3;}
	// end inline asm
	setp.eq.s16 	%p92, %rs407, 0;
	selp.b16 	%rs412, %rs982, %rs408, %p92;
	ld.shared.u16 	%rs411, [_ZZN3cub18CUB_300001_SM_10006detail6reduce18DeviceReduceKernelINS2_10policy_hubI6__halfj3MaxE10Policy1000EPKS5_jS6_S5_N4cuda3std3__410__identityEEEvT0_PT3_T1_NS0_13GridEvenShareISI_EET2_T4_E12temp_storage+12];
	// begin inline asm
	{ .reg .pred __$temp3;
  setp.gt.f16  __$temp3, %rs411, %rs412;
  selp.u16 %rs410, 1, 0, __$temp3;}
	// end inline asm
	setp.eq.s16 	%p93, %rs410, 0;
	selp.b16 	%rs415, %rs412, %rs411, %p93;
	ld.shared.u16 	%rs414, [_ZZN3cub18CUB_300001_SM_10006detail6reduce18DeviceReduceKernelINS2_10policy_hubI6__halfj3MaxE10Policy1000EPKS5_jS6_S5_N4cuda3std3__410__identityEEEvT0_PT3_T1_NS0_13GridEvenShareISI_EET2_T4_E12temp_storage+14];
	// begin inline asm
	{ .reg .pred __$temp3;
  setp.gt.f16  __$temp3, %rs414, %rs415;
  selp.u16 %rs413, 1, 0, __$temp3;}
	// end inline asm
	setp.eq.s16 	%p94, %rs413, 0;
	selp.b16 	%rs418, %rs415, %rs414, %p94;
	ld.shared.u16 	%rs417, [_ZZN3cub18CUB_300001_SM_10006detail6reduce18DeviceReduceKernelINS2_10policy_hubI6__halfj3MaxE10Policy1000EPKS5_jS6_S5_N4cuda3std3__410__identityEEEvT0_PT3_T1_NS0_13GridEvenShareISI_EET2_T4_E12temp_storage+16];
	// begin inline asm
	{ .reg .pred __$temp3;
  setp.gt.f16  __$temp3, %rs417, %rs418;
  selp.u16 %rs416, 1, 0, __$temp3;}
	// end inline asm
	setp.eq.s16 	%p95, %rs416, 0;
	selp.b16 	%rs421, %rs418, %rs417, %p95;
	ld.shared.u16 	%rs420, [_ZZN3cub18CUB_300001_SM_10006detail6reduce18DeviceReduceKernelINS2_10policy_hubI6__halfj3MaxE10Policy1000EPKS5_jS6_S5_N4cuda3std3__410__identityEEEvT0_PT3_T1_NS0_13GridEvenShareISI_EET2_T4_E12temp_storage+18];
	// begin inline asm
	{ .reg .pred __$temp3;
  setp.gt.f16  __$temp3, %rs420, %rs421;
  selp.u16 %rs419, 1, 0, __$temp3;}
	// end inline asm
	setp.eq.s16 	%p96, %rs419, 0;
	selp.b16 	%rs424, %rs421, %rs420, %p96;
	ld.shared.u16 	%rs423, [_ZZN3cub18CUB_300001_SM_10006detail6reduce18DeviceReduceKernelINS2_10policy_hubI6__halfj3MaxE10Policy1000EPKS5_jS6_S5_N4cuda3std3__410__identityEEEvT0_PT3_T1_NS0_13GridEvenShareISI_EET2_T4_E12temp_storage+20];
	// begin inline asm
	{ .reg .pred __$temp3;
  setp.gt.f16  __$temp3, %rs423, %rs424;
  selp.u16 %rs422, 1, 0, __$temp3;}
	// end inline asm
	setp.eq.s16 	%p97, %rs422, 0;
	selp.b16 	%rs427, %rs424, %rs423, %p97;
	ld.shared.u16 	%rs426, [_ZZN3cub18CUB_300001_SM_10006detail6reduce18DeviceReduceKernelINS2_10policy_hubI6__halfj3MaxE10Policy1000EPKS5_jS6_S5_N4cuda3std3__410__identityEEEvT0_PT3_T1_NS0_13GridEvenShareISI_EET2_T4_E12temp_storage+22];
	// begin inline asm
	{ .reg .pred __$temp3;
  setp.gt.f16  __$temp3, %rs426, %rs427;
  selp.u16 %rs425, 1, 0, __$temp3;}
	// end inline asm
	setp.eq.s16 	%p98, %rs425, 0;
	selp.b16 	%rs982, %rs427, %rs426, %p98;
$L__BB11_139:
	mov.u32 	%r407, %tid.x;
	setp.ne.s32 	%p314, %r407, 0;
	@%p314 bra 	$L__BB11_141;
	ld.param.u64 	%rd183, [_ZN3cub18CUB_300001_SM_10006detail6reduce18DeviceReduceKernelINS2_10policy_hubI6__halfj3MaxE10Policy1000EPKS5_jS6_S5_N4cuda3std3__410__identityEEEvT0_PT3_T1_NS0_13GridEvenShareISI_EET2_T4__param_1];
	cvta.to.global.u64 	%rd180, %rd183;
	mul.wide.u32 	%rd181, %r3, 2;
	add.s64 	%rd182, %rd180, %rd181;
	st.global.u16 	[%rd182], %rs982;
$L__BB11_141:
	ret;

}
	// .globl	_ZN3cub18CUB_300001_SM_10006detail6reduce28DeviceReduceSingleTileKernelINS2_10policy_hubI6__halfj3MaxE10Policy1000EPS5_S9_iS6_S5_S5_N4cuda3std3__410__identityEEEvT0_T1_T2_T3_T4_T6_
.visible .entry _ZN3cub18CUB_300001_SM_10006detail6reduce28DeviceReduceSingleTileKernelINS2_10policy_hubI6__halfj3MaxE10Policy1000EPS5_S9_iS6_S5_S5_N4cuda3std3__410__identityEEEvT0_T1_T2_T3_T4_T6_(
	.param .u64 .ptr .align 1 _ZN3cub18CUB_300001_SM_10006detail6reduce28DeviceReduceSingleTileKernelINS2_10policy_hubI6__halfj3MaxE10Policy1000EPS5_S9_iS6_S5_S5_N4cuda3std3__410__identityEEEvT0_T1_T2_T3_T4_T6__param_0,
	.param .u64 .ptr .align 1 _ZN3cub18CUB_300001_SM_10006detail6reduce28DeviceReduceSingleTileKernelINS2_10policy_hubI6__halfj3MaxE10Policy1000EPS5_S9_iS6_S5_S5_N4cuda3std3__410__identityEEEvT0_T1_T2_T3_T4_T6__param_1,
	.param .u32 _ZN3cub18CUB_300001_SM_10006detail6reduce28DeviceReduceSingleTileKernelINS2_10policy_hubI6__halfj3MaxE10Policy1000EPS5_S9_iS6_S5_S5_N4cuda3std3__410__identityEEEvT0_T1_T2_T3_T4_T6__param_2,
	.param .align 1 .b8 _ZN3cub18CUB_300001_SM_10006detail6reduce28DeviceReduceSingleTileKernelINS2_10policy_hubI6__halfj3MaxE10Policy1000EPS5_S9_iS6_S5_S5_N4cuda3std3__410__identityEEEvT0_T1_T2_T3_T4_T6__param_3[1],
	.param .align 2 .b8 _ZN3cub18CUB_300001_SM_10006detail6reduce28DeviceReduceSingleTileKernelINS2_10policy_hubI6__halfj3MaxE10Policy1000EPS5_S9_iS6_S5_S5_N4cuda3std3__410__identityEEEvT0_T1_T2_T3_T4_T6__param_4[2],
	.param .align 1 .b8 _ZN3cub18CUB_300001_SM_10006detail6reduce28DeviceReduceSingleTileKernelINS2_10policy_hubI6__halfj3MaxE10Policy1000EPS5_S9_iS6_S5_S5_N4cuda3std3__410__identityEEEvT0_T1_T2_T3_T4_T6__param_5[1]
)
.maxntid 256
.minnctapersm 1
{
	.reg .pred 	%p<318>;
	.reg .b16 	%rs<992>;
	.reg .b32 	%r<359>;
	.reg .b64 	%rd<197>;
	// demoted variable
	.shared .align 2 .b8 _ZZN3cub18CUB_300001_SM_10006detail6reduce28DeviceReduceSingleTileKernelINS2_10policy_hubI6__halfj3MaxE10Policy1000EPS5_S9_iS6_S5_S5_N4cuda3std3__410__identityEEEvT0_T1_T2_T3_T4_T6_E12temp_storage[26];
	ld.param.u16 	%rs120, [_ZN3cub18CUB_300001_SM_10006detail6reduce28DeviceReduceSingleTileKernelINS2_10policy_hubI6__halfj3MaxE10Policy1000EPS5_S9_iS6_S5_S5_N4cuda3std3__410__identityEEEvT0_T1_T2_T3_T4_T6__param_4];
	ld.param.u64 	%rd16, [_ZN3cub18CUB_300001_SM_10006detail6reduce28DeviceReduceSingleTileKernelINS2_10policy_hubI6__halfj3MaxE10Policy1000EPS5_S9_iS6_S5_S5_N4cuda3std3__410__identityEEEvT0_T1_T2_T3_T4_T6__param_0];
	ld.param.u64 	%rd17, [_ZN3cub18CUB_300001_SM_10006detail6reduce28DeviceReduceSingleTileKernelINS2_10policy_hubI6__halfj3MaxE10Policy1000EPS5_S9_iS6_S5_S5_N4cuda3std3__410__identityEEEvT0_T1_T2_T3_T4_T6__param_1];
	ld.param.u32 	%r105, [_ZN3cub18CUB_300001_SM_10006detail6reduce28DeviceReduceSingleTileKernelINS2_10policy_hubI6__halfj3MaxE10Policy1000EPS5_S9_iS6_S5_S5_N4cuda3std3__410__identityEEEvT0_T1_T2_T3_T4_T6__param_2];
	cvta.to.global.u64 	%rd1, %rd17;
	setp.ne.s32 	%p1, %r105, 0;
	@%p1 bra 	$L__BB12_3;
	mov.u32 	%r332, %tid.x;
	setp.ne.s32 	%p317, %r332, 0;
	@%p317 bra 	$L__BB12_142;
	st.global.u16 	[%rd1], %rs120;
	bra.uni 	$L__BB12_142;
$L__BB12_3:
	and.b64  	%rd18, %rd16, 7;
	setp.ne.s64 	%p2, %rd18, 0;
	@%p2 bra 	$L__BB12_72;
	setp.gt.s32 	%p159, %r105, 8191;
	@%p159 bra 	$L__BB12_47;
	mov.u32 	%r1, %tid.x;
	setp.ge.s32 	%p256, %r1, %r105;
	mov.b16 	%rs991, 0;
	mov.u32 	%r336, %r1;
	@%p256 bra 	$L__BB12_7;
	mul.wide.u32 	%rd185, %r1, 2;
	add.s64 	%rd184, %rd16, %rd185;
	// begin inline asm
	ld.global.nc.u16 %rs991, [%rd184];
	// end inline asm
	add.s32 	%r336, %r1, 256;
$L__BB12_7:
	setp.ge.s32 	%p257, %r336, %r105;
	@%p257 bra 	$L__BB12_13;
	not.b32 	%r258, %r336;
	add.s32 	%r4, %r105, %r258;
	and.b32  	%r259, %r4, 768;
	setp.eq.s32 	%p258, %r259, 768;
	@%p258 bra 	$L__BB12_11;
	mul.wide.u32 	%rd186, %r336, 2;
	add.s64 	%rd193, %rd16, %rd186;
	shr.u32 	%r260, %r4, 8;
	add.s32 	%r261, %r260, 1;
	and.b32  	%r262, %r261, 3;
	neg.s32 	%r334, %r262;
$L__BB12_10:
	.pragma "nounroll";
	// begin inline asm
	ld.global.nc.u16 %rs839, [%rd193];
	// end inline asm
	// begin inline asm
	{ .reg .pred __$temp3;
  setp.gt.f16  __$temp3, %rs839, %rs991;
  selp.u16 %rs840, 1, 0, __$temp3;}
	// end inline asm
	setp.eq.s16 	%p259, %rs840, 0;
	selp.b16 	%rs991, %rs991, %rs839, %p259;
	add.s32 	%r336, %r336, 256;
	add.s64 	%rd193, %rd193, 512;
	add.s32 	%r334, %r334, 1;
	setp.ne.s32 	%p260, %r334, 0;
	@%p260 bra 	$L__BB12_10;
$L__BB12_11:
	setp.lt.u32 	%p261, %r4, 768;
	@%p261 bra 	$L__BB12_13;
$L__BB12_12:
	mul.wide.s32 	%rd192, %r336, 2;
	add.s64 	%rd188, %rd16, %rd192;
	// begin inline asm
	ld.global.nc.u16 %rs843, [%rd188];
	// end inline asm
	// begin inline asm
	{ .reg .pred __$temp3;
  setp.gt.f16  __$temp3, %rs843, %rs991;
  selp.u16 %rs844, 1, 0, __$temp3;}
	// end inline asm
	setp.eq.s16 	%p262, %rs844, 0;
	selp.b16 	%rs850, %rs991, %rs843, %p262;
	add.s64 	%rd189, %rd188, 512;
	// begin inline asm
	ld.global.nc.u16 %rs847, [%rd189];
	// end inline asm
	// begin inline asm
	{ .reg .pred __$temp3;
  setp.gt.f16  __$temp3, %rs847, %rs850;
  selp.u16 %rs848, 1, 0, __$temp3;}
	// end inline asm
	setp.eq.s16 	%p263, %rs848, 0;
	selp.b16 	%rs854, %rs850, %rs847, %p263;
	add.s64 	%rd190, %rd188, 1024;
	// begin inline asm
	ld.global.nc.u16 %rs851, [%rd190];
	// end inline asm
	// begin inline asm
	{ .reg .pred __$temp3;
  setp.gt.f16  __$temp3, %rs851, %rs854;
  selp.u16 %rs852, 1, 0, __$temp3;}
	// end inline asm
	setp.eq.s16 	%p264, %rs852, 0;
	selp.b16 	%rs858, %rs854, %rs851, %p264;
	add.s64 	%rd191, %rd188, 1536;
	// begin inline asm
	ld.global.nc.u16 %rs855, [%rd191];
	// end inline asm
	// begin inline asm
	{ .reg .pred __$temp3;
  setp.gt.f16  __$temp3, %rs855, %rs858;
  selp.u16 %rs856, 1, 0, __$temp3;}
	// end inline asm
	setp.eq.s16 	%p265, %rs856, 0;
	selp.b16 	%rs991, %rs858, %rs855, %p265;
	add.s32 	%r336, %r336, 1024;
	setp.lt.s32 	%p266, %r336, %r105;
	@%p266 bra 	$L__BB12_12;
$L__BB12_13:
	setp.lt.s32 	%p267, %r105, 256;
	@%p267 bra 	$L__BB12_27;
	// begin inline asm
	mov.u32 %r301, %laneid;
	// end inline asm
	cvt.u32.u16 	%r303, %rs991;
	mov.b32 	%r304, 1;
	mov.b32 	%r305, 31;
	mov.b32 	%r306, -1;
	// begin inline asm
	shfl.sync.down.b32 %r302, %r303, %r304, %r305, %r306;
	// end inline asm
	setp.gt.s32 	%p296, %r301, 30;
	@%p296 bra 	$L__BB12_16;
	cvt.u16.u32 	%rs896, %r302;
	// begin inline asm
	{ .reg .pred __$temp3;
  setp.gt.f16  __$temp3, %rs896, %rs991;
  selp.u16 %rs895, 1, 0, __$temp3;}
	// end inline asm
	setp.eq.s16 	%p297, %rs895, 0;
	selp.b16 	%rs991, %rs991, %rs896, %p297;
$L__BB12_16:
	cvt.u32.u16 	%r308, %rs991;
	mov.b32 	%r309, 2;
	mov.b32 	%r310, 31;
	mov.b32 	%r311, -1;
	// begin inline asm
	shfl.sync.down.b32 %r307, %r308, %r309, %r310, %r311;
	// end inline asm
	setp.gt.s32 	%p298, %r301, 29;
	@%p298 bra 	$L__BB12_18;
	cvt.u16.u32 	%rs899, %r307;
	// begin inline asm
	{ .reg .pred __$temp3;
  setp.gt.f16  __$temp3, %rs899, %rs991;
  selp.u16 %rs898, 1, 0, __$temp3;}
	// end inline asm
	setp.eq.s16 	%p299, %rs898, 0;
	selp.b16 	%rs991, %rs991, %rs899, %p299;
$L__BB12_18:
	cvt.u32.u16 	%r313, %rs991;
	mov.b32 	%r314, 4;
	mov.b32 	%r315, 31;
	mov.b32 	%r316, -1;
	// begin inline asm
	shfl.sync.down.b32 %r312, %r313, %r314, %r315, %r316;
	// end inline asm
	setp.gt.s32 	%p300, %r301, 27;
	@%p300 bra 	$L__BB12_20;
	cvt.u16.u32 	%rs902, %r312;
	// begin inline asm
	{ .reg .pred __$temp3;
  setp.gt.f16  __$temp3, %rs902, %rs991;
  selp.u16 %rs901, 1, 0, __$temp3;}
	// end inline asm
	setp.eq.s16 	%p301, %rs901, 0;
	selp.b16 	%rs991, %rs991, %rs902, %p301;
$L__BB12_20:
	cvt.u32.u16 	%r318, %rs991;
	mov.b32 	%r319, 8;
	mov.b32 	%r320, 31;
	mov.b32 	%r321, -1;
	// begin inline asm
	shfl.sync.down.b32 %r317, %r318, %r319, %r320, %r321;
	// end inline asm
	setp.gt.s32 	%p302, %r301, 23;
	@%p302 bra 	$L__BB12_22;
	cvt.u16.u32 	%rs905, %r317;
	// begin inline asm
	{ .reg .pred __$temp3;
  setp.gt.f16  __$temp3, %rs905, %rs991;
  selp.u16 %rs904, 1, 0, __$temp3;}
	// end inline asm
	setp.eq.s16 	%p303, %rs904, 0;
	selp.b16 	%rs991, %rs991, %rs905, %p303;
$L__BB12_22:
	cvt.u32.u16 	%r323, %rs991;
	mov.b32 	%r324, 16;
	mov.b32 	%r325, 31;
	mov.b32 	%r326, -1;
	// begin inline asm
	shfl.sync.down.b32 %r322, %r323, %r324, %r325, %r326;
	// end inline asm
	setp.gt.s32 	%p304, %r301, 15;
	@%p304 bra 	$L__BB12_25;
	cvt.u16.u32 	%rs908, %r322;
	// begin inline asm
	{ .reg .pred __$temp3;
  setp.gt.f16  __$temp3, %rs908, %rs991;
  selp.u16 %rs907, 1, 0, __$temp3;}
	// end inline asm
	setp.eq.s16 	%p305, %rs907, 0;
	selp.b16 	%rs991, %rs991, %rs908, %p305;
	setp.ne.s32 	%p306, %r301, 0;
	@%p306 bra 	$L__BB12_25;
	shr.u32 	%r327, %r1, 4;
	and.b32  	%r328, %r327, 62;
	mov.u32 	%r329, _ZZN3cub18CUB_300001_SM_10006detail6reduce28DeviceReduceSingleTileKernelINS2_10policy_hubI6__halfj3MaxE10Policy1000EPS5_S9_iS6_S5_S5_N4cuda3std3__410__identityEEEvT0_T1_T2_T3_T4_T6_E12temp_storage;
	add.s32 	%r330, %r329, %r328;
	st.shared.u16 	[%r330+8], %rs991;
$L__BB12_25:
	bar.sync 	0;
	setp.ne.s32 	%p307, %r1, 0;
	@%p307 bra 	$L__BB12_140;
	ld.shared.u16 	%rs911, [_ZZN3cub18CUB_300001_SM_10006detail6reduce28DeviceReduceSingleTileKernelINS2_10policy_hubI6__halfj3MaxE10Policy1000EPS5_S9_iS6_S5_S5_N4cuda3std3__410__identityEEEvT0_T1_T2_T3_T4_T6_E12temp_storage+10];
	// begin inline asm
	{ .reg .pred __$temp3;
  setp.gt.f16  __$temp3, %rs911, %rs991;
  selp.u16 %rs910, 1, 0, __$temp3;}
	// end inline asm
	setp.eq.s16 	%p308, %rs910, 0;
	selp.b16 	%rs915, %rs991, %rs911, %p308;
	ld.shared.u16 	%rs914, [_ZZN3cub18CUB_300001_SM_10006detail6reduce28DeviceReduceSingleTileKernelINS2_10policy_hubI6__halfj3MaxE10Policy1000EPS5_S9_iS6_S5_S5_N4cuda3std3__410__identityEEEvT0_T1_T2_T3_T4_T6_E12temp_storage+12];
	// begin inline asm
	{ .reg .pred __$temp3;
  setp.gt.f16  __$temp3, %rs914, %rs915;
  selp.u16 %rs913, 1, 0, __$temp3;}
	// end inline asm
	setp.eq.s16 	%p309, %rs913, 0;
	selp.b16 	%rs918, %rs915, %rs914, %p309;
	ld.shared.u16 	%rs917, [_ZZN3cub18CUB_300001_SM_10006detail6reduce28DeviceReduceSingleTileKernelINS2_10policy_hubI6__halfj3MaxE10Policy1000EPS5_S9_iS6_S5_S5_N4cuda3std3__410__identityEEEvT0_T1_T2_T3_T4_T6_E12temp_storage+14];
	// begin inline asm
	{ .reg .pred __$temp3;
  setp.gt.f16  __$temp3, %rs917, %rs918;
  selp.u16 %rs916, 1, 0, __$temp3;}
	// end inline asm
	setp.eq.s16 	%p310, %rs916, 0;
	selp.b16 	%rs921, %rs918, %rs917, %p310;
	ld.shared.u16 	%rs920, [_ZZN3cub18CUB_300001_SM_10006detail6reduce28DeviceReduceSingleTileKernelINS2_10policy_hubI6__halfj3MaxE10Policy1000EPS5_S9_iS6_S5_S5_N4cuda3std3__410__identityEEEvT0_T1_T2_T3_T4_T6_E12temp_storage+16];
	// begin inline asm
	{ .reg .pred __$temp3;
  setp.gt.f16  __$temp3, %rs920, %rs921;
  selp.u16 %rs919, 1, 0, __$temp3;}
	// end inline asm
	setp.eq.s16 	%p311, %rs919, 0;
	selp.b16 	%rs924, %rs921, %rs920, %p311;
	ld.shared.u16 	%rs923, [_ZZN3cub18CUB_300001_SM_10006detail6reduce28DeviceReduceSingleTileKernelINS2_10policy_hubI6__halfj3MaxE10Policy1000EPS5_S9_iS6_S5_S5_N4cuda3std3__410__identityEEEvT0_T1_T2_T3_T4_T6_E12temp_storage+18];
	// begin inline asm
	{ .reg .pred __$temp3;
  setp.gt.f16  __$temp3, %rs923, %rs924;
  selp.u16 %rs922, 1, 0, __$temp3;}
	// end inline asm
	setp.eq.s16 	%p312, %rs922, 0;
	selp.b16 	%rs927, %rs924, %rs923, %p312;
	ld.shared.u16 	%rs926, [_ZZN3cub18CUB_300001_SM_10006detail6reduce28DeviceReduceSingleTileKernelINS2_10policy_hubI6__halfj3MaxE10Policy1000EPS5_S9_iS6_S5_S5_N4cuda3std3__410__identityEEEvT0_T1_T2_T3_T4_T6_E12temp_storage+20];
	// begin inline asm
	{ .reg .pred __$temp3;
  setp.gt.f16  __$temp3, %rs926, %rs927;
  selp.u16 %rs925, 1, 0, __$temp3;}
	// end inline asm
	setp.eq.s16 	%p313, %rs925, 0;
	selp.b16 	%rs930, %rs927, %rs926, %p313;
	ld.shared.u16 	%rs929, [_ZZN3cub18CUB_300001_SM_10006detail6reduce28DeviceReduceSingleTileKernelINS2_10policy_hubI6__halfj3MaxE10Policy1000EPS5_S9_iS6_S5_S5_N4cuda3std3__410__identityEEEvT0_T1_T2_T3_T4_T6_E12temp_storage+22];
	// begin inline asm
	{ .reg .pred __$temp3;
  setp.gt.f16  __$temp3, %rs929, %rs930;
  selp.u16 %rs928, 1, 0, __$temp3;}
	// end inline asm
	setp.eq.s16 	%p314, %rs928, 0;
	selp.b16 	%rs991, %rs930, %rs929, %p314;
	bra.uni 	$L__BB12_140;
$L__BB12_27:
	// begin inline asm
	mov.u32 %r263, %laneid;
	// end inline asm
	and.b32  	%r269, %r1, 992;
	add.s32 	%r270, %r269, 32;
	setp.gt.s32 	%p268, %r270, %r105;
	not.b32 	%r271, %r269;
	add.s32 	%r272, %r105, %r271;
	selp.b32 	%r267, %r272, 31, %p268;
	cvt.u32.u16 	%r265, %rs991;
	mov.b32 	%r266, 1;
	mov.b32 	%r268, -1;
	// begin inline asm
	shfl.sync.down.b32 %r264, %r265, %r266, %r267, %r268;
	// end inline asm
	setp.ge.s32 	%p269, %r263, %r267;
	@%p269 bra 	$L__BB12_29;
	cvt.u16.u32 	%rs860, %r264;
	// begin inline asm
	{ .reg .pred __$temp3;
  setp.gt.f16  __$temp3, %rs860, %rs991;
  selp.u16 %rs859, 1, 0, __$temp3;}
	// end inline asm
	setp.eq.s16 	%p270, %rs859, 0;
	selp.b16 	%rs991, %rs991, %rs860, %p270;
$L__BB12_29:
	cvt.u32.u16 	%r274, %rs991;
	mov.b32 	%r275, 2;
	mov.b32 	%r277, -1;
	// begin inline asm
	shfl.sync.down.b32 %r273, %r274, %r275, %r267, %r277;
	// end inline asm
	add.s32 	%r278, %r263, 2;
	setp.gt.s32 	%p271, %r278, %r267;
	@%p271 bra 	$L__BB12_31;
	cvt.u16.u32 	%rs863, %r273;
	// begin inline asm
	{ .reg .pred __$temp3;
  setp.gt.f16  __$temp3, %rs863, %rs991;
  selp.u16 %rs862, 1, 0, __$temp3;}
	// end inline asm
	setp.eq.s16 	%p272, %rs862, 0;
	selp.b16 	%rs991, %rs991, %rs863, %p272;
$L__BB12_31:
	cvt.u32.u16 	%r280, %rs991;
	mov.b32 	%r281, 4;
	mov.b32 	%r283, -1;
	// begin inline asm
	shfl.sync.down.b32 %r279, %r280, %r281, %r267, %r283;
	// end inline asm
	add.s32 	%r284, %r263, 4;
	setp.gt.s32 	%p273, %r284, %r267;
	@%p273 bra 	$L__BB12_33;
	cvt.u16.u32 	%rs866, %r279;
	// begin inline asm
	{ .reg .pred __$temp3;
  setp.gt.f16  __$temp3, %rs866, %rs991;
  selp.u16 %rs865, 1, 0, __$temp3;}
	// end inline asm
	setp.eq.s16 	%p274, %rs865, 0;
	selp.b16 	%rs991, %rs991, %rs866, %p274;
$L__BB12_33:
	cvt.u32.u16 	%r286, %rs991;
	mov.b32 	%r287, 8;
	mov.b32 	%r289, -1;
	// begin inline asm
	shfl.sync.down.b32 %r285, %r286, %r287, %r267, %r289;
	// end inline asm
	add.s32 	%r290, %r263, 8;
	setp.gt.s32 	%p275, %r290, %r267;
	@%p275 bra 	$L__BB12_35;
	cvt.u16.u32 	%rs869, %r285;
	// begin inline asm
	{ .reg .pred __$temp3;
  setp.gt.f16  __$temp3, %rs869, %rs991;
  selp.u16 %rs868, 1, 0, __$temp3;}
	// end inline asm
	setp.eq.s16 	%p276, %rs868, 0;
	selp.b16 	%rs991, %rs991, %rs869, %p276;
$L__BB12_35:
	cvt.u32.u16 	%r292, %rs991;
	mov.b32 	%r293, 16;
	mov.b32 	%r295, -1;
	// begin inline asm
	shfl.sync.down.b32 %r291, %r292, %r293, %r267, %r295;
	// end inline asm
	add.s32 	%r296, %r263, 16;
	setp.gt.s32 	%p277, %r296, %r267;
	@%p277 bra 	$L__BB12_37;
	cvt.u16.u32 	%rs872, %r291;
	// begin inline asm
	{ .reg .pred __$temp3;
  setp.gt.f16  __$temp3, %rs872, %rs991;
  selp.u16 %rs871, 1, 0, __$temp3;}
	// end inline asm
	setp.eq.s16 	%p278, %rs871, 0;
	selp.b16 	%rs991, %rs991, %rs872, %p278;
$L__BB12_37:
	setp.ne.s32 	%p279, %r263, 0;
	@%p279 bra 	$L__BB12_39;
	shr.u32 	%r297, %r1, 4;
	and.b32  	%r298, %r297, 62;
	mov.u32 	%r299, _ZZN3cub18CUB_300001_SM_10006detail6reduce28DeviceReduceSingleTileKernelINS2_10policy_hubI6__halfj3MaxE10Policy1000EPS5_S9_iS6_S5_S5_N4cuda3std3__410__identityEEEvT0_T1_T2_T3_T4_T6_E12temp_storage;
	add.s32 	%r300, %r299, %r298;
	st.shared.u16 	[%r300+8], %rs991;
$L__BB12_39:
	bar.sync 	0;
	setp.ne.s32 	%p280, %r1, 0;
	setp.lt.s32 	%p281, %r105, 33;
	or.pred  	%p282, %p280, %p281;
	@%p282 bra 	$L__BB12_140;
	ld.shared.u16 	%rs875, [_ZZN3cub18CUB_300001_SM_10006detail6reduce28DeviceReduceSingleTileKernelINS2_10policy_hubI6__halfj3MaxE10Policy1000EPS5_S9_iS6_S5_S5_N4cuda3std3__410__identityEEEvT0_T1_T2_T3_T4_T6_E12temp_storage+10];
	// begin inline asm
	{ .reg .pred __$temp3;
  setp.gt.f16  __$temp3, %rs875, %rs991;
  selp.u16 %rs874, 1, 0, __$temp3;}
	// end inline asm
	setp.eq.s16 	%p283, %rs874, 0;
	selp.b16 	%rs991, %rs991, %rs875, %p283;
	setp.lt.u32 	%p284, %r105, 65;
	@%p284 bra 	$L__BB12_140;
	ld.shared.u16 	%rs878, [_ZZN3cub18CUB_300001_SM_10006detail6reduce28DeviceReduceSingleTileKernelINS2_10policy_hubI6__halfj3MaxE10Policy1000EPS5_S9_iS6_S5_S5_N4cuda3std3__410__identityEEEvT0_T1_T2_T3_T4_T6_E12temp_storage+12];
	// begin inline asm
	{ .reg .pred __$temp3;
  setp.gt.f16  __$temp3, %rs878, %rs991;
  selp.u16 %rs877, 1, 0, __$temp3;}
	// end inline asm
	setp.eq.s16 	%p285, %rs877, 0;
	selp.b16 	%rs991, %rs991, %rs878, %p285;
	setp.lt.u32 	%p286, %r105, 97;
	@%p286 bra 	$L__BB12_140;
	ld.shared.u16 	%rs881, [_ZZN3cub18CUB_300001_SM_10006detail6reduce28DeviceReduceSingleTileKernelINS2_10policy_hubI6__halfj3MaxE10Policy1000EPS5_S9_iS6_S5_S5_N4cuda3std3__410__identityEEEvT0_T1_T2_T3_T4_T6_E12temp_storage+14];
	// begin inline asm
	{ .reg .pred __$temp3;
  setp.gt.f16  __$temp3, %rs881, %rs991;
  selp.u16 %rs880, 1, 0, __$temp3;}
	// end inline asm
	setp.eq.s16 	%p287, %rs880, 0;
	selp.b16 	%rs991, %rs991, %rs881, %p287;
	setp.lt.u32 	%p288, %r105, 129;
	@%p288 bra 	$L__BB12_140;
	ld.shared.u16 	%rs884, [_ZZN3cub18CUB_300001_SM_10006detail6reduce28DeviceReduceSingleTileKernelINS2_10policy_hubI6__halfj3MaxE10Policy1000EPS5_S9_iS6_S5_S5_N4cuda3std3__410__identityEEEvT0_T1_T2_T3_T4_T6_E12temp_storage+16];
	// begin inline asm
	{ .reg .pred __$temp3;
  setp.gt.f16  __$temp3, %rs884, %rs991;
  selp.u16 %rs883, 1, 0, __$temp3;}
	// end inline asm
	setp.eq.s16 	%p289, %rs883, 0;
	selp.b16 	%rs991, %rs991, %rs884, %p289;
	setp.lt.u32 	%p290, %r105, 161;
	@%p290 bra 	$L__BB12_140;
	ld.shared.u16 	%rs887, [_ZZN3cub18CUB_300001_SM_10006detail6reduce28DeviceReduceSingleTileKernelINS2_10policy_hubI6__halfj3MaxE10Policy1000EPS5_S9_iS6_S5_S5_N4cuda3std3__410__identityEEEvT0_T1_T2_T3_T4_T6_E12temp_storage+18];
	// begin inline asm
	{ .reg .pred __$temp3;
  setp.gt.f16  __$temp3, %rs887, %rs991;
  selp.u16 %rs886, 1, 0, __$temp3;}
	// end inline asm
	setp.eq.s16 	%p291, %rs886, 0;
	selp.b16 	%rs991, %rs991, %rs887, %p291;
	setp.lt.u32 	%p292, %r105, 193;
	@%p292 bra 	$L__BB12_140;
	ld.shared.u16 	%rs890, [_ZZN3cub18CUB_300001_SM_10006detail6reduce28DeviceReduceSingleTileKernelINS2_10policy_hubI6__halfj3MaxE10Policy1000EPS5_S9_iS6_S5_S5_N4cuda3std3__410__identityEEEvT0_T1_T2_T3_T4_T6_E12temp_storage+20];
	// begin inline asm
	{ .reg .pred __$temp3;
  setp.gt.f16  __$temp3, %rs890, %rs991;
  selp.u16 %rs889, 1, 0, __$temp3;}
	// end inline asm
	setp.eq.s16 	%p293, %rs889, 0;
	selp.b16 	%rs991, %rs991, %rs890, %p293;
	setp.lt.u32 	%p294, %r105, 225;
	@%p294 bra 	$L__BB12_140;
	ld.shared.u16 	%rs893, [_ZZN3cub18CUB_300001_SM_10006detail6reduce28DeviceReduceSingleTileKernelINS2_10policy_hubI6__halfj3MaxE10Policy1000EPS5_S9_iS6_S5_S5_N4cuda3std3__410__identityEEEvT0_T1_T2_T3_T4_T6_E12temp_storage+22];
	// begin inline asm
	{ .reg .pred __$temp3;
  setp.gt.f16  __$temp3, %rs893, %rs991;
  selp.u16 %rs892, 1, 0, __$temp3;}
	// end inline asm
	setp.eq.s16 	%p295, %rs892, 0;
	selp.b16 	%rs991, %rs991, %rs893, %p295;
	bra.uni 	$L__BB12_140;
$L__BB12_47:
	mov.u32 	%r26, %tid.x;
	shl.b32 	%r219, %r26, 2;
	mul.wide.u32 	%rd138, %r219, 2;
	add.s64 	%rd106, %rd16, %rd138;
	// begin inline asm
	ld.global.nc.u16 %rs526, [%rd106];
	// end inline asm
	add.s64 	%rd107, %rd106, 2;
	// begin inline asm
	ld.global.nc.u16 %rs527, [%rd107];
	// end inline asm
	add.s64 	%rd108, %rd106, 4;
	// begin inline asm
	ld.global.nc.u16 %rs528, [%rd108];
	// end inline asm
	add.s64 	%rd109, %rd106, 6;
	// begin inline asm
	ld.global.nc.u16 %rs529, [%rd109];
	// end inline asm
	add.s64 	%rd110, %rd106, 2048;
	// begin inline asm
	ld.global.nc.u16 %rs530, [%rd110];
	// end inline asm
	add.s64 	%rd111, %rd106, 2050;
	// begin inline asm
	ld.global.nc.u16 %rs531, [%rd111];
	// end inline asm
	add.s64 	%rd112, %rd106, 2052;
	// begin inline asm
	ld.global.nc.u16 %rs532, [%rd112];
	// end inline asm
	add.s64 	%rd113, %rd106, 2054;
	// begin inline asm
	ld.global.nc.u16 %rs533, [%rd113];
	// end inline asm
	add.s64 	%rd114, %rd106, 4096;
	// begin inline asm
	ld.global.nc.u16 %rs534, [%rd114];
	// end inline asm
	add.s64 	%rd115, %rd106, 4098;
	// begin inline asm
	ld.global.nc.u16 %rs535, [%rd115];
	// end inline asm
	add.s64 	%rd116, %rd106, 4100;
	// begin inline asm
	ld.global.nc.u16 %rs536, [%rd116];
	// end inline asm
	add.s64 	%rd117, %rd106, 4102;
	// begin inline asm
	ld.global.nc.u16 %rs537, [%rd117];
	// end inline asm
	add.s64 	%rd118, %rd106, 6144;
	// begin inline asm
	ld.global.nc.u16 %rs538, [%rd118];
	// end inline asm
	add.s64 	%rd119, %rd106, 6146;
	// begin inline asm
	ld.global.nc.u16 %rs539, [%rd119];
	// end inline asm
	add.s64 	%rd120, %rd106, 6148;
	// begin inline asm
	ld.global.nc.u16 %rs540, [%rd120];
	// end inline asm
	add.s64 	%rd121, %rd106, 6150;
	// begin inline asm
	ld.global.nc.u16 %rs541, [%rd121];
	// end inline asm
	add.s64 	%rd122, %rd106, 8192;
	// begin inline asm
	ld.global.nc.u16 %rs542, [%rd122];
	// end inline asm
	add.s64 	%rd123, %rd106, 8194;
	// begin inline asm
	ld.global.nc.u16 %rs543, [%rd123];
	// end inline asm
	add.s64 	%rd124, %rd106, 8196;
	// begin inline asm
	ld.global.nc.u16 %rs544, [%rd124];
	// end inline asm
	add.s64 	%rd125, %rd106, 8198;
	// begin inline asm
	ld.global.nc.u16 %rs545, [%rd125];
	// end inline asm
	add.s64 	%rd126, %rd106, 10240;
	// begin inline asm
	ld.global.nc.u16 %rs546, [%rd126];
	// end inline asm
	add.s64 	%rd127, %rd106, 10242;
	// begin inline asm
	ld.global.nc.u16 %rs547, [%rd127];
	// end inline asm
	add.s64 	%rd128, %rd106, 10244;
	// begin inline asm
	ld.global.nc.u16 %rs548, [%rd128];
	// end inline asm
	add.s64 	%rd129, %rd106, 10246;
	// begin inline asm
	ld.global.nc.u16 %rs549, [%rd129];
	// end inline asm
	add.s64 	%rd130, %rd106, 12288;
	// begin inline asm
	ld.global.nc.u16 %rs550, [%rd130];
	// end inline asm
	add.s64 	%rd131, %rd106, 12290;
	// begin inline asm
	ld.global.nc.u16 %rs551, [%rd131];
	// end inline asm
	add.s64 	%rd132, %rd106, 12292;
	// begin inline asm
	ld.global.nc.u16 %rs552, [%rd132];
	// end inline asm
	add.s64 	%rd133, %rd106, 12294;
	// begin inline asm
	ld.global.nc.u16 %rs553, [%rd133];
	// end inline asm
	add.s64 	%rd134, %rd106, 14336;
	// begin inline asm
	ld.global.nc.u16 %rs554, [%rd134];
	// end inline asm
	add.s64 	%rd135, %rd106, 14338;
	// begin inline asm
	ld.global.nc.u16 %rs555, [%rd135];
	// end inline asm
	add.s64 	%rd136, %rd106, 14340;
	// begin inline asm
	ld.global.nc.u16 %rs556, [%rd136];
	// end inline asm
	add.s64 	%rd137, %rd106, 14342;
	// begin inline asm
	ld.global.nc.u16 %rs557, [%rd137];
	// end inline asm
	// begin inline asm
	{ .reg .pred __$temp3;
  setp.gt.f16  __$temp3, %rs527, %rs526;
  selp.u16 %rs558, 1, 0, __$temp3;}
	// end inline asm
	setp.eq.s16 	%p160, %rs558, 0;
	selp.b16 	%rs563, %rs526, %rs527, %p160;
	// begin inline asm
	{ .reg .pred __$temp3;
  setp.gt.f16  __$temp3, %rs528, %rs563;
  selp.u16 %rs561, 1, 0, __$temp3;}
	// end inline asm
	setp.eq.s16 	%p161, %rs561, 0;
	selp.b16 	%rs566, %rs563, %rs528, %p161;
	// begin inline asm
	{ .reg .pred __$temp3;
  setp.gt.f16  __$temp3, %rs529, %rs566;
  selp.u16 %rs564, 1, 0, __$temp3;}
	// end inline asm
	setp.eq.s16 	%p162, %rs564, 0;
	selp.b16 	%rs569, %rs566, %rs529, %p162;
	// begin inline asm
	{ .reg .pred __$temp3;
  setp.gt.f16  __$temp3, %rs530, %rs569;
  selp.u16 %rs567, 1, 0, __$temp3;}
	// end inline asm
	setp.eq.s16 	%p163, %rs567, 0;
	selp.b16 	%rs572, %rs569, %rs530, %p163;
	// begin inline asm
	{ .reg .pred __$temp3;
  setp.gt.f16  __$temp3, %rs531, %rs572;
  selp.u16 %rs570, 1, 0, __$temp3;}
	// end inline asm
	setp.eq.s16 	%p164, %rs570, 0;
	selp.b16 	%rs575, %rs572, %rs531, %p164;
	// begin inline asm
	{ .reg .pred __$temp3;
  setp.gt.f16  __$temp3, %rs532, %rs575;
  selp.u16 %rs573, 1, 0, __$temp3;}
	// end inline asm
	setp.eq.s16 	%p165, %rs573, 0;
	selp.b16 	%rs578, %rs575, %rs532, %p165;
	// begin inline asm
	{ .reg .pred __$temp3;
  setp.gt.f16  __$temp3, %rs533, %rs578;
  selp.u16 %rs576, 1, 0, __$temp3;}
	// end inline asm
	setp.eq.s16 	%p166, %rs576, 0;
	selp.b16 	%rs581, %rs578, %rs533, %p166;
	// begin inline asm
	{ .reg .pred __$temp3;
  setp.gt.f16  __$temp3, %rs534, %rs581;
  selp.u16 %rs579, 1, 0, __$temp3;}
	// end inline asm
	setp.eq.s16 	%p167, %rs579, 0;
	selp.b16 	%rs584, %rs581, %rs534, %p167;
	// begin inline asm
	{ .reg .pred __$temp3;
  setp.gt.f16  __$temp3, %rs535, %rs584;
  selp.u16 %rs582, 1, 0, __$temp3;}
	// end inline asm
	setp.eq.s16 	%p168, %rs582, 0;
	selp.b16 	%rs587, %rs584, %rs535, %p168;
	// begin inline asm
	{ .reg .pred __$temp3;
  setp.gt.f16  __$temp3, %rs536, %rs587;
  selp.u16 %rs585, 1, 0, __$temp3;}
	// end inline asm
	setp.eq.s16 	%p169, %rs585, 0;
	selp.b16 	%rs590, %rs587, %rs536, %p169;
	// begin inline asm
	{ .reg .pred __$temp3;
  setp.gt.f16  __$temp3, %rs537, %rs590;
  selp.u16 %rs588, 1, 0, __$temp3;}
	// end inline asm
	setp.eq.s16 	%p170, %rs588, 0;
	selp.b16 	%rs593, %rs590, %rs537, %p170;
	// begin inline asm
	{ .reg .pred __$temp3;
  setp.gt.f16  __$temp3, %rs538, %rs593;
  selp.u16 %rs591, 1, 0, __$temp3;}
	// end inline asm
	setp.eq.s16 	%p171, %rs591, 0;
	selp.b16 	%rs596, %rs593, %rs538, %p171;
	// begin inline asm
	{ .reg .pred __$temp3;
  setp.gt.f16  __$temp3, %rs539, %rs596;
  selp.u16 %rs594, 1, 0, __$temp3;}
	// end inline asm
	setp.eq.s16 	%p172, %rs594, 0;
	selp.b16 	%rs599, %rs596, %rs539, %p172;
	// begin inline asm
	{ .reg .pred __$temp3;
  setp.gt.f16  __$temp3, %rs540, %rs599;
  selp.u16 %rs597, 1, 0, __$temp3;}
	// end inline asm
	setp.eq.s16 	%p173, %rs597, 0;
	selp.b16 	%rs602, %rs599, %rs540, %p173;
	// begin inline asm
	{ .reg .pred __$temp3;
  setp.gt.f16  __$temp3, %rs541, %rs602;
  selp.u16 %rs600, 1, 0, __$temp3;}
	// end inline asm
	setp.eq.s16 	%p174, %rs600, 0;
	selp.b16 	%rs605, %rs602, %rs541, %p174;
	// begin inline asm
	{ .reg .pred __$temp3;
  setp.gt.f16  __$temp3, %rs542, %rs605;
  selp.u16 %rs603, 1, 0, __$temp3;}
	// end inline asm
	setp.eq.s16 	%p175, %rs603, 0;
	selp.b16 	%rs608, %rs605, %rs542, %p175;
	// begin inline asm
	{ .reg .pred __$temp3;
  setp.gt.f16  __$temp3, %rs543, %rs608;
  selp.u16 %rs606, 1, 0, __$temp3;}
	// end inline asm
	setp.eq.s16 	%p176, %rs606, 0;
	selp.b16 	%rs611, %rs608, %rs543, %p176;
	// begin inline asm
	{ .reg .pred __$temp3;
  setp.gt.f16  __$temp3, %rs544, %rs611;
  selp.u16 %rs609, 1, 0, __$temp3;}
	// end inline asm
	setp.eq.s16 	%p177, %rs609, 0;
	selp.b16 	%rs614, %rs611, %rs544, %p177;
	// begin inline asm
	{ .reg .pred __$temp3;
  setp.gt.f16  __$temp3, %rs545, %rs614;
  selp.u16 %rs612, 1, 0, __$temp3;}
	// end inline asm
	setp.eq.s16 	%p178, %rs612, 0;
	selp.b16 	%rs617, %rs614, %rs545, %p178;
	// begin inline asm
	{ .reg .pred __$temp3;
  setp.gt.f16  __$temp3, %rs546, %rs617;
  selp.u16 %rs615, 1, 0, __$temp3;}
	// end inline asm
	setp.eq.s16 	%p179, %rs615, 0;
	selp.b16 	%rs620, %rs617, %rs546, %p179;
	// begin inline asm
	{ .reg .pred __$temp3;
  setp.gt.f16  __$temp3, %rs547, %rs620;
  selp.u16 %rs618, 1, 0, __$temp3;}
	// end inline asm
	setp.eq.s16 	%p180, %rs618, 0;
	selp.b16 	%rs623, %rs620, %rs547, %p180;
	// begin inline asm
	{ .reg .pred __$temp3;
  setp.gt.f16  __$temp3, %rs548, %rs623;
  selp.u16 %rs621, 1, 0, __$temp3;}
	// end inline asm
	setp.eq.s16 	%p181, %rs621, 0;
	selp.b16 	%rs626, %rs623, %rs548, %p181;
	// begin inline asm
	{ .reg .pred __$temp3;
  setp.gt.f16  __$temp3, %rs549, %rs626;
  selp.u16 %rs624, 1, 0, __$temp3;}
	// end inline asm
	setp.eq.s16 	%p182, %rs624, 0;
	selp.b16 	%rs629, %rs626, %rs549, %p182;
	// begin inline asm
	{ .reg .pred __$temp3;
  setp.gt.f16  __$temp3, %rs550, %rs629;
  selp.u16 %rs627, 1, 0, __$temp3;}
	// end inline asm
	setp.eq.s16 	%p183, %rs627, 0;
	selp.b16 	%rs632, %rs629, %rs550, %p183;
	// begin inline asm
	{ .reg .pred __$temp3;
  setp.gt.f16  __$temp3, %rs551, %rs632;
  selp.u16 %rs630, 1, 0, __$temp3;}
	// end inline asm
	setp.eq.s16 	%p184, %rs630, 0;
	selp.b16 	%rs635, %rs632, %rs551, %p184;
	// begin inline asm
	{ .reg .pred __$temp3;
  setp.gt.f16  __$temp3, %rs552, %rs635;
  selp.u16 %rs633, 1, 0, __$temp3;}
	// end inline asm
	setp.eq.s16 	%p185, %rs633, 0;
	selp.b16 	%rs638, %rs635, %rs552, %p185;
	// begin inline asm
	{ .reg .pred __$temp3;
  setp.gt.f16  __$temp3, %rs553, %rs638;
  selp.u16 %rs636, 1, 0, __$temp3;}
	// end inline asm
	setp.eq.s16 	%p186, %rs636, 0;
	selp.b16 	%rs641, %rs638, %rs553, %p186;
	// begin inline asm
	{ .reg .pred __$temp3;
  setp.gt.f16  __$temp3, %rs554, %rs641;
  selp.u16 %rs639, 1, 0, __$temp3;}
	// end inline asm
	setp.eq.s16 	%p187, %rs639, 0;
	selp.b16 	%rs644, %rs641, %rs554, %p187;
	// begin inline asm
	{ .reg .pred __$temp3;
  setp.gt.f16  __$temp3, %rs555, %rs644;
  selp.u16 %rs642, 1, 0, __$temp3;}
	// end inline asm
	setp.eq.s16 	%p188, %rs642, 0;
	selp.b16 	%rs647, %rs644, %rs555, %p188;
	// begin inline asm
	{ .reg .pred __$temp3;
  setp.gt.f16  __$temp3, %rs556, %rs647;
  selp.u16 %rs645, 1, 0, __$temp3;}
	// end inline asm
	setp.eq.s16 	%p189, %rs645, 0;
	selp.b16 	%rs650, %rs647, %rs556, %p189;
	// begin inline asm
	{ .reg .pred __$temp3;
  setp.gt.f16  __$temp3, %rs557, %rs650;
  selp.u16 %rs648, 1, 0, __$temp3;}
	// end inline asm
	setp.eq.s16 	%p190, %rs648, 0;
	selp.b16 	%rs991, %rs650, %rs557, %p190;
	setp.lt.u32 	%p191, %r105, 16384;
	mov.b32 	%r339, 8192;
	@%p191 bra 	$L__BB12_51;
	add.s32 	%r27, %r105, -8192;
	mov.b32 	%r339, 8192;
$L__BB12_49:
	mul.wide.s32 	%rd171, %r339, 2;
	add.s64 	%rd139, %rd106, %rd171;
	// begin inline asm
	ld.global.nc.u16 %rs651, [%rd139];
	// end inline asm
	add.s64 	%rd140, %rd139, 2;
	// begin inline asm
	ld.global.nc.u16 %rs652, [%rd140];
	// end inline asm
	add.s64 	%rd141, %rd139, 4;
	// begin inline asm
	ld.global.nc.u16 %rs653, [%rd141];
	// end inline asm
	add.s64 	%rd142, %rd139, 6;
	// begin inline asm
	ld.global.nc.u16 %rs654, [%rd142];
	// end inline asm
	add.s64 	%rd143, %rd139, 2048;
	// begin inline asm
	ld.global.nc.u16 %rs655, [%rd143];
	// end inline asm
	add.s64 	%rd144, %rd139, 2050;
	// begin inline asm
	ld.global.nc.u16 %rs656, [%rd144];
	// end inline asm
	add.s64 	%rd145, %rd139, 2052;
	// begin inline asm
	ld.global.nc.u16 %rs657, [%rd145];
	// end inline asm
	add.s64 	%rd146, %rd139, 2054;
	// begin inline asm
	ld.global.nc.u16 %rs658, [%rd146];
	// end inline asm
	add.s64 	%rd147, %rd139, 4096;
	// begin inline asm
	ld.global.nc.u16 %rs659, [%rd147];
	// end inline asm
	add.s64 	%rd148, %rd139, 4098;
	// begin inline asm
	ld.global.nc.u16 %rs660, [%rd148];
	// end inline asm
	add.s64 	%rd149, %rd139, 4100;
	// begin inline asm
	ld.global.nc.u16 %rs661, [%rd149];
	// end inline asm
	add.s64 	%rd150, %rd139, 4102;
	// begin inline asm
	ld.global.nc.u16 %rs662, [%rd150];
	// end inline asm
	add.s64 	%rd151, %rd139, 6144;
	// begin inline asm
	ld.global.nc.u16 %rs663, [%rd151];
	// end inline asm
	add.s64 	%rd152, %rd139, 6146;
	// begin inline asm
	ld.global.nc.u16 %rs664, [%rd152];
	// end inline asm
	add.s64 	%rd153, %rd139, 6148;
	// begin inline asm
	ld.global.nc.u16 %rs665, [%rd153];
	// end inline asm
	add.s64 	%rd154, %rd139, 6150;
	// begin inline asm
	ld.global.nc.u16 %rs666, [%rd154];
	// end inline asm
	add.s64 	%rd155, %rd139, 8192;
	// begin inline asm
	ld.global.nc.u16 %rs667, [%rd155];
	// end inline asm
	add.s64 	%rd156, %rd139, 8194;
	// begin inline asm
	ld.global.nc.u16 %rs668, [%rd156];
	// end inline asm
	add.s64 	%rd157, %rd139, 8196;
	// begin inline asm
	ld.global.nc.u16 %rs669, [%rd157];
	// end inline asm
	add.s64 	%rd158, %rd139, 8198;
	// begin inline asm
	ld.global.nc.u16 %rs670, [%rd158];
	// end inline asm
	add.s64 	%rd159, %rd139, 10240;
	// begin inline asm
	ld.global.nc.u16 %rs671, [%rd159];
	// end inline asm
	add.s64 	%rd160, %rd139, 10242;
	// begin inline asm
	ld.global.nc.u16 %rs672, [%rd160];
	// end inline asm
	add.s64 	%rd161, %rd139, 10244;
	// begin inline asm
	ld.global.nc.u16 %rs673, [%rd161];
	// end inline asm
	add.s64 	%rd162, %rd139, 10246;
	// begin inline asm
	ld.global.nc.u16 %rs674, [%rd162];
	// end inline asm
	add.s64 	%rd163, %rd139, 12288;
	// begin inline asm
	ld.global.nc.u16 %rs675, [%rd163];
	// end inline asm
	add.s64 	%rd164, %rd139, 12290;
	// begin inline asm
	ld.global.nc.u16 %rs676, [%rd164];
	// end inline asm
	add.s64 	%rd165, %rd139, 12292;
	// begin inline asm
	ld.global.nc.u16 %rs677, [%rd165];
	// end inline asm
	add.s64 	%rd166, %rd139, 12294;
	// begin inline asm
	ld.global.nc.u16 %rs678, [%rd166];
	// end inline asm
	add.s64 	%rd167, %rd139, 14336;
	// begin inline asm
	ld.global.nc.u16 %rs679, [%rd167];
	// end inline asm
	add.s64 	%rd168, %rd139, 14338;
	// begin inline asm
	ld.global.nc.u16 %rs680, [%rd168];
	// end inline asm
	add.s64 	%rd169, %rd139, 14340;
	// begin inline asm
	ld.global.nc.u16 %rs681, [%rd169];
	// end inline asm
	add.s64 	%rd170, %rd139, 14342;
	// begin inline asm
	ld.global.nc.u16 %rs682, [%rd170];
	// end inline asm
	// begin inline asm
	{ .reg .pred __$temp3;
  setp.gt.f16  __$temp3, %rs651, %rs991;
  selp.u16 %rs683, 1, 0, __$temp3;}
	// end inline asm
	setp.eq.s16 	%p192, %rs683, 0;
	selp.b16 	%rs688, %rs991, %rs651, %p192;
	// begin inline asm
	{ .reg .pred __$temp3;
  setp.gt.f16  __$temp3, %rs652, %rs688;
  selp.u16 %rs686, 1, 0, __$temp3;}
	// end inline asm
	setp.eq.s16 	%p193, %rs686, 0;
	selp.b16 	%rs691, %rs688, %rs652, %p193;
	// begin inline asm
	{ .reg .pred __$temp3;
  setp.gt.f16  __$temp3, %rs653, %rs691;
  selp.u16 %rs689, 1, 0, __$temp3;}
	// end inline asm
	setp.eq.s16 	%p194, %rs689, 0;
	selp.b16 	%rs694, %rs691, %rs653, %p194;
	// begin inline asm
	{ .reg .pred __$temp3;
  setp.gt.f16  __$temp3, %rs654, %rs694;
  selp.u16 %rs692, 1, 0, __$temp3;}
	// end inline asm
	setp.eq.s16 	%p195, %rs692, 0;
	selp.b16 	%rs697, %rs694, %rs654, %p195;
	// begin inline asm
	{ .reg .pred __$temp3;
  setp.gt.f16  __$temp3, %rs655, %rs697;
  selp.u16 %rs695, 1, 0, __$temp3;}
	// end inline asm
	setp.eq.s16 	%p196, %rs695, 0;
	selp.b16 	%rs700, %rs697, %rs655, %p196;
	// begin inline asm
	{ .reg .pred __$temp3;
  setp.gt.f16  __$temp3, %rs656, %rs700;
  selp.u16 %rs698, 1, 0, __$temp3;}
	// end inline asm
	setp.eq.s16 	%p197, %rs698, 0;
	selp.b16 	%rs703, %rs700, %rs656, %p197;
	// begin inline asm
	{ .reg .pred __$temp3;
  setp.gt.f16  __$temp3, %rs657, %rs703;
  selp.u16 %rs701, 1, 0, __$temp3;}
	// end inline asm
	setp.eq.s16 	%p198, %rs701, 0;
	selp.b16 	%rs706, %rs703, %rs657, %p198;
	// begin inline asm
	{ .reg .pred __$temp3;
  setp.gt.f16  __$temp3, %rs658, %rs706;
  selp.u16 %rs704, 1, 0, __$temp3;}
	// end inline asm
	setp.eq.s16 	%p199, %rs704, 0;
	selp.b16 	%rs709, %rs706, %rs658, %p199;
	// begin inline asm
	{ .reg .pred __$temp3;
  setp.gt.f16  __$temp3, %rs659, %rs709;
  selp.u16 %rs707, 1, 0, __$temp3;}
	// end inline asm
	setp.eq.s16 	%p200, %rs707, 0;
	selp.b16 	%rs712, %rs709, %rs659, %p200;
	// begin inline asm
	{ .reg .pred __$temp3;
  setp.gt.f16  __$temp3, %rs660, %rs712;
  selp.u16 %rs710, 1, 0, __$temp3;}
	// end inline asm
	setp.eq.s16 	%p201, %rs710, 0;
	selp.b16 	%rs715, %rs712, %rs660, %p201;
	// begin inline asm
	{ .reg .pred __$temp3;
  setp.gt.f16  __$temp3, %rs661, %rs715;
  selp.u16 %rs713, 1, 0, __$temp3;}
	// end inline asm
	setp.eq.s16 	%p202, %rs713, 0;
	selp.b16 	%rs718, %rs715, %rs661, %p202;
	// begin inline asm
	{ .reg .pred __$temp3;
  setp.gt.f16  __$temp3, %rs662, %rs718;
  selp.u16 %rs716, 1, 0, __$temp3;}
	// end inline asm
	setp.eq.s16 	%p203, %rs716, 0;
	selp.b16 	%rs721, %rs718, %rs662, %p203;
	// begin inline asm
	{ .reg .pred __$temp3;
  setp.gt.f16  __$temp3, %rs663, %rs721;
  selp.u16 %rs719, 1, 0, __$temp3;}
	// end inline asm
	setp.eq.s16 	%p204, %rs719, 0;
	selp.b16 	%rs724, %rs721, %rs663, %p204;
	// begin inline asm
	{ .reg .pred __$temp3;
  setp.gt.f16  __$temp3, %rs664, %rs724;
  selp.u16 %rs722, 1, 0, __$temp3;}
	// end inline asm
	setp.eq.s16 	%p205, %rs722, 0;
	selp.b16 	%rs727, %rs724, %rs664, %p205;
	// begin inline asm
	{ .reg .pred __$temp3;
  setp.gt.f16  __$temp3, %rs665, %rs727;
  selp.u16 %rs725, 1, 0, __$temp3;}
	// end inline asm
	setp.eq.s16 	%p206, %rs725, 0;
	selp.b16 	%rs730, %rs727, %rs665, %p206;
	// begin inline asm
	{ .reg .pred __$temp3;
  setp.gt.f16  __$temp3, %rs666, %rs730;
  selp.u16 %rs728, 1, 0, __$temp3;}
	// end inline asm
	setp.eq.s16 	%p207, %rs728, 0;
	selp.b16 	%rs733, %rs730, %rs666, %p207;
	// begin inline asm
	{ .reg .pred __$temp3;
  setp.gt.f16  __$temp3, %rs667, %rs733;
  selp.u16 %rs731, 1, 0, __$temp3;}
	// end inline asm
	setp.eq.s16 	%p208, %rs731, 0;
	selp.b16 	%rs736, %rs733, %rs667, %p208;
	// begin inline asm
	{ .reg .pred __$temp3;
  setp.gt.f16  __$temp3, %rs668, %rs736;
  selp.u16 %rs734, 1, 0, __$temp3;}
	// end inline asm
	setp.eq.s16 	%p209, %rs734, 0;
	selp.b16 	%rs739, %rs736, %rs668, %p209;
	// begin inline asm
	{ .reg .pred __$temp3;
  setp.gt.f16  __$temp3, %rs669, %rs739;
  selp.u16 %rs737, 1, 0, __$temp3;}
	// end inline asm
	setp.eq.s16 	%p210, %rs737, 0;
	selp.b16 	%rs742, %rs739, %rs669, %p210;
	// begin inline asm
	{ .reg .pred __$temp3;
  setp.gt.f16  __$temp3, %rs670, %rs742;
  selp.u16 %rs740, 1, 0, __$temp3;}
	// end inline asm
	setp.eq.s16 	%p211, %rs740, 0;
	selp.b16 	%rs745, %rs742, %rs670, %p211;
	// begin inline asm
	{ .reg .pred __$temp3;
  setp.gt.f16  __$temp3, %rs671, %rs745;
  selp.u16 %rs743, 1, 0, __$temp3;}
	// end inline asm
	setp.eq.s16 	%p212, %rs743, 0;
	selp.b16 	%rs748, %rs745, %rs671, %p212;
	// begin inline asm
	{ .reg .pred __$temp3;
  setp.gt.f16  __$temp3, %rs672, %rs748;
  selp.u16 %rs746, 1, 0, __$temp3;}
	// end inline asm
	setp.eq.s16 	%p213, %rs746, 0;
	selp.b16 	%rs751, %rs748, %rs672, %p213;
	// begin inline asm
	{ .reg .pred __$temp3;
  setp.gt.f16  __$temp3, %rs673, %rs751;
  selp.u16 %rs749, 1, 0, __$temp3;}
	// end inline asm
	setp.eq.s16 	%p214, %rs749, 0;
	selp.b16 	%rs754, %rs751, %rs673, %p214;
	// begin inline asm
	{ .reg .pred __$temp3;
  setp.gt.f16  __$temp3, %rs674, %rs754;
  selp.u16 %rs752, 1, 0, __$temp3;}
	// end inline asm
	setp.eq.s16 	%p215, %rs752, 0;
	selp.b16 	%rs757, %rs754, %rs674, %p215;
	// begin inline asm
	{ .reg .pred __$temp3;
  setp.gt.f16  __$temp3, %rs675, %rs757;
  selp.u16 %rs755, 1, 0, __$temp3;}
	// end inline asm
	setp.eq.s16 	%p216, %rs755, 0;
	selp.b16 	%rs760, %rs757, %rs675, %p216;
	// begin inline asm
	{ .reg .pred __$temp3;
  setp.gt.f16  __$temp3, %rs676, %rs760;
  selp.u16 %rs758, 1, 0, __$temp3;}
	// end inline asm
	setp.eq.s16 	%p217, %rs758, 0;
	selp.b16 	%rs763, %rs760, %rs676, %p217;
	// begin inline asm
	{ .reg .pred __$temp3;
  setp.gt.f16  __$temp3, %rs677, %rs763;
  selp.u16 %rs761, 1, 0, __$temp3;}
	// end inline asm
	setp.eq.s16 	%p218, %rs761, 0;
	selp.b16 	%rs766, %rs763, %rs677, %p218;
	// begin inline asm
	{ .reg .pred __$temp3;
  setp.gt.f16  __$temp3, %rs678, %rs766;
  selp.u16 %rs764, 1, 0, __$temp3;}
	// end inline asm
	setp.eq.s16 	%p219, %rs764, 0;
	selp.b16 	%rs769, %rs766, %rs678, %p219;
	// begin inline asm
	{ .reg .pred __$temp3;
  setp.gt.f16  __$temp3, %rs679, %rs769;
  selp.u16 %rs767, 1, 0, __$temp3;}
	// end inline asm
	setp.eq.s16 	%p220, %rs767, 0;
	selp.b16 	%rs772, %rs769, %rs679, %p220;
	// begin inline asm
	{ .reg .pred __$temp3;
  setp.gt.f16  __$temp3, %rs680, %rs772;
  selp.u16 %rs770, 1, 0, __$temp3;}
	// end inline asm
	setp.eq.s16 	%p221, %rs770, 0;
	selp.b16 	%rs775, %rs772, %rs680, %p221;
	// begin inline asm
	{ .reg .pred __$temp3;
  setp.gt.f16  __$temp3, %rs681, %rs775;
  selp.u16 %rs773, 1, 0, __$temp3;}
	// end inline asm
	setp.eq.s16 	%p222, %rs773, 0;
	selp.b16 	%rs778, %rs775, %rs681, %p222;
	// begin inline asm
	{ .reg .pred __$temp3;
  setp.gt.f16  __$temp3, %rs682, %rs778;
  selp.u16 %rs776, 1, 0, __$temp3;}
	// end inline asm
	setp.eq.s16 	%p223, %rs776, 0;
	selp.b16 	%rs991, %rs778, %rs682, %p223;
	sub.s32 	%r221, %r105, %r339;
	setp.lt.s32 	%p224, %r221, 8192;
	@%p224 bra 	$L__BB12_59;
	add.s32 	%r339, %r339, 8192;
	setp.le.s32 	%p225, %r339, %r27;
	@%p225 bra 	$L__BB12_49;
$L__BB12_51:
	setp.le.s32 	%p226, %r105, %r339;
	@%p226 bra 	$L__BB12_59;
	sub.s32 	%r31, %r105, %r339;
	setp.ge.s32 	%p227, %r26, %r31;
	@%p227 bra 	$L__BB12_59;
	not.b32 	%r222, %r26;
	add.s32 	%r223, %r105, %r222;
	sub.s32 	%r32, %r223, %r339;
	and.b32  	%r224, %r32, 768;
	setp.eq.s32 	%p228, %r224, 768;
	mov.u32 	%r343, %r26;
	@%p228 bra 	$L__BB12_56;
	add.s32 	%r341, %r26, %r339;
	shr.u32 	%r225, %r32, 8;
	add.s32 	%r226, %r225, 1;
	and.b32  	%r227, %r226, 3;
	neg.s32 	%r340, %r227;
	mov.u32 	%r343, %r26;
$L__BB12_55:
	.pragma "nounroll";
	mul.wide.u32 	%rd173, %r341, 2;
	add.s64 	%rd172, %rd16, %rd173;
	// begin inline asm
	ld.global.nc.u16 %rs780, [%rd172];
	// end inline asm
	// begin inline asm
	{ .reg .pred __$temp3;
  setp.gt.f16  __$temp3, %rs780, %rs991;
  selp.u16 %rs781, 1, 0, __$temp3;}
	// end inline asm
	setp.eq.s16 	%p229, %rs781, 0;
	selp.b16 	%rs991, %rs991, %rs780, %p229;
	add.s32 	%r343, %r343, 256;
	add.s32 	%r341, %r341, 256;
	add.s32 	%r340, %r340, 1;
	setp.ne.s32 	%p230, %r340, 0;
	@%p230 bra 	$L__BB12_55;
$L__BB12_56:
	setp.lt.u32 	%p231, %r32, 768;
	@%p231 bra 	$L__BB12_59;
	cvt.u64.u32 	%rd174, %r343;
	cvt.u64.u32 	%rd175, %r339;
	add.s64 	%rd176, %rd174, %rd175;
	shl.b64 	%rd177, %rd176, 1;
	add.s64 	%rd178, %rd177, %rd16;
	add.s64 	%rd194, %rd178, 1024;
	add.s32 	%r344, %r343, %r339;
$L__BB12_58:
	mul.wide.u32 	%rd183, %r344, 2;
	add.s64 	%rd179, %rd16, %rd183;
	// begin inline asm
	ld.global.nc.u16 %rs784, [%rd179];
	// end inline asm
	// begin inline asm
	{ .reg .pred __$temp3;
  setp.gt.f16  __$temp3, %rs784, %rs991;
  selp.u16 %rs785, 1, 0, __$temp3;}
	// end inline asm
	setp.eq.s16 	%p232, %rs785, 0;
	selp.b16 	%rs791, %rs991, %rs784, %p232;
	add.s64 	%rd180, %rd194, -512;
	// begin inline asm
	ld.global.nc.u16 %rs788, [%rd180];
	// end inline asm
	// begin inline asm
	{ .reg .pred __$temp3;
  setp.gt.f16  __$temp3, %rs788, %rs791;
  selp.u16 %rs789, 1, 0, __$temp3;}
	// end inline asm
	setp.eq.s16 	%p233, %rs789, 0;
	selp.b16 	%rs795, %rs791, %rs788, %p233;
	// begin inline asm
	ld.global.nc.u16 %rs792, [%rd194];
	// end inline asm
	// begin inline asm
	{ .reg .pred __$temp3;
  setp.gt.f16  __$temp3, %rs792, %rs795;
  selp.u16 %rs793, 1, 0, __$temp3;}
	// end inline asm
	setp.eq.s16 	%p234, %rs793, 0;
	selp.b16 	%rs799, %rs795, %rs792, %p234;
	add.s64 	%rd182, %rd194, 512;
	// begin inline asm
	ld.global.nc.u16 %rs796, [%rd182];
	// end inline asm
	// begin inline asm
	{ .reg .pred __$temp3;
  setp.gt.f16  __$temp3, %rs796, %rs799;
  selp.u16 %rs797, 1, 0, __$temp3;}
	// end inline asm
	setp.eq.s16 	%p235, %rs797, 0;
	selp.b16 	%rs991, %rs799, %rs796, %p235;
	add.s32 	%r343, %r343, 1024;
	add.s64 	%rd194, %rd194, 2048;
	add.s32 	%r344, %r344, 1024;
	setp.lt.s32 	%p236, %r343, %r31;
	@%p236 bra 	$L__BB12_58;
$L__BB12_59:
	// begin inline asm
	mov.u32 %r228, %laneid;
	// end inline asm
	cvt.u32.u16 	%r230, %rs991;
	mov.b32 	%r231, 1;
	mov.b32 	%r232, 31;
	mov.b32 	%r233, -1;
	// begin inline asm
	shfl.sync.down.b32 %r229, %r230, %r231, %r232, %r233;
	// end inline asm
	setp.gt.s32 	%p237, %r228, 30;
	@%p237 bra 	$L__BB12_61;
	cvt.u16.u32 	%rs801, %r229;
	// begin inline asm
	{ .reg .pred __$temp3;
  setp.gt.f16  __$temp3, %rs801, %rs991;
  selp.u16 %rs800, 1, 0, __$temp3;}
	// end inline asm
	setp.eq.s16 	%p238, %rs800, 0;
	selp.b16 	%rs991, %rs991, %rs801, %p238;
$L__BB12_61:
	cvt.u32.u16 	%r235, %rs991;
	mov.b32 	%r236, 2;
	mov.b32 	%r237, 31;
	mov.b32 	%r238, -1;
	// begin inline asm
	shfl.sync.down.b32 %r234, %r235, %r236, %r237, %r238;
	// end inline asm
	setp.gt.s32 	%p239, %r228, 29;
	@%p239 bra 	$L__BB12_63;
	cvt.u16.u32 	%rs804, %r234;
	// begin inline asm
	{ .reg .pred __$temp3;
  setp.gt.f16  __$temp3, %rs804, %rs991;
  selp.u16 %rs803, 1, 0, __$temp3;}
	// end inline asm
	setp.eq.s16 	%p240, %rs803, 0;
	selp.b16 	%rs991, %rs991, %rs804, %p240;
$L__BB12_63:
	cvt.u32.u16 	%r240, %rs991;
	mov.b32 	%r241, 4;
	mov.b32 	%r242, 31;
	mov.b32 	%r243, -1;
	// begin inline asm
	shfl.sync.down.b32 %r239, %r240, %r241, %r242, %r243;
	// end inline asm
	setp.gt.s32 	%p241, %r228, 27;
	@%p241 bra 	$L__BB12_65;
	cvt.u16.u32 	%rs807, %r239;
	// begin inline asm
	{ .reg .pred __$temp3;
  setp.gt.f16  __$temp3, %rs807, %rs991;
  selp.u16 %rs806, 1, 0, __$temp3;}
	// end inline asm
	setp.eq.s16 	%p242, %rs806, 0;
	selp.b16 	%rs991, %rs991, %rs807, %p242;
$L__BB12_65:
	cvt.u32.u16 	%r245, %rs991;
	mov.b32 	%r246, 8;
	mov.b32 	%r247, 31;
	mov.b32 	%r248, -1;
	// begin inline asm
	shfl.sync.down.b32 %r244, %r245, %r246, %r247, %r248;
	// end inline asm
	setp.gt.s32 	%p243, %r228, 23;
	@%p243 bra 	$L__BB12_67;
	cvt.u16.u32 	%rs810, %r244;
	// begin inline asm
	{ .reg .pred __$temp3;
  setp.gt.f16  __$temp3, %rs810, %rs991;
  selp.u16 %rs809, 1, 0, __$temp3;}
	// end inline asm
	setp.eq.s16 	%p244, %rs809, 0;
	selp.b16 	%rs991, %rs991, %rs810, %p244;
$L__BB12_67:
	cvt.u32.u16 	%r250, %rs991;
	mov.b32 	%r251, 16;
	mov.b32 	%r252, 31;
	mov.b32 	%r253, -1;
	// begin inline asm
	shfl.sync.down.b32 %r249, %r250, %r251, %r252, %r253;
	// end inline asm
	setp.gt.s32 	%p245, %r228, 15;
	@%p245 bra 	$L__BB12_70;
	cvt.u16.u32 	%rs813, %r249;
	// begin inline asm
	{ .reg .pred __$temp3;
  setp.gt.f16  __$temp3, %rs813, %rs991;
  selp.u16 %rs812, 1, 0, __$temp3;}
	// end inline asm
	setp.eq.s16 	%p246, %rs812, 0;
	selp.b16 	%rs991, %rs991, %rs813, %p246;
	setp.ne.s32 	%p247, %r228, 0;
	@%p247 bra 	$L__BB12_70;
	shr.u32 	%r254, %r26, 4;
	and.b32  	%r255, %r254, 62;
	mov.u32 	%r256, _ZZN3cub18CUB_300001_SM_10006detail6reduce28DeviceReduceSingleTileKernelINS2_10policy_hubI6__halfj3MaxE10Policy1000EPS5_S9_iS6_S5_S5_N4cuda3std3__410__identityEEEvT0_T1_T2_T3_T4_T6_E12temp_storage;
	add.s32 	%r257, %r256, %r255;
	st.shared.u16 	[%r257+8], %rs991;
$L__BB12_70:
	bar.sync 	0;
	setp.ne.s32 	%p248, %r26, 0;
	@%p248 bra 	$L__BB12_140;
	ld.shared.u16 	%rs816, [_ZZN3cub18CUB_300001_SM_10006detail6reduce28DeviceReduceSingleTileKernelINS2_10policy_hubI6__halfj3MaxE10Policy1000EPS5_S9_iS6_S5_S5_N4cuda3std3__410__identityEEEvT0_T1_T2_T3_T4_T6_E12temp_storage+10];
	// begin inline asm
	{ .reg .pred __$temp3;
  setp.gt.f16  __$temp3, %rs816, %rs991;
  selp.u16 %rs815, 1, 0, __$temp3;}
	// end inline asm
	setp.eq.s16 	%p249, %rs815, 0;
	selp.b16 	%rs820, %rs991, %rs816, %p249;
	ld.shared.u16 	%rs819, [_ZZN3cub18CUB_300001_SM_10006detail6reduce28DeviceReduceSingleTileKernelINS2_10policy_hubI6__halfj3MaxE10Policy1000EPS5_S9_iS6_S5_S5_N4cuda3std3__410__identityEEEvT0_T1_T2_T3_T4_T6_E12temp_storage+12];
	// begin inline asm
	{ .reg .pred __$temp3;
  setp.gt.f16  __$temp3, %rs819, %rs820;
  selp.u16 %rs818, 1, 0, __$temp3;}
	// end inline asm
	setp.eq.s16 	%p250, %rs818, 0;
	selp.b16 	%rs823, %rs820, %rs819, %p250;
	ld.shared.u16 	%rs822, [_ZZN3cub18CUB_300001_SM_10006detail6reduce28DeviceReduceSingleTileKernelINS2_10policy_hubI6__halfj3MaxE10Policy1000EPS5_S9_iS6_S5_S5_N4cuda3std3__410__identityEEEvT0_T1_T2_T3_T4_T6_E12temp_storage+14];
	// begin inline asm
	{ .reg .pred __$temp3;
  setp.gt.f16  __$temp3, %rs822, %rs823;
  selp.u16 %rs821, 1, 0, __$temp3;}
	// end inline asm
	setp.eq.s16 	%p251, %rs821, 0;
	selp.b16 	%rs826, %rs823, %rs822, %p251;
	ld.shared.u16 	%rs825, [_ZZN3cub18CUB_300001_SM_10006detail6reduce28DeviceReduceSingleTileKernelINS2_10policy_hubI6__halfj3MaxE10Policy1000EPS5_S9_iS6_S5_S5_N4cuda3std3__410__identityEEEvT0_T1_T2_T3_T4_T6_E12temp_storage+16];
	// begin inline asm
	{ .reg .pred __$temp3;
  setp.gt.f16  __$temp3, %rs825, %rs826;
  selp.u16 %rs824, 1, 0, __$temp3;}
	// end inline asm
	setp.eq.s16 	%p252, %rs824, 0;
	selp.b16 	%rs829, %rs826, %rs825, %p252;
	ld.shared.u16 	%rs828, [_ZZN3cub18CUB_300001_SM_10006detail6reduce28DeviceReduceSingleTileKernelINS2_10policy_hubI6__halfj3MaxE10Policy1000EPS5_S9_iS6_S5_S5_N4cuda3std3__410__identityEEEvT0_T1_T2_T3_T4_T6_E12temp_storage+18];
	// begin inline asm
	{ .reg .pred __$temp3;
  setp.gt.f16  __$temp3, %rs828, %rs829;
  selp.u16 %rs827, 1, 0, __$temp3;}
	// end inline asm
	setp.eq.s16 	%p253, %rs827, 0;
	selp.b16 	%rs832, %rs829, %rs828, %p253;
	ld.shared.u16 	%rs831, [_ZZN3cub18CUB_300001_SM_10006detail6reduce28DeviceReduceSingleTileKernelINS2_10policy_hubI6__halfj3MaxE10Policy1000EPS5_S9_iS6_S5_S5_N4cuda3std3__410__identityEEEvT0_T1_T2_T3_T4_T6_E12temp_storage+20];
	// begin inline asm
	{ .reg .pred __$temp3;
  setp.gt.f16  __$temp3, %rs831, %rs832;
  selp.u16 %rs830, 1, 0, __$temp3;}
	// end inline asm
	setp.eq.s16 	%p254, %rs830, 0;
	selp.b16 	%rs835, %rs832, %rs831, %p254;
	ld.shared.u16 	%rs834, [_ZZN3cub18CUB_300001_SM_10006detail6reduce28DeviceReduceSingleTileKernelINS2_10policy_hubI6__halfj3MaxE10Policy1000EPS5_S9_iS6_S5_S5_N4cuda3std3__410__identityEEEvT0_T1_T2_T3_T4_T6_E12temp_storage+22];
	// begin inline asm
	{ .reg .pred __$temp3;
  setp.gt.f16  __$temp3, %rs834, %rs835;
  selp.u16 %rs833, 1, 0, __$temp3;}
	// end inline asm
	setp.eq.s16 	%p255, %rs833, 0;
	selp.b16 	%rs991, %rs835, %rs834, %p255;
	bra.uni 	$L__BB12_140;
$L__BB12_72:
	setp.gt.s32 	%p3, %r105, 8191;
	@%p3 bra 	$L__BB12_115;
	mov.u32 	%r53, %tid.x;
	setp.ge.s32 	%p100, %r53, %r105;
	mov.b16 	%rs991, 0;
	mov.u32 	%r349, %r53;
	@%p100 bra 	$L__BB12_75;
	mul.wide.u32 	%rd98, %r53, 2;
	add.s64 	%rd97, %rd16, %rd98;
	// begin inline asm
	ld.global.nc.u16 %rs991, [%rd97];
	// end inline asm
	add.s32 	%r349, %r53, 256;
$L__BB12_75:
	setp.ge.s32 	%p101, %r349, %r105;
	@%p101 bra 	$L__BB12_81;
	not.b32 	%r145, %r349;
	add.s32 	%r56, %r105, %r145;
	and.b32  	%r146, %r56, 768;
	setp.eq.s32 	%p102, %r146, 768;
	@%p102 bra 	$L__BB12_79;
	mul.wide.u32 	%rd99, %r349, 2;
	add.s64 	%rd195, %rd16, %rd99;
	shr.u32 	%r147, %r56, 8;
	add.s32 	%r148, %r147, 1;
	and.b32  	%r149, %r148, 3;
	neg.s32 	%r347, %r149;
$L__BB12_78:
	.pragma "nounroll";
	// begin inline asm
	ld.global.nc.u16 %rs434, [%rd195];
	// end inline asm
	// begin inline asm
	{ .reg .pred __$temp3;
  setp.gt.f16  __$temp3, %rs434, %rs991;
  selp.u16 %rs435, 1, 0, __$temp3;}
	// end inline asm
	setp.eq.s16 	%p103, %rs435, 0;
	selp.b16 	%rs991, %rs991, %rs434, %p103;
	add.s32 	%r349, %r349, 256;
	add.s64 	%rd195, %rd195, 512;
	add.s32 	%r347, %r347, 1;
	setp.ne.s32 	%p104, %r347, 0;
	@%p104 bra 	$L__BB12_78;
$L__BB12_79:
	setp.lt.u32 	%p105, %r56, 768;
	@%p105 bra 	$L__BB12_81;
$L__BB12_80:
	mul.wide.s32 	%rd105, %r349, 2;
	add.s64 	%rd101, %rd16, %rd105;
	// begin inline asm
	ld.global.nc.u16 %rs438, [%rd101];
	// end inline asm
	// begin inline asm
	{ .reg .pred __$temp3;
  setp.gt.f16  __$temp3, %rs438, %rs991;
  selp.u16 %rs439, 1, 0, __$temp3;}
	// end inline asm
	setp.eq.s16 	%p106, %rs439, 0;
	selp.b16 	%rs445, %rs991, %rs438, %p106;
	add.s64 	%rd102, %rd101, 512;
	// begin inline asm
	ld.global.nc.u16 %rs442, [%rd102];
	// end inline asm
	// begin inline asm
	{ .reg .pred __$temp3;
  setp.gt.f16  __$temp3, %rs442, %rs445;
  selp.u16 %rs443, 1, 0, __$temp3;}
	// end inline asm
	setp.eq.s16 	%p107, %rs443, 0;
	selp.b16 	%rs449, %rs445, %rs442, %p107;
	add.s64 	%rd103, %rd101, 1024;
	// begin inline asm
	ld.global.nc.u16 %rs446, [%rd103];
	// end inline asm
	// begin inline asm
	{ .reg .pred __$temp3;
  setp.gt.f16  __$temp3, %rs446, %rs449;
  selp.u16 %rs447, 1, 0, __$temp3;}
	// end inline asm
	setp.eq.s16 	%p108, %rs447, 0;
	selp.b16 	%rs453, %rs449, %rs446, %p108;
	add.s64 	%rd104, %rd101, 1536;
	// begin inline asm
	ld.global.nc.u16 %rs450, [%rd104];
	// end inline asm
	// begin inline asm
	{ .reg .pred __$temp3;
  setp.gt.f16  __$temp3, %rs450, %rs453;
  selp.u16 %rs451, 1, 0, __$temp3;}
	// end inline asm
	setp.eq.s16 	%p109, %rs451, 0;
	selp.b16 	%rs991, %rs453, %rs450, %p109;
	add.s32 	%r349, %r349, 1024;
	setp.lt.s32 	%p110, %r349, %r105;
	@%p110 bra 	$L__BB12_80;
$L__BB12_81:
	setp.lt.s32 	%p111, %r105, 256;
	@%p111 bra 	$L__BB12_95;
	// begin inline asm
	mov.u32 %r188, %laneid;
	// end inline asm
	cvt.u32.u16 	%r190, %rs991;
	mov.b32 	%r191, 1;
	mov.b32 	%r192, 31;
	mov.b32 	%r193, -1;
	// begin inline asm
	shfl.sync.down.b32 %r189, %r190, %r191, %r192, %r193;
	// end inline asm
	setp.gt.s32 	%p140, %r188, 30;
	@%p140 bra 	$L__BB12_84;
	cvt.u16.u32 	%rs491, %r189;
	// begin inline asm
	{ .reg .pred __$temp3;
  setp.gt.f16  __$temp3, %rs491, %rs991;
  selp.u16 %rs490, 1, 0, __$temp3;}
	// end inline asm
	setp.eq.s16 	%p141, %rs490, 0;
	selp.b16 	%rs991, %rs991, %rs491, %p141;
$L__BB12_84:
	cvt.u32.u16 	%r195, %rs991;
	mov.b32 	%r196, 2;
	mov.b32 	%r197, 31;
	mov.b32 	%r198, -1;
	// begin inline asm
	shfl.sync.down.b32 %r194, %r195, %r196, %r197, %r198;
	// end inline asm
	setp.gt.s32 	%p142, %r188, 29;
	@%p142 bra 	$L__BB12_86;
	cvt.u16.u32 	%rs494, %r194;
	// begin inline asm
	{ .reg .pred __$temp3;
  setp.gt.f16  __$temp3, %rs494, %rs991;
  selp.u16 %rs493, 1, 0, __$temp3;}
	// end inline asm
	setp.eq.s16 	%p143, %rs493, 0;
	selp.b16 	%rs991, %rs991, %rs494, %p143;
$L__BB12_86:
	cvt.u32.u16 	%r200, %rs991;
	mov.b32 	%r201, 4;
	mov.b32 	%r202, 31;
	mov.b32 	%r203, -1;
	// begin inline asm
	shfl.sync.down.b32 %r199, %r200, %r201, %r202, %r203;
	// end inline asm
	setp.gt.s32 	%p144, %r188, 27;
	@%p144 bra 	$L__BB12_88;
	cvt.u16.u32 	%rs497, %r199;
	// begin inline asm
	{ .reg .pred __$temp3;
  setp.gt.f16  __$temp3, %rs497, %rs991;
  selp.u16 %rs496, 1, 0, __$temp3;}
	// end inline asm
	setp.eq.s16 	%p145, %rs496, 0;
	selp.b16 	%rs991, %rs991, %rs497, %p145;
$L__BB12_88:
	cvt.u32.u16 	%r205, %rs991;
	mov.b32 	%r206, 8;
	mov.b32 	%r207, 31;
	mov.b32 	%r208, -1;
	// begin inline asm
	shfl.sync.down.b32 %r204, %r205, %r206, %r207, %r208;
	// end inline asm
	setp.gt.s32 	%p146, %r188, 23;
	@%p146 bra 	$L__BB12_90;
	cvt.u16.u32 	%rs500, %r204;
	// begin inline asm
	{ .reg .pred __$temp3;
  setp.gt.f16  __$temp3, %rs500, %rs991;
  selp.u16 %rs499, 1, 0, __$temp3;}
	// end inline asm
	setp.eq.s16 	%p147, %rs499, 0;
	selp.b16 	%rs991, %rs991, %rs500, %p147;
$L__BB12_90:
	cvt.u32.u16 	%r210, %rs991;
	mov.b32 	%r211, 16;
	mov.b32 	%r212, 31;
	mov.b32 	%r213, -1;
	// begin inline asm
	shfl.sync.down.b32 %r209, %r210, %r211, %r212, %r213;
	// end inline asm
	setp.gt.s32 	%p148, %r188, 15;
	@%p148 bra 	$L__BB12_93;
	cvt.u16.u32 	%rs503, %r209;
	// begin inline asm
	{ .reg .pred __$temp3;
  setp.gt.f16  __$temp3, %rs503, %rs991;
  selp.u16 %rs502, 1, 0, __$temp3;}
	// end inline asm
	setp.eq.s16 	%p149, %rs502, 0;
	selp.b16 	%rs991, %rs991, %rs503, %p149;
	setp.ne.s32 	%p150, %r188, 0;
	@%p150 bra 	$L__BB12_93;
	shr.u32 	%r214, %r53, 4;
	and.b32  	%r215, %r214, 62;
	mov.u32 	%r216, _ZZN3cub18CUB_300001_SM_10006detail6reduce28DeviceReduceSingleTileKernelINS2_10policy_hubI6__halfj3MaxE10Policy1000EPS5_S9_iS6_S5_S5_N4cuda3std3__410__identityEEEvT0_T1_T2_T3_T4_T6_E12temp_storage;
	add.s32 	%r217, %r216, %r215;
	st.shared.u16 	[%r217+8], %rs991;
$L__BB12_93:
	bar.sync 	0;
	setp.ne.s32 	%p151, %r53, 0;
	@%p151 bra 	$L__BB12_140;
	ld.shared.u16 	%rs506, [_ZZN3cub18CUB_300001_SM_10006detail6reduce28DeviceReduceSingleTileKernelINS2_10policy_hubI6__halfj3MaxE10Policy1000EPS5_S9_iS6_S5_S5_N4cuda3std3__410__identityEEEvT0_T1_T2_T3_T4_T6_E12temp_storage+10];
	// begin inline asm
	{ .reg .pred __$temp3;
  setp.gt.f16  __$temp3, %rs506, %rs991;
  selp.u16 %rs505, 1, 0, __$temp3;}
	// end inline asm
	setp.eq.s16 	%p152, %rs505, 0;
	selp.b16 	%rs510, %rs991, %rs506, %p152;
	ld.shared.u16 	%rs509, [_ZZN3cub18CUB_300001_SM_10006detail6reduce28DeviceReduceSingleTileKernelINS2_10policy_hubI6__halfj3MaxE10Policy1000EPS5_S9_iS6_S5_S5_N4cuda3std3__410__identityEEEvT0_T1_T2_T3_T4_T6_E12temp_storage+12];
	// begin inline asm
	{ .reg .pred __$temp3;
  setp.gt.f16  __$temp3, %rs509, %rs510;
  selp.u16 %rs508, 1, 0, __$temp3;}
	// end inline asm
	setp.eq.s16 	%p153, %rs508, 0;
	selp.b16 	%rs513, %rs510, %rs509, %p153;
	ld.shared.u16 	%rs512, [_ZZN3cub18CUB_300001_SM_10006detail6reduce28DeviceReduceSingleTileKernelINS2_10policy_hubI6__halfj3MaxE10Policy1000EPS5_S9_iS6_S5_S5_N4cuda3std3__410__identityEEEvT0_T1_T2_T3_T4_T6_E12temp_storage+14];
	// begin inline asm
	{ .reg .pred __$temp3;
  setp.gt.f16  __$temp3, %rs512, %rs513;
  selp.u16 %rs511, 1, 0, __$temp3;}
	// end inline asm
	setp.eq.s16 	%p154, %rs511, 0;
	selp.b16 	%rs516, %rs513, %rs512, %p154;
	ld.shared.u16 	%rs515, [_ZZN3cub18CUB_300001_SM_10006detail6reduce28DeviceReduceSingleTileKernelINS2_10policy_hubI6__halfj3MaxE10Policy1000EPS5_S9_iS6_S5_S5_N4cuda3std3__410__identityEEEvT0_T1_T2_T3_T4_T6_E12temp_storage+16];
	// begin inline asm
	{ .reg .pred __$temp3;
  setp.gt.f16  __$temp3, %rs515, %rs516;
  selp.u16 %rs514, 1, 0, __$temp3;}
	// end inline asm
	setp.eq.s16 	%p155, %rs514, 0;
	selp.b16 	%rs519, %rs516, %rs515, %p155;
	ld.shared.u16 	%rs518, [_ZZN3cub18CUB_300001_SM_10006detail6reduce28DeviceReduceSingleTileKernelINS2_10policy_hubI6__halfj3MaxE10Policy1000EPS5_S9_iS6_S5_S5_N4cuda3std3__410__identityEEEvT0_T1_T2_T3_T4_T6_E12temp_storage+18];
	// begin inline asm
	{ .reg .pred __$temp3;
  setp.gt.f16  __$temp3, %rs518, %rs519;
  selp.u16 %rs517, 1, 0, __$temp3;}
	// end inline asm
	setp.eq.s16 	%p156, %rs517, 0;
	selp.b16 	%rs522, %rs519, %rs518, %p156;
	ld.shared.u16 	%rs521, [_ZZN3cub18CUB_300001_SM_10006detail6reduce28DeviceReduceSingleTileKernelINS2_10policy_hubI6__halfj3MaxE10Policy1000EPS5_S9_iS6_S5_S5_N4cuda3std3__410__identityEEEvT0_T1_T2_T3_T4_T6_E12temp_storage+20];
	// begin inline asm
	{ .reg .pred __$temp3;
  setp.gt.f16  __$temp3, %rs521, %rs522;
  selp.u16 %rs520, 1, 0, __$temp3;}
	// end inline asm
	setp.eq.s16 	%p157, %rs520, 0;
	selp.b16 	%rs525, %rs522, %rs521, %p157;
	ld.shared.u16 	%rs524, [_ZZN3cub18CUB_300001_SM_10006detail6reduce28DeviceReduceSingleTileKernelINS2_10policy_hubI6__halfj3MaxE10Policy1000EPS5_S9_iS6_S5_S5_N4cuda3std3__410__identityEEEvT0_T1_T2_T3_T4_T6_E12temp_storage+22];
	// begin inline asm
	{ .reg .pred __$temp3;
  setp.gt.f16  __$temp3, %rs524, %rs525;
  selp.u16 %rs523, 1, 0, __$temp3;}
	// end inline asm
	setp.eq.s16 	%p158, %rs523, 0;
	selp.b16 	%rs991, %rs525, %rs524, %p158;
	bra.uni 	$L__BB12_140;
$L__BB12_95:
	// begin inline asm
	mov.u32 %r150, %laneid;
	// end inline asm
	and.b32  	%r156, %r53, 992;
	add.s32 	%r157, %r156, 32;
	setp.gt.s32 	%p112, %r157, %r105;
	not.b32 	%r158, %r156;
	add.s32 	%r159, %r105, %r158;
	selp.b32 	%r154, %r159, 31, %p112;
	cvt.u32.u16 	%r152, %rs991;
	mov.b32 	%r153, 1;
	mov.b32 	%r155, -1;
	// begin inline asm
	shfl.sync.down.b32 %r151, %r152, %r153, %r154, %r155;
	// end inline asm
	setp.ge.s32 	%p113, %r150, %r154;
	@%p113 bra 	$L__BB12_97;
	cvt.u16.u32 	%rs455, %r151;
	// begin inline asm
	{ .reg .pred __$temp3;
  setp.gt.f16  __$temp3, %rs455, %rs991;
  selp.u16 %rs454, 1, 0, __$temp3;}
	// end inline asm
	setp.eq.s16 	%p114, %rs454, 0;
	selp.b16 	%rs991, %rs991, %rs455, %p114;
$L__BB12_97:
	cvt.u32.u16 	%r161, %rs991;
	mov.b32 	%r162, 2;
	mov.b32 	%r164, -1;
	// begin inline asm
	shfl.sync.down.b32 %r160, %r161, %r162, %r154, %r164;
	// end inline asm
	add.s32 	%r165, %r150, 2;
	setp.gt.s32 	%p115, %r165, %r154;
	@%p115 bra 	$L__BB12_99;
	cvt.u16.u32 	%rs458, %r160;
	// begin inline asm
	{ .reg .pred __$temp3;
  setp.gt.f16  __$temp3, %rs458, %rs991;
  selp.u16 %rs457, 1, 0, __$temp3;}
	// end inline asm
	setp.eq.s16 	%p116, %rs457, 0;
	selp.b16 	%rs991, %rs991, %rs458, %p116;
$L__BB12_99:
	cvt.u32.u16 	%r167, %rs991;
	mov.b32 	%r168, 4;
	mov.b32 	%r170, -1;
	// begin inline asm
	shfl.sync.down.b32 %r166, %r167, %r168, %r154, %r170;
	// end inline asm
	add.s32 	%r171, %r150, 4;
	setp.gt.s32 	%p117, %r171, %r154;
	@%p117 bra 	$L__BB12_101;
	cvt.u16.u32 	%rs461, %r166;
	// begin inline asm
	{ .reg .pred __$temp3;
  setp.gt.f16  __$temp3, %rs461, %rs991;
  selp.u16 %rs460, 1, 0, __$temp3;}
	// end inline asm
	setp.eq.s16 	%p118, %rs460, 0;
	selp.b16 	%rs991, %rs991, %rs461, %p118;
$L__BB12_101:
	cvt.u32.u16 	%r173, %rs991;
	mov.b32 	%r174, 8;
	mov.b32 	%r176, -1;
	// begin inline asm
	shfl.sync.down.b32 %r172, %r173, %r174, %r154, %r176;
	// end inline asm
	add.s32 	%r177, %r150, 8;
	setp.gt.s32 	%p119, %r177, %r154;
	@%p119 bra 	$L__BB12_103;
	cvt.u16.u32 	%rs464, %r172;
	// begin inline asm
	{ .reg .pred __$temp3;
  setp.gt.f16  __$temp3, %rs464, %rs991;
  selp.u16 %rs463, 1, 0, __$temp3;}
	// end inline asm
	setp.eq.s16 	%p120, %rs463, 0;
	selp.b16 	%rs991, %rs991, %rs464, %p120;
$L__BB12_103:
	cvt.u32.u16 	%r179, %rs991;
	mov.b32 	%r180, 16;
	mov.b32 	%r182, -1;
	// begin inline asm
	shfl.sync.down.b32 %r178, %r179, %r180, %r154, %r182;
	// end inline asm
	add.s32 	%r183, %r150, 16;
	setp.gt.s32 	%p121, %r183, %r154;
	@%p121 bra 	$L__BB12_105;
	cvt.u16.u32 	%rs467, %r178;
	// begin inline asm
	{ .reg .pred __$temp3;
  setp.gt.f16  __$temp3, %rs467, %rs991;
  selp.u16 %rs466, 1, 0, __$temp3;}
	// end inline asm
	setp.eq.s16 	%p122, %rs466, 0;
	selp.b16 	%rs991, %rs991, %rs467, %p122;
$L__BB12_105:
	setp.ne.s32 	%p123, %r150, 0;
	@%p123 bra 	$L__BB12_107;
	shr.u32 	%r184, %r53, 4;
	and.b32  	%r185, %r184, 62;
	mov.u32 	%r186, _ZZN3cub18CUB_300001_SM_10006detail6reduce28DeviceReduceSingleTileKernelINS2_10policy_hubI6__halfj3MaxE10Policy1000EPS5_S9_iS6_S5_S5_N4cuda3std3__410__identityEEEvT0_T1_T2_T3_T4_T6_E12temp_storage;
	add.s32 	%r187, %r186, %r185;
	st.shared.u16 	[%r187+8], %rs991;
$L__BB12_107:
	bar.sync 	0;
	setp.ne.s32 	%p124, %r53, 0;
	setp.lt.s32 	%p125, %r105, 33;
	or.pred  	%p126, %p124, %p125;
	@%p126 bra 	$L__BB12_140;
	ld.shared.u16 	%rs470, [_ZZN3cub18CUB_300001_SM_10006detail6reduce28DeviceReduceSingleTileKernelINS2_10policy_hubI6__halfj3MaxE10Policy1000EPS5_S9_iS6_S5_S5_N4cuda3std3__410__identityEEEvT0_T1_T2_T3_T4_T6_E12temp_storage+10];
	// begin inline asm
	{ .reg .pred __$temp3;
  setp.gt.f16  __$temp3, %rs470, %rs991;
  selp.u16 %rs469, 1, 0, __$temp3;}
	// end inline asm
	setp.eq.s16 	%p127, %rs469, 0;
	selp.b16 	%rs991, %rs991, %rs470, %p127;
	setp.lt.u32 	%p128, %r105, 65;
	@%p128 bra 	$L__BB12_140;
	ld.shared.u16 	%rs473, [_ZZN3cub18CUB_300001_SM_10006detail6reduce28DeviceReduceSingleTileKernelINS2_10policy_hubI6__halfj3MaxE10Policy1000EPS5_S9_iS6_S5_S5_N4cuda3std3__410__identityEEEvT0_T1_T2_T3_T4_T6_E12temp_storage+12];
	// begin inline asm
	{ .reg .pred __$temp3;
  setp.gt.f16  __$temp3, %rs473, %rs991;
  selp.u16 %rs472, 1, 0, __$temp3;}
	// end inline asm
	setp.eq.s16 	%p129, %rs472, 0;
	selp.b16 	%rs991, %rs991, %rs473, %p129;
	setp.lt.u32 	%p130, %r105, 97;
	@%p130 bra 	$L__BB12_140;
	ld.shared.u16 	%rs476, [_ZZN3cub18CUB_300001_SM_10006detail6reduce28DeviceReduceSingleTileKernelINS2_10policy_hubI6__halfj3MaxE10Policy1000EPS5_S9_iS6_S5_S5_N4cuda3std3__410__identityEEEvT0_T1_T2_T3_T4_T6_E12temp_storage+14];
	// begin inline asm
	{ .reg .pred __$temp3;
  setp.gt.f16  __$temp3, %rs476, %rs991;
  selp.u16 %rs475, 1, 0, __$temp3;}
	// end inline asm
	setp.eq.s16 	%p131, %rs475, 0;
	selp.b16 	%rs991, %rs991, %rs476, %p131;
	setp.lt.u32 	%p132, %r105, 129;
	@%p132 bra 	$L__BB12_140;
	ld.shared.u16 	%rs479, [_ZZN3cub18CUB_300001_SM_10006detail6reduce28DeviceReduceSingleTileKernelINS2_10policy_hubI6__halfj3MaxE10Policy1000EPS5_S9_iS6_S5_S5_N4cuda3std3__410__identityEEEvT0_T1_T2_T3_T4_T6_E12temp_storage+16];
	// begin inline asm
	{ .reg .pred __$temp3;
  setp.gt.f16  __$temp3, %rs479, %rs991;
  selp.u16 %rs478, 1, 0, __$temp3;}
	// end inline asm
	setp.eq.s16 	%p133, %rs478, 0;
	selp.b16 	%rs991, %rs991, %rs479, %p133;
	setp.lt.u32 	%p134, %r105, 161;
	@%p134 bra 	$L__BB12_140;
	ld.shared.u16 	%rs482, [_ZZN3cub18CUB_300001_SM_10006detail6reduce28DeviceReduceSingleTileKernelINS2_10policy_hubI6__halfj3MaxE10Policy1000EPS5_S9_iS6_S5_S5_N4cuda3std3__410__identityEEEvT0_T1_T2_T3_T4_T6_E12temp_storage+18];
	// begin inline asm
	{ .reg .pred __$temp3;
  setp.gt.f16  __$temp3, %rs482, %rs991;
  selp.u16 %rs481, 1, 0, __$temp3;}
	// end inline asm
	setp.eq.s16 	%p135, %rs481, 0;
	selp.b16 	%rs991, %rs991, %rs482, %p135;
	setp.lt.u32 	%p136, %r105, 193;
	@%p136 bra 	$L__BB12_140;
	ld.shared.u16 	%rs485, [_ZZN3cub18CUB_300001_SM_10006detail6reduce28DeviceReduceSingleTileKernelINS2_10policy_hubI6__halfj3MaxE10Policy1000EPS5_S9_iS6_S5_S5_N4cuda3std3__410__identityEEEvT0_T1_T2_T3_T4_T6_E12temp_storage+20];
	// begin inline asm
	{ .reg .pred __$temp3;
  setp.gt.f16  __$temp3, %rs485, %rs991;
  selp.u16 %rs484, 1, 0, __$temp3;}
	// end inline asm
	setp.eq.s16 	%p137, %rs484, 0;
	selp.b16 	%rs991, %rs991, %rs485, %p137;
	setp.lt.u32 	%p138, %r105, 225;
	@%p138 bra 	$L__BB12_140;
	ld.shared.u16 	%rs488, [_ZZN3cub18CUB_300001_SM_10006detail6reduce28DeviceReduceSingleTileKernelINS2_10policy_hubI6__halfj3MaxE10Policy1000EPS5_S9_iS6_S5_S5_N4cuda3std3__410__identityEEEvT0_T1_T2_T3_T4_T6_E12temp_storage+22];
	// begin inline asm
	{ .reg .pred __$temp3;
  setp.gt.f16  __$temp3, %rs488, %rs991;
  selp.u16 %rs487, 1, 0, __$temp3;}
	// end inline asm
	setp.eq.s16 	%p139, %rs487, 0;
	selp.b16 	%rs991, %rs991, %rs488, %p139;
	bra.uni 	$L__BB12_140;
$L__BB12_115:
	mov.u32 	%r78, %tid.x;
	mul.wide.u32 	%rd51, %r78, 2;
	add.s64 	%rd19, %rd16, %rd51;
	// begin inline asm
	ld.global.nc.u16 %rs121, [%rd19];
	// end inline asm
	add.s64 	%rd20, %rd19, 512;
	// begin inline asm
	ld.global.nc.u16 %rs122, [%rd20];
	// end inline asm
	add.s64 	%rd21, %rd19, 1024;
	// begin inline asm
	ld.global.nc.u16 %rs123, [%rd21];
	// end inline asm
	add.s64 	%rd22, %rd19, 1536;
	// begin inline asm
	ld.global.nc.u16 %rs124, [%rd22];
	// end inline asm
	add.s64 	%rd23, %rd19, 2048;
	// begin inline asm
	ld.global.nc.u16 %rs125, [%rd23];
	// end inline asm
	add.s64 	%rd24, %rd19, 2560;
	// begin inline asm
	ld.global.nc.u16 %rs126, [%rd24];
	// end inline asm
	add.s64 	%rd25, %rd19, 3072;
	// begin inline asm
	ld.global.nc.u16 %rs127, [%rd25];
	// end inline asm
	add.s64 	%rd26, %rd19, 3584;
	// begin inline asm
	ld.global.nc.u16 %rs128, [%rd26];
	// end inline asm
	add.s64 	%rd27, %rd19, 4096;
	// begin inline asm
	ld.global.nc.u16 %rs129, [%rd27];
	// end inline asm
	add.s64 	%rd28, %rd19, 4608;
	// begin inline asm
	ld.global.nc.u16 %rs130, [%rd28];
	// end inline asm
	add.s64 	%rd29, %rd19, 5120;
	// begin inline asm
	ld.global.nc.u16 %rs131, [%rd29];
	// end inline asm
	add.s64 	%rd30, %rd19, 5632;
	// begin inline asm
	ld.global.nc.u16 %rs132, [%rd30];
	// end inline asm
	add.s64 	%rd31, %rd19, 6144;
	// begin inline asm
	ld.global.nc.u16 %rs133, [%rd31];
	// end inline asm
	add.s64 	%rd32, %rd19, 6656;
	// begin inline asm
	ld.global.nc.u16 %rs134, [%rd32];
	// end inline asm
	add.s64 	%rd33, %rd19, 7168;
	// begin inline asm
	ld.global.nc.u16 %rs135, [%rd33];
	// end inline asm
	add.s64 	%rd34, %rd19, 7680;
	// begin inline asm
	ld.global.nc.u16 %rs136, [%rd34];
	// end inline asm
	add.s64 	%rd35, %rd19, 8192;
	// begin inline asm
	ld.global.nc.u16 %rs137, [%rd35];
	// end inline asm
	add.s64 	%rd36, %rd19, 8704;
	// begin inline asm
	ld.global.nc.u16 %rs138, [%rd36];
	// end inline asm
	add.s64 	%rd37, %rd19, 9216;
	// begin inline asm
	ld.global.nc.u16 %rs139, [%rd37];
	// end inline asm
	add.s64 	%rd38, %rd19, 9728;
	// begin inline asm
	ld.global.nc.u16 %rs140, [%rd38];
	// end inline asm
	add.s64 	%rd39, %rd19, 10240;
	// begin inline asm
	ld.global.nc.u16 %rs141, [%rd39];
	// end inline asm
	add.s64 	%rd40, %rd19, 10752;
	// begin inline asm
	ld.global.nc.u16 %rs142, [%rd40];
	// end inline asm
	add.s64 	%rd41, %rd19, 11264;
	// begin inline asm
	ld.global.nc.u16 %rs143, [%rd41];
	// end inline asm
	add.s64 	%rd42, %rd19, 11776;
	// begin inline asm
	ld.global.nc.u16 %rs144, [%rd42];
	// end inline asm
	add.s64 	%rd43, %rd19, 12288;
	// begin inline asm
	ld.global.nc.u16 %rs145, [%rd43];
	// end inline asm
	add.s64 	%rd44, %rd19, 12800;
	// begin inline asm
	ld.global.nc.u16 %rs146, [%rd44];
	// end inline asm
	add.s64 	%rd45, %rd19, 13312;
	// begin inline asm
	ld.global.nc.u16 %rs147, [%rd45];
	// end inline asm
	add.s64 	%rd46, %rd19, 13824;
	// begin inline asm
	ld.global.nc.u16 %rs148, [%rd46];
	// end inline asm
	add.s64 	%rd47, %rd19, 14336;
	// begin inline asm
	ld.global.nc.u16 %rs149, [%rd47];
	// end inline asm
	add.s64 	%rd48, %rd19, 14848;
	// begin inline asm
	ld.global.nc.u16 %rs150, [%rd48];
	// end inline asm
	add.s64 	%rd49, %rd19, 15360;
	// begin inline asm
	ld.global.nc.u16 %rs151, [%rd49];
	// end inline asm
	add.s64 	%rd50, %rd19, 15872;
	// begin inline asm
	ld.global.nc.u16 %rs152, [%rd50];
	// end inline asm
	// begin inline asm
	{ .reg .pred __$temp3;
  setp.gt.f16  __$temp3, %rs122, %rs121;
  selp.u16 %rs153, 1, 0, __$temp3;}
	// end inline asm
	setp.eq.s16 	%p4, %rs153, 0;
	selp.b16 	%rs158, %rs121, %rs122, %p4;
	// begin inline asm
	{ .reg .pred __$temp3;
  setp.gt.f16  __$temp3, %rs123, %rs158;
  selp.u16 %rs156, 1, 0, __$temp3;}
	// end inline asm
	setp.eq.s16 	%p5, %rs156, 0;
	selp.b16 	%rs161, %rs158, %rs123, %p5;
	// begin inline asm
	{ .reg .pred __$temp3;
  setp.gt.f16  __$temp3, %rs124, %rs161;
  selp.u16 %rs159, 1, 0, __$temp3;}
	// end inline asm
	setp.eq.s16 	%p6, %rs159, 0;
	selp.b16 	%rs164, %rs161, %rs124, %p6;
	// begin inline asm
	{ .reg .pred __$temp3;
  setp.gt.f16  __$temp3, %rs125, %rs164;
  selp.u16 %rs162, 1, 0, __$temp3;}
	// end inline asm
	setp.eq.s16 	%p7, %rs162, 0;
	selp.b16 	%rs167, %rs164, %rs125, %p7;
	// begin inline asm
	{ .reg .pred __$temp3;
  setp.gt.f16  __$temp3, %rs126, %rs167;
  selp.u16 %rs165, 1, 0, __$temp3;}
	// end inline asm
	setp.eq.s16 	%p8, %rs165, 0;
	selp.b16 	%rs170, %rs167, %rs126, %p8;
	// begin inline asm
	{ .reg .pred __$temp3;
  setp.gt.f16  __$temp3, %rs127, %rs170;
  selp.u16 %rs168, 1, 0, __$temp3;}
	// end inline asm
	setp.eq.s16 	%p9, %rs168, 0;
	selp.b16 	%rs173, %rs170, %rs127, %p9;
	// begin inline asm
	{ .reg .pred __$temp3;
  setp.gt.f16  __$temp3, %rs128, %rs173;
  selp.u16 %rs171, 1, 0, __$temp3;}
	// end inline asm
	setp.eq.s16 	%p10, %rs171, 0;
	selp.b16 	%rs176, %rs173, %rs128, %p10;
	// begin inline asm
	{ .reg .pred __$temp3;
  setp.gt.f16  __$temp3, %rs129, %rs176;
  selp.u16 %rs174, 1, 0, __$temp3;}
	// end inline asm
	setp.eq.s16 	%p11, %rs174, 0;
	selp.b16 	%rs179, %rs176, %rs129, %p11;
	// begin inline asm
	{ .reg .pred __$temp3;
  setp.gt.f16  __$temp3, %rs130, %rs179;
  selp.u16 %rs177, 1, 0, __$temp3;}
	// end inline asm
	setp.eq.s16 	%p12, %rs177, 0;
	selp.b16 	%rs182, %rs179, %rs130, %p12;
	// begin inline asm
	{ .reg .pred __$temp3;
  setp.gt.f16  __$temp3, %rs131, %rs182;
  selp.u16 %rs180, 1, 0, __$temp3;}
	// end inline asm
	setp.eq.s16 	%p13, %rs180, 0;
	selp.b16 	%rs185, %rs182, %rs131, %p13;
	// begin inline asm
	{ .reg .pred __$temp3;
  setp.gt.f16  __$temp3, %rs132, %rs185;
  selp.u16 %rs183, 1, 0, __$temp3;}
	// end inline asm
	setp.eq.s16 	%p14, %rs183, 0;
	selp.b16 	%rs188, %rs185, %rs132, %p14;
	// begin inline asm
	{ .reg .pred __$temp3;
  setp.gt.f16  __$temp3, %rs133, %rs188;
  selp.u16 %rs186, 1, 0, __$temp3;}
	// end inline asm
	setp.eq.s16 	%p15, %rs186, 0;
	selp.b16 	%rs191, %rs188, %rs133, %p15;
	// begin inline asm
	{ .reg .pred __$temp3;
  setp.gt.f16  __$temp3, %rs134, %rs191;
  selp.u16 %rs189, 1, 0, __$temp3;}
	// end inline asm
	setp.eq.s16 	%p16, %rs189, 0;
	selp.b16 	%rs194, %rs191, %rs134, %p16;
	// begin inline asm
	{ .reg .pred __$temp3;
  setp.gt.f16  __$temp3, %rs135, %rs194;
  selp.u16 %rs192, 1, 0, __$temp3;}
	// end inline asm
	setp.eq.s16 	%p17, %rs192, 0;
	selp.b16 	%rs197, %rs194, %rs135, %p17;
	// begin inline asm
	{ .reg .pred __$temp3;
  setp.gt.f16  __$temp3, %rs136, %rs197;
  selp.u16 %rs195, 1, 0, __$temp3;}
	// end inline asm
	setp.eq.s16 	%p18, %rs195, 0;
	selp.b16 	%rs200, %rs197, %rs136, %p18;
	// begin inline asm
	{ .reg .pred __$temp3;
  setp.gt.f16  __$temp3, %rs137, %rs200;
  selp.u16 %rs198, 1, 0, __$temp3;}
	// end inline asm
	setp.eq.s16 	%p19, %rs198, 0;
	selp.b16 	%rs203, %rs200, %rs137, %p19;
	// begin inline asm
	{ .reg .pred __$temp3;
  setp.gt.f16  __$temp3, %rs138, %rs203;
  selp.u16 %rs201, 1, 0, __$temp3;}
	// end inline asm
	setp.eq.s16 	%p20, %rs201, 0;
	selp.b16 	%rs206, %rs203, %rs138, %p20;
	// begin inline asm
	{ .reg .pred __$temp3;
  setp.gt.f16  __$temp3, %rs139, %rs206;
  selp.u16 %rs204, 1, 0, __$temp3;}
	// end inline asm
	setp.eq.s16 	%p21, %rs204, 0;
	selp.b16 	%rs209, %rs206, %rs139, %p21;
	// begin inline asm
	{ .reg .pred __$temp3;
  setp.gt.f16  __$temp3, %rs140, %rs209;
  selp.u16 %rs207, 1, 0, __$temp3;}
	// end inline asm
	setp.eq.s16 	%p22, %rs207, 0;
	selp.b16 	%rs212, %rs209, %rs140, %p22;
	// begin inline asm
	{ .reg .pred __$temp3;
  setp.gt.f16  __$temp3, %rs141, %rs212;
  selp.u16 %rs210, 1, 0, __$temp3;}
	// end inline asm
	setp.eq.s16 	%p23, %rs210, 0;
	selp.b16 	%rs215, %rs212, %rs141, %p23;
	// begin inline asm
	{ .reg .pred __$temp3;
  setp.gt.f16  __$temp3, %rs142, %rs215;
  selp.u16 %rs213, 1, 0, __$temp3;}
	// end inline asm
	setp.eq.s16 	%p24, %rs213, 0;
	selp.b16 	%rs218, %rs215, %rs142, %p24;
	// begin inline asm
	{ .reg .pred __$temp3;
  setp.gt.f16  __$temp3, %rs143, %rs218;
  selp.u16 %rs216, 1, 0, __$temp3;}
	// end inline asm
	setp.eq.s16 	%p25, %rs216, 0;
	selp.b16 	%rs221, %rs218, %rs143, %p25;
	// begin inline asm
	{ .reg .pred __$temp3;
  setp.gt.f16  __$temp3, %rs144, %rs221;
  selp.u16 %rs219, 1, 0, __$temp3;}
	// end inline asm
	setp.eq.s16 	%p26, %rs219, 0;
	selp.b16 	%rs224, %rs221, %rs144, %p26;
	// begin inline asm
	{ .reg .pred __$temp3;
  setp.gt.f16  __$temp3, %rs145, %rs224;
  selp.u16 %rs222, 1, 0, __$temp3;}
	// end inline asm
	setp.eq.s16 	%p27, %rs222, 0;
	selp.b16 	%rs227, %rs224, %rs145, %p27;
	// begin inline asm
	{ .reg .pred __$temp3;
  setp.gt.f16  __$temp3, %rs146, %rs227;
  selp.u16 %rs225, 1, 0, __$temp3;}
	// end inline asm
	setp.eq.s16 	%p28, %rs225, 0;
	selp.b16 	%rs230, %rs227, %rs146, %p28;
	// begin inline asm
	{ .reg .pred __$temp3;
  setp.gt.f16  __$temp3, %rs147, %rs230;
  selp.u16 %rs228, 1, 0, __$temp3;}
	// end inline asm
	setp.eq.s16 	%p29, %rs228, 0;
	selp.b16 	%rs233, %rs230, %rs147, %p29;
	// begin inline asm
	{ .reg .pred __$temp3;
  setp.gt.f16  __$temp3, %rs148, %rs233;
  selp.u16 %rs231, 1, 0, __$temp3;}
	// end inline asm
	setp.eq.s16 	%p30, %rs231, 0;
	selp.b16 	%rs236, %rs233, %rs148, %p30;
	// begin inline asm
	{ .reg .pred __$temp3;
  setp.gt.f16  __$temp3, %rs149, %rs236;
  selp.u16 %rs234, 1, 0, __$temp3;}
	// end inline asm
	setp.eq.s16 	%p31, %rs234, 0;
	selp.b16 	%rs239, %rs236, %rs149, %p31;
	// begin inline asm
	{ .reg .pred __$temp3;
  setp.gt.f16  __$temp3, %rs150, %rs239;
  selp.u16 %rs237, 1, 0, __$temp3;}
	// end inline asm
	setp.eq.s16 	%p32, %rs237, 0;
	selp.b16 	%rs242, %rs239, %rs150, %p32;
	// begin inline asm
	{ .reg .pred __$temp3;
  setp.gt.f16  __$temp3, %rs151, %rs242;
  selp.u16 %rs240, 1, 0, __$temp3;}
	// end inline asm
	setp.eq.s16 	%p33, %rs240, 0;
	selp.b16 	%rs245, %rs242, %rs151, %p33;
	// begin inline asm
	{ .reg .pred __$temp3;
  setp.gt.f16  __$temp3, %rs152, %rs245;
  selp.u16 %rs243, 1, 0, __$temp3;}
	// end inline asm
	setp.eq.s16 	%p34, %rs243, 0;
	selp.b16 	%rs991, %rs245, %rs152, %p34;
	setp.lt.u32 	%p35, %r105, 16384;
	mov.b32 	%r352, 8192;
	@%p35 bra 	$L__BB12_119;
	add.s32 	%r79, %r105, -8192;
	mov.b32 	%r352, 8192;
$L__BB12_117:
	mul.wide.s32 	%rd84, %r352, 2;
	add.s64 	%rd52, %rd19, %rd84;
	// begin inline asm
	ld.global.nc.u16 %rs246, [%rd52];
	// end inline asm
	add.s64 	%rd53, %rd52, 512;
	// begin inline asm
	ld.global.nc.u16 %rs247, [%rd53];
	// end inline asm
	add.s64 	%rd54, %rd52, 1024;
	// begin inline asm
	ld.global.nc.u16 %rs248, [%rd54];
	// end inline asm
	add.s64 	%rd55, %rd52, 1536;
	// begin inline asm
	ld.global.nc.u16 %rs249, [%rd55];
	// end inline asm
	add.s64 	%rd56, %rd52, 2048;
	// begin inline asm
	ld.global.nc.u16 %rs250, [%rd56];
	// end inline asm
	add.s64 	%rd57, %rd52, 2560;
	// begin inline asm
	ld.global.nc.u16 %rs251, [%rd57];
	// end inline asm
	add.s64 	%rd58, %rd52, 3072;
	// begin inline asm
	ld.global.nc.u16 %rs252, [%rd58];
	// end inline asm
	add.s64 	%rd59, %rd52, 3584;
	// begin inline asm
	ld.global.nc.u16 %rs253, [%rd59];
	// end inline asm
	add.s64 	%rd60, %rd52, 4096;
	// begin inline asm
	ld.global.nc.u16 %rs254, [%rd60];
	// end inline asm
	add.s64 	%rd61, %rd52, 4608;
	// begin inline asm
	ld.global.nc.u16 %rs255, [%rd61];
	// end inline asm
	add.s64 	%rd62, %rd52, 5120;
	// begin inline asm
	ld.global.nc.u16 %rs256, [%rd62];
	// end inline asm
	add.s64 	%rd63, %rd52, 5632;
	// begin inline asm
	ld.global.nc.u16 %rs257, [%rd63];
	// end inline asm
	add.s64 	%rd64, %rd52, 6144;
	// begin inline asm
	ld.global.nc.u16 %rs258, [%rd64];
	// end inline asm
	add.s64 	%rd65, %rd52, 6656;
	// begin inline asm
	ld.global.nc.u16 %rs259, [%rd65];
	// end inline asm
	add.s64 	%rd66, %rd52, 7168;
	// begin inline asm
	ld.global.nc.u16 %rs260, [%rd66];
	// end inline asm
	add.s64 	%rd67, %rd52, 7680;
	// begin inline asm
	ld.global.nc.u16 %rs261, [%rd67];
	// end inline asm
	add.s64 	%rd68, %rd52, 8192;
	// begin inline asm
	ld.global.nc.u16 %rs262, [%rd68];
	// end inline asm
	add.s64 	%rd69, %rd52, 8704;
	// begin inline asm
	ld.global.nc.u16 %rs263, [%rd69];
	// end inline asm
	add.s64 	%rd70, %rd52, 9216;
	// begin inline asm
	ld.global.nc.u16 %rs264, [%rd70];
	// end inline asm
	add.s64 	%rd71, %rd52, 9728;
	// begin inline asm
	ld.global.nc.u16 %rs265, [%rd71];
	// end inline asm
	add.s64 	%rd72, %rd52, 10240;
	// begin inline asm
	ld.global.nc.u16 %rs266, [%rd72];
	// end inline asm
	add.s64 	%rd73, %rd52, 10752;
	// begin inline asm
	ld.global.nc.u16 %rs267, [%rd73];
	// end inline asm
	add.s64 	%rd74, %rd52, 11264;
	// begin inline asm
	ld.global.nc.u16 %rs268, [%rd74];
	// end inline asm
	add.s64 	%rd75, %rd52, 11776;
	// begin inline asm
	ld.global.nc.u16 %rs269, [%rd75];
	// end inline asm
	add.s64 	%rd76, %rd52, 12288;
	// begin inline asm
	ld.global.nc.u16 %rs270, [%rd76];
	// end inline asm
	add.s64 	%rd77, %rd52, 12800;
	// begin inline asm
	ld.global.nc.u16 %rs271, [%rd77];
	// end inline asm
	add.s64 	%rd78, %rd52, 13312;
	// begin inline asm
	ld.global.nc.u16 %rs272, [%rd78];
	// end inline asm
	add.s64 	%rd79, %rd52, 13824;
	// begin inline asm
	ld.global.nc.u16 %rs273, [%rd79];
	// end inline asm
	add.s64 	%rd80, %rd52, 14336;
	// begin inline asm
	ld.global.nc.u16 %rs274, [%rd80];
	// end inline asm
	add.s64 	%rd81, %rd52, 14848;
	// begin inline asm
	ld.global.nc.u16 %rs275, [%rd81];
	// end inline asm
	add.s64 	%rd82, %rd52, 15360;
	// begin inline asm
	ld.global.nc.u16 %rs276, [%rd82];
	// end inline asm
	add.s64 	%rd83, %rd52, 15872;
	// begin inline asm
	ld.global.nc.u16 %rs277, [%rd83];
	// end inline asm
	// begin inline asm
	{ .reg .pred __$temp3;
  setp.gt.f16  __$temp3, %rs246, %rs991;
  selp.u16 %rs278, 1, 0, __$temp3;}
	// end inline asm
	setp.eq.s16 	%p36, %rs278, 0;
	selp.b16 	%rs283, %rs991, %rs246, %p36;
	// begin inline asm
	{ .reg .pred __$temp3;
  setp.gt.f16  __$temp3, %rs247, %rs283;
  selp.u16 %rs281, 1, 0, __$temp3;}
	// end inline asm
	setp.eq.s16 	%p37, %rs281, 0;
	selp.b16 	%rs286, %rs283, %rs247, %p37;
	// begin inline asm
	{ .reg .pred __$temp3;
  setp.gt.f16  __$temp3, %rs248, %rs286;
  selp.u16 %rs284, 1, 0, __$temp3;}
	// end inline asm
	setp.eq.s16 	%p38, %rs284, 0;
	selp.b16 	%rs289, %rs286, %rs248, %p38;
	// begin inline asm
	{ .reg .pred __$temp3;
  setp.gt.f16  __$temp3, %rs249, %rs289;
  selp.u16 %rs287, 1, 0, __$temp3;}
	// end inline asm
	setp.eq.s16 	%p39, %rs287, 0;
	selp.b16 	%rs292, %rs289, %rs249, %p39;
	// begin inline asm
	{ .reg .pred __$temp3;
  setp.gt.f16  __$temp3, %rs250, %rs292;
  selp.u16 %rs290, 1, 0, __$temp3;}
	// end inline asm
	setp.eq.s16 	%p40, %rs290, 0;
	selp.b16 	%rs295, %rs292, %rs250, %p40;
	// begin inline asm
	{ .reg .pred __$temp3;
  setp.gt.f16  __$temp3, %rs251, %rs295;
  selp.u16 %rs293, 1, 0, __$temp3;}
	// end inline asm
	setp.eq.s16 	%p41, %rs293, 0;
	selp.b16 	%rs298, %rs295, %rs251, %p41;
	// begin inline asm
	{ .reg .pred __$temp3;
  setp.gt.f16  __$temp3, %rs252, %rs298;
  selp.u16 %rs296, 1, 0, __$temp3;}
	// end inline asm
	setp.eq.s16 	%p42, %rs296, 0;
	selp.b16 	%rs301, %rs298, %rs252, %p42;
	// begin inline asm
	{ .reg .pred __$temp3;
  setp.gt.f16  __$temp3, %rs253, %rs301;
  selp.u16 %rs299, 1, 0, __$temp3;}
	// end inline asm
	setp.eq.s16 	%p43, %rs299, 0;
	selp.b16 	%rs304, %rs301, %rs253, %p43;
	// begin inline asm
	{ .reg .pred __$temp3;
  setp.gt.f16  __$temp3, %rs254, %rs304;
  selp.u16 %rs302, 1, 0, __$temp3;}
	// end inline asm
	setp.eq.s16 	%p44, %rs302, 0;
	selp.b16 	%rs307, %rs304, %rs254, %p44;
	// begin inline asm
	{ .reg .pred __$temp3;
  setp.gt.f16  __$temp3, %rs255, %rs307;
  selp.u16 %rs305, 1, 0, __$temp3;}
	// end inline asm
	setp.eq.s16 	%p45, %rs305, 0;
	selp.b16 	%rs310, %rs307, %rs255, %p45;
	// begin inline asm
	{ .reg .pred __$temp3;
  setp.gt.f16  __$temp3, %rs256, %rs310;
  selp.u16 %rs308, 1, 0, __$temp3;}
	// end inline asm
	setp.eq.s16 	%p46, %rs308, 0;
	selp.b16 	%rs313, %rs310, %rs256, %p46;
	// begin inline asm
	{ .reg .pred __$temp3;
  setp.gt.f16  __$temp3, %rs257, %rs313;
  selp.u16 %rs311, 1, 0, __$temp3;}
	// end inline asm
	setp.eq.s16 	%p47, %rs311, 0;
	selp.b16 	%rs316, %rs313, %rs257, %p47;
	// begin inline asm
	{ .reg .pred __$temp3;
  setp.gt.f16  __$temp3, %rs258, %rs316;
  selp.u16 %rs314, 1, 0, __$temp3;}
	// end inline asm
	setp.eq.s16 	%p48, %rs314, 0;
	selp.b16 	%rs319, %rs316, %rs258, %p48;
	// begin inline asm
	{ .reg .pred __$temp3;
  setp.gt.f16  __$temp3, %rs259, %rs319;
  selp.u16 %rs317, 1, 0, __$temp3;}
	// end inline asm
	setp.eq.s16 	%p49, %rs317, 0;
	selp.b16 	%rs322, %rs319, %rs259, %p49;
	// begin inline asm
	{ .reg .pred __$temp3;
  setp.gt.f16  __$temp3, %rs260, %rs322;
  selp.u16 %rs320, 1, 0, __$temp3;}
	// end inline asm
	setp.eq.s16 	%p50, %rs320, 0;
	selp.b16 	%rs325, %rs322, %rs260, %p50;
	// begin inline asm
	{ .reg .pred __$temp3;
  setp.gt.f16  __$temp3, %rs261, %rs325;
  selp.u16 %rs323, 1, 0, __$temp3;}
	// end inline asm
	setp.eq.s16 	%p51, %rs323, 0;
	selp.b16 	%rs328, %rs325, %rs261, %p51;
	// begin inline asm
	{ .reg .pred __$temp3;
  setp.gt.f16  __$temp3, %rs262, %rs328;
  selp.u16 %rs326, 1, 0, __$temp3;}
	// end inline asm
	setp.eq.s16 	%p52, %rs326, 0;
	selp.b16 	%rs331, %rs328, %rs262, %p52;
	// begin inline asm
	{ .reg .pred __$temp3;
  setp.gt.f16  __$temp3, %rs263, %rs331;
  selp.u16 %rs329, 1, 0, __$temp3;}
	// end inline asm
	setp.eq.s16 	%p53, %rs329, 0;
	selp.b16 	%rs334, %rs331, %rs263, %p53;
	// begin inline asm
	{ .reg .pred __$temp3;
  setp.gt.f16  __$temp3, %rs264, %rs334;
  selp.u16 %rs332, 1, 0, __$temp3;}
	// end inline asm
	setp.eq.s16 	%p54, %rs332, 0;
	selp.b16 	%rs337, %rs334, %rs264, %p54;
	// begin inline asm
	{ .reg .pred __$temp3;
  setp.gt.f16  __$temp3, %rs265, %rs337;
  selp.u16 %rs335, 1, 0, __$temp3;}
	// end inline asm
	setp.eq.s16 	%p55, %rs335, 0;
	selp.b16 	%rs340, %rs337, %rs265, %p55;
	// begin inline asm
	{ .reg .pred __$temp3;
  setp.gt.f16  __$temp3, %rs266, %rs340;
  selp.u16 %rs338, 1, 0, __$temp3;}
	// end inline asm
	setp.eq.s16 	%p56, %rs338, 0;
	selp.b16 	%rs343, %rs340, %rs266, %p56;
	// begin inline asm
	{ .reg .pred __$temp3;
  setp.gt.f16  __$temp3, %rs267, %rs343;
  selp.u16 %rs341, 1, 0, __$temp3;}
	// end inline asm
	setp.eq.s16 	%p57, %rs341, 0;
	selp.b16 	%rs346, %rs343, %rs267, %p57;
	// begin inline asm
	{ .reg .pred __$temp3;
  setp.gt.f16  __$temp3, %rs268, %rs346;
  selp.u16 %rs344, 1, 0, __$temp3;}
	// end inline asm
	setp.eq.s16 	%p58, %rs344, 0;
	selp.b16 	%rs349, %rs346, %rs268, %p58;
	// begin inline asm
	{ .reg .pred __$temp3;
  setp.gt.f16  __$temp3, %rs269, %rs349;
  selp.u16 %rs347, 1, 0, __$temp3;}
	// end inline asm
	setp.eq.s16 	%p59, %rs347, 0;
	selp.b16 	%rs352, %rs349, %rs269, %p59;
	// begin inline asm
	{ .reg .pred __$temp3;
  setp.gt.f16  __$temp3, %rs270, %rs352;
  selp.u16 %rs350, 1, 0, __$temp3;}
	// end inline asm
	setp.eq.s16 	%p60, %rs350, 0;
	selp.b16 	%rs355, %rs352, %rs270, %p60;
	// begin inline asm
	{ .reg .pred __$temp3;
  setp.gt.f16  __$temp3, %rs271, %rs355;
  selp.u16 %rs353, 1, 0, __$temp3;}
	// end inline asm
	setp.eq.s16 	%p61, %rs353, 0;
	selp.b16 	%rs358, %rs355, %rs271, %p61;
	// begin inline asm
	{ .reg .pred __$temp3;
  setp.gt.f16  __$temp3, %rs272, %rs358;
  selp.u16 %rs356, 1, 0, __$temp3;}
	// end inline asm
	setp.eq.s16 	%p62, %rs356, 0;
	selp.b16 	%rs361, %rs358, %rs272, %p62;
	// begin inline asm
	{ .reg .pred __$temp3;
  setp.gt.f16  __$temp3, %rs273, %rs361;
  selp.u16 %rs359, 1, 0, __$temp3;}
	// end inline asm
	setp.eq.s16 	%p63, %rs359, 0;
	selp.b16 	%rs364, %rs361, %rs273, %p63;
	// begin inline asm
	{ .reg .pred __$temp3;
  setp.gt.f16  __$temp3, %rs274, %rs364;
  selp.u16 %rs362, 1, 0, __$temp3;}
	// end inline asm
	setp.eq.s16 	%p64, %rs362, 0;
	selp.b16 	%rs367, %rs364, %rs274, %p64;
	// begin inline asm
	{ .reg .pred __$temp3;
  setp.gt.f16  __$temp3, %rs275, %rs367;
  selp.u16 %rs365, 1, 0, __$temp3;}
	// end inline asm
	setp.eq.s16 	%p65, %rs365, 0;
	selp.b16 	%rs370, %rs367, %rs275, %p65;
	// begin inline asm
	{ .reg .pred __$temp3;
  setp.gt.f16  __$temp3, %rs276, %rs370;
  selp.u16 %rs368, 1, 0, __$temp3;}
	// end inline asm
	setp.eq.s16 	%p66, %rs368, 0;
	selp.b16 	%rs373, %rs370, %rs276, %p66;
	// begin inline asm
	{ .reg .pred __$temp3;
  setp.gt.f16  __$temp3, %rs277, %rs373;
  selp.u16 %rs371, 1, 0, __$temp3;}
	// end inline asm
	setp.eq.s16 	%p67, %rs371, 0;
	selp.b16 	%rs991, %rs373, %rs277, %p67;
	sub.s32 	%r108, %r105, %r352;
	setp.lt.s32 	%p68, %r108, 8192;
	@%p68 bra 	$L__BB12_127;
	add.s32 	%r352, %r352, 8192;
	setp.le.s32 	%p69, %r352, %r79;
	@%p69 bra 	$L__BB12_117;
$L__BB12_119:
	setp.le.s32 	%p70, %r105, %r352;
	@%p70 bra 	$L__BB12_127;
	sub.s32 	%r83, %r105, %r352;
	setp.ge.s32 	%p71, %r78, %r83;
	@%p71 bra 	$L__BB12_127;
	not.b32 	%r109, %r78;
	add.s32 	%r110, %r105, %r109;
	sub.s32 	%r84, %r110, %r352;
	and.b32  	%r111, %r84, 768;
	setp.eq.s32 	%p72, %r111, 768;
	mov.u32 	%r356, %r78;
	@%p72 bra 	$L__BB12_124;
	add.s32 	%r354, %r78, %r352;
	shr.u32 	%r112, %r84, 8;
	add.s32 	%r113, %r112, 1;
	and.b32  	%r114, %r113, 3;
	neg.s32 	%r353, %r114;
	mov.u32 	%r356, %r78;
$L__BB12_123:
	.pragma "nounroll";
	mul.wide.u32 	%rd86, %r354, 2;
	add.s64 	%rd85, %rd16, %rd86;
	// begin inline asm
	ld.global.nc.u16 %rs375, [%rd85];
	// end inline asm
	// begin inline asm
	{ .reg .pred __$temp3;
  setp.gt.f16  __$temp3, %rs375, %rs991;
  selp.u16 %rs376, 1, 0, __$temp3;}
	// end inline asm
	setp.eq.s16 	%p73, %rs376, 0;
	selp.b16 	%rs991, %rs991, %rs375, %p73;
	add.s32 	%r356, %r356, 256;
	add.s32 	%r354, %r354, 256;
	add.s32 	%r353, %r353, 1;
	setp.ne.s32 	%p74, %r353, 0;
	@%p74 bra 	$L__BB12_123;
$L__BB12_124:
	setp.lt.u32 	%p75, %r84, 768;
	@%p75 bra 	$L__BB12_127;
	cvt.u64.u32 	%rd87, %r356;
	cvt.u64.u32 	%rd88, %r352;
	add.s64 	%rd89, %rd87, %rd88;
	shl.b64 	%rd90, %rd89, 1;
	add.s64 	%rd91, %rd90, %rd16;
	add.s64 	%rd196, %rd91, 1024;
	add.s32 	%r357, %r356, %r352;
$L__BB12_126:
	mul.wide.u32 	%rd96, %r357, 2;
	add.s64 	%rd92, %rd16, %rd96;
	// begin inline asm
	ld.global.nc.u16 %rs379, [%rd92];
	// end inline asm
	// begin inline asm
	{ .reg .pred __$temp3;
  setp.gt.f16  __$temp3, %rs379, %rs991;
  selp.u16 %rs380, 1, 0, __$temp3;}
	// end inline asm
	setp.eq.s16 	%p76, %rs380, 0;
	selp.b16 	%rs386, %rs991, %rs379, %p76;
	add.s64 	%rd93, %rd196, -512;
	// begin inline asm
	ld.global.nc.u16 %rs383, [%rd93];
	// end inline asm
	// begin inline asm
	{ .reg .pred __$temp3;
  setp.gt.f16  __$temp3, %rs383, %rs386;
  selp.u16 %rs384, 1, 0, __$temp3;}
	// end inline asm
	setp.eq.s16 	%p77, %rs384, 0;
	selp.b16 	%rs390, %rs386, %rs383, %p77;
	// begin inline asm
	ld.global.nc.u16 %rs387, [%rd196];
	// end inline asm
	// begin inline asm
	{ .reg .pred __$temp3;
  setp.gt.f16  __$temp3, %rs387, %rs390;
  selp.u16 %rs388, 1, 0, __$temp3;}
	// end inline asm
	setp.eq.s16 	%p78, %rs388, 0;
	selp.b16 	%rs394, %rs390, %rs387, %p78;
	add.s64 	%rd95, %rd196, 512;
	// begin inline asm
	ld.global.nc.u16 %rs391, [%rd95];
	// end inline asm
	// begin inline asm
	{ .reg .pred __$temp3;
  setp.gt.f16  __$temp3, %rs391, %rs394;
  selp.u16 %rs392, 1, 0, __$temp3;}
	// end inline asm
	setp.eq.s16 	%p79, %rs392, 0;
	selp.b16 	%rs991, %rs394, %rs391, %p79;
	add.s32 	%r356, %r356, 1024;
	add.s64 	%rd196, %rd196, 2048;
	add.s32 	%r357, %r357, 1024;
	setp.lt.s32 	%p80, %r356, %r83;
	@%p80 bra 	$L__BB12_126;
$L__BB12_127:
	// begin inline asm
	mov.u32 %r115, %laneid;
	// end inline asm
	cvt.u32.u16 	%r117, %rs991;
	mov.b32 	%r118, 1;
	mov.b32 	%r119, 31;
	mov.b32 	%r120, -1;
	// begin inline asm
	shfl.sync.down.b32 %r116, %r117, %r118, %r119, %r120;
	// end inline asm
	setp.gt.s32 	%p81, %r115, 30;
	@%p81 bra 	$L__BB12_129;
	cvt.u16.u32 	%rs396, %r116;
	// begin inline asm
	{ .reg .pred __$temp3;
  setp.gt.f16  __$temp3, %rs396, %rs991;
  selp.u16 %rs395, 1, 0, __$temp3;}
	// end inline asm
	setp.eq.s16 	%p82, %rs395, 0;
	selp.b16 	%rs991, %rs991, %rs396, %p82;
$L__BB12_129:
	cvt.u32.u16 	%r122, %rs991;
	mov.b32 	%r123, 2;
	mov.b32 	%r124, 31;
	mov.b32 	%r125, -1;
	// begin inline asm
	shfl.sync.down.b32 %r121, %r122, %r123, %r124, %r125;
	// end inline asm
	setp.gt.s32 	%p83, %r115, 29;
	@%p83 bra 	$L__BB12_131;
	cvt.u16.u32 	%rs399, %r121;
	// begin inline asm
	{ .reg .pred __$temp3;
  setp.gt.f16  __$temp3, %rs399, %rs991;
  selp.u16 %rs398, 1, 0, __$temp3;}
	// end inline asm
	setp.eq.s16 	%p84, %rs398, 0;
	selp.b16 	%rs991, %rs991, %rs399, %p84;
$L__BB12_131:
	cvt.u32.u16 	%r127, %rs991;
	mov.b32 	%r128, 4;
	mov.b32 	%r129, 31;
	mov.b32 	%r130, -1;
	// begin inline asm
	shfl.sync.down.b32 %r126, %r127, %r128, %r129, %r130;
	// end inline asm
	setp.gt.s32 	%p85, %r115, 27;
	@%p85 bra 	$L__BB12_133;
	cvt.u16.u32 	%rs402, %r126;
	// begin inline asm
	{ .reg .pred __$temp3;
  setp.gt.f16  __$temp3, %rs402, %rs991;
  selp.u16 %rs401, 1, 0, __$temp3;}
	// end inline asm
	setp.eq.s16 	%p86, %rs401, 0;
	selp.b16 	%rs991, %rs991, %rs402, %p86;
$L__BB12_133:
	cvt.u32.u16 	%r132, %rs991;
	mov.b32 	%r133, 8;
	mov.b32 	%r134, 31;
	mov.b32 	%r135, -1;
	// begin inline asm
	shfl.sync.down.b32 %r131, %r132, %r133, %r134, %r135;
	// end inline asm
	setp.gt.s32 	%p87, %r115, 23;
	@%p87 bra 	$L__BB12_135;
	cvt.u16.u32 	%rs405, %r131;
	// begin inline asm
	{ .reg .pred __$temp3;
  setp.gt.f16  __$temp3, %rs405, %rs991;
  selp.u16 %rs404, 1, 0, __$temp3;}
	// end inline asm
	setp.eq.s16 	%p88, %rs404, 0;
	selp.b16 	%rs991, %rs991, %rs405, %p88;
$L__BB12_135:
	cvt.u32.u16 	%r137, %rs991;
	mov.b32 	%r138, 16;
	mov.b32 	%r139, 31;
	mov.b32 	%r140, -1;
	// begin inline asm
	shfl.sync.down.b32 %r136, %r137, %r138, %r139, %r140;
	// end inline asm
	setp.gt.s32 	%p89, %r115, 15;
	@%p89 bra 	$L__BB12_138;
	cvt.u16.u32 	%rs408, %r136;
	// begin inline asm
	{ .reg .pred __$temp3;
  setp.gt.f16  __$temp3, %rs408, %rs991;
  selp.u16 %rs407, 1, 0, __$temp3;}
	// end inline asm
	setp.eq.s16 	%p90, %rs407, 0;
	selp.b16 	%rs991, %rs991, %rs408, %p90;
	setp.ne.s32 	%p91, %r115, 0;
	@%p91 bra 	$L__BB12_138;
	shr.u32 	%r141, %r78, 4;
	and.b32  	%r142, %r141, 62;
	mov.u32 	%r143, _ZZN3cub18CUB_300001_SM_10006detail6reduce28DeviceReduceSingleTileKernelINS2_10policy_hubI6__halfj3MaxE10Policy1000EPS5_S9_iS6_S5_S5_N4cuda3std3__410__identityEEEvT0_T1_T2_T3_T4_T6_E12temp_storage;
	add.s32 	%r144, %r143, %r142;
	st.shared.u16 	[%r144+8], %rs991;
$L__BB12_138:
	bar.sync 	0;
	setp.ne.s32 	%p92, %r78, 0;
	@%p92 bra 	$L__BB12_140;
	ld.shared.u16 	%rs411, [_ZZN3cub18CUB_300001_SM_10006detail6reduce28DeviceReduceSingleTileKernelINS2_10policy_hubI6__halfj3MaxE10Policy1000EPS5_S9_iS6_S5_S5_N4cuda3std3__410__identityEEEvT0_T1_T2_T3_T4_T6_E12temp_storage+10];
	// begin inline asm
	{ .reg .pred __$temp3;
  setp.gt.f16  __$temp3, %rs411, %rs991;
  selp.u16 %rs410, 1, 0, __$temp3;}
	// end inline asm
	setp.eq.s16 	%p93, %rs410, 0;
	selp.b16 	%rs415, %rs991, %rs411, %p93;
	ld.shared.u16 	%rs414, [_ZZN3cub18CUB_300001_SM_10006detail6reduce28DeviceReduceSingleTileKernelINS2_10policy_hubI6__halfj3MaxE10Policy1000EPS5_S9_iS6_S5_S5_N4cuda3std3__410__identityEEEvT0_T1_T2_T3_T4_T6_E12temp_storage+12];
	// begin inline asm
	{ .reg .pred __$temp3;
  setp.gt.f16  __$temp3, %rs414, %rs415;
  selp.u16 %rs413, 1, 0, __$temp3;}
	// end inline asm
	setp.eq.s16 	%p94, %rs413, 0;
	selp.b16 	%rs418, %rs415, %rs414, %p94;
	ld.shared.u16 	%rs417, [_ZZN3cub18CUB_300001_SM_10006detail6reduce28DeviceReduceSingleTileKernelINS2_10policy_hubI6__halfj3MaxE10Policy1000EPS5_S9_iS6_S5_S5_N4cuda3std3__410__identityEEEvT0_T1_T2_T3_T4_T6_E12temp_storage+14];
	// begin inline asm
	{ .reg .pred __$temp3;
  setp.gt.f16  __$temp3, %rs417, %rs418;
  selp.u16 %rs416, 1, 0, __$temp3;}
	// end inline asm
	setp.eq.s16 	%p95, %rs416, 0;
	selp.b16 	%rs421, %rs418, %rs417, %p95;
	ld.shared.u16 	%rs420, [_ZZN3cub18CUB_300001_SM_10006detail6reduce28DeviceReduceSingleTileKernelINS2_10policy_hubI6__halfj3MaxE10Policy1000EPS5_S9_iS6_S5_S5_N4cuda3std3__410__identityEEEvT0_T1_T2_T3_T4_T6_E12temp_storage+16];
	// begin inline asm
	{ .reg .pred __$temp3;
  setp.gt.f16  __$temp3, %rs420, %rs421;
  selp.u16 %rs419, 1, 0, __$temp3;}
	// end inline asm
	setp.eq.s16 	%p96, %rs419, 0;
	selp.b16 	%rs424, %rs421, %rs420, %p96;
	ld.shared.u16 	%rs423, [_ZZN3cub18CUB_300001_SM_10006detail6reduce28DeviceReduceSingleTileKernelINS2_10policy_hubI6__halfj3MaxE10Policy1000EPS5_S9_iS6_S5_S5_N4cuda3std3__410__identityEEEvT0_T1_T2_T3_T4_T6_E12temp_storage+18];
	// begin inline asm
	{ .reg .pred __$temp3;
  setp.gt.f16  __$temp3, %rs423, %rs424;
  selp.u16 %rs422, 1, 0, __$temp3;}
	// end inline asm
	setp.eq.s16 	%p97, %rs422, 0;
	selp.b16 	%rs427, %rs424, %rs423, %p97;
	ld.shared.u16 	%rs426, [_ZZN3cub18CUB_300001_SM_10006detail6reduce28DeviceReduceSingleTileKernelINS2_10policy_hubI6__halfj3MaxE10Policy1000EPS5_S9_iS6_S5_S5_N4cuda3std3__410__identityEEEvT0_T1_T2_T3_T4_T6_E12temp_storage+20];
	// begin inline asm
	{ .reg .pred __$temp3;
  setp.gt.f16  __$temp3, %rs426, %rs427;
  selp.u16 %rs425, 1, 0, __$temp3;}
	// end inline asm
	setp.eq.s16 	%p98, %rs425, 0;
	selp.b16 	%rs430, %rs427, %rs426, %p98;
	ld.shared.u16 	%rs429, [_ZZN3cub18CUB_300001_SM_10006detail6reduce28DeviceReduceSingleTileKernelINS2_10policy_hubI6__halfj3MaxE10Policy1000EPS5_S9_iS6_S5_S5_N4cuda3std3__410__identityEEEvT0_T1_T2_T3_T4_T6_E12temp_storage+22];
	// begin inline asm
	{ .reg .pred __$temp3;
  setp.gt.f16  __$temp3, %rs429, %rs430;
  selp.u16 %rs428, 1, 0, __$temp3;}
	// end inline asm
	setp.eq.s16 	%p99, %rs428, 0;
	selp.b16 	%rs991, %rs430, %rs429, %p99;
$L__BB12_140:
	mov.u32 	%r331, %tid.x;
	setp.ne.s32 	%p315, %r331, 0;
	@%p315 bra 	$L__BB12_142;
	// begin inline asm
	{ .reg .pred __$temp3;
  setp.gt.f16  __$temp3, %rs991, %rs120;
  selp.u16 %rs931, 1, 0, __$temp3;}
	// end inline asm
	setp.eq.s16 	%p316, %rs931, 0;
	selp.b16 	%rs934, %rs120, %rs991, %p316;
	st.global.u16 	[%rd1], %rs934;
$L__BB12_142:
	ret;

}
	// .globl	_ZN3cub18CUB_300001_SM_10006detail6reduce28DeviceReduceSingleTileKernelINS2_10policy_hubIfjN4cuda3__47minimumIvEEE10Policy1000EPKfPfjS8_ffNS5_3std3__410__identityEEEvT0_T1_T2_T3_T4_T6_
.visible .entry _ZN3cub18CUB_300001_SM_10006detail6reduce28DeviceReduceSingleTileKernelINS2_10policy_hubIfjN4cuda3__47minimumIvEEE10Policy1000EPKfPfjS8_ffNS5_3std3__410__identityEEEvT0_T1_T2_T3_T4_T6_(
	.param .u64 .ptr .align 1 _ZN3cub18CUB_300001_SM_10006detail6reduce28DeviceReduceSingleTileKernelINS2_10policy_hubIfjN4cuda3__47minimumIvEEE10Policy1000EPKfPfjS8_ffNS5_3std3__410__identityEEEvT0_T1_T2_T3_T4_T6__param_0,
	.param .u64 .ptr .align 1 _ZN3cub18CUB_300001_SM_10006detail6reduce28DeviceReduceSingleTileKernelINS2_10policy_hubIfjN4cuda3__47minimumIvEEE10Policy1000EPKfPfjS8_ffNS5_3std3__410__identityEEEvT0_T1_T2_T3_T4_T6__param_1,
	.param .u32 _ZN3cub18CUB_300001_SM_10006detail6reduce28DeviceReduceSingleTileKernelINS2_10policy_hubIfjN4cuda3__47minimumIvEEE10Policy1000EPKfPfjS8_ffNS5_3std3__410__identityEEEvT0_T1_T2_T3_T4_T6__param_2,
	.param .align 1 .b8 _ZN3cub18CUB_300001_SM_10006detail6reduce28DeviceReduceSingleTileKernelINS2_10policy_hubIfjN4cuda3__47minimumIvEEE10Policy1000EPKfPfjS8_ffNS5_3std3__410__identityEEEvT0_T1_T2_T3_T4_T6__param_3[1],
	.param .f32 _ZN3cub18CUB_300001_SM_10006detail6reduce28DeviceReduceSingleTileKernelINS2_10policy_hubIfjN4cuda3__47minimumIvEEE10Policy1000EPKfPfjS8_ffNS5_3std3__410__identityEEEvT0_T1_T2_T3_T4_T6__param_4,
	.param .align 1 .b8 _ZN3cub18CUB_300001_SM_10006detail6reduce28DeviceReduceSingleTileKernelINS2_10policy_hubIfjN4cuda3__47minimumIvEEE10Policy1000EPKfPfjS8_ffNS5_3std3__410__identityEEEvT0_T1_T2_T3_T4_T6__param_5[1]
)
.maxntid 256
.minnctapersm 1
{
	.reg .pred 	%p<252>;
	.reg .b32 	%r<419>;
	.reg .b32 	%f<443>;
	.reg .b64 	%rd<122>;
	// demoted variable
	.shared .align 4 .b8 _ZZN3cub18CUB_300001_SM_10006detail6reduce28DeviceReduceSingleTileKernelINS2_10policy_hubIfjN4cuda3__47minimumIvEEE10Policy1000EPKfPfjS8_ffNS5_3std3__410__identityEEEvT0_T1_T2_T3_T4_T6_E12temp_storage[44];
	ld.param.u64 	%rd15, [_ZN3cub18CUB_300001_SM_10006detail6reduce28DeviceReduceSingleTileKernelINS2_10policy_hubIfjN4cuda3__47minimumIvEEE10Policy1000EPKfPfjS8_ffNS5_3std3__410__identityEEEvT0_T1_T2_T3_T4_T6__param_0];
	ld.param.u64 	%rd16, [_ZN3cub18CUB_300001_SM_10006detail6reduce28DeviceReduceSingleTileKernelINS2_10policy_hubIfjN4cuda3__47minimumIvEEE10Policy1000EPKfPfjS8_ffNS5_3std3__410__identityEEEvT0_T1_T2_T3_T4_T6__param_1];
	ld.param.u32 	%r70, [_ZN3cub18CUB_300001_SM_10006detail6reduce28DeviceReduceSingleTileKernelINS2_10policy_hubIfjN4cuda3__47minimumIvEEE10Policy1000EPKfPfjS8_ffNS5_3std3__410__identityEEEvT0_T1_T2_T3_T4_T6__param_2];
	ld.param.f32 	%f54, [_ZN3cub18CUB_300001_SM_10006detail6reduce28DeviceReduceSingleTileKernelINS2_10policy_hubIfjN4cuda3__47minimumIvEEE10Policy1000EPKfPfjS8_ffNS5_3std3__410__identityEEEvT0_T1_T2_T3_T4_T6__param_4];
	cvta.to.global.u64 	%rd1, %rd16;
	setp.ne.s32 	%p1, %r70, 0;
	@%p1 bra 	$L__BB13_3;
	mov.u32 	%r392, %tid.x;
	setp.ne.s32 	%p251, %r392, 0;
	@%p251 bra 	$L__BB13_76;
	st.global.f32 	[%rd1], %f54;
	bra.uni 	$L__BB13_76;
$L__BB13_3:
	and.b64  	%rd17, %rd15, 15;
	setp.ne.s64 	%p2, %rd17, 0;
	@%p2 bra 	$L__BB13_39;
	setp.gt.u32 	%p126, %r70, 4095;
	@%p126 bra 	$L__BB13_23;
	mov.u32 	%r1, %tid.x;
	setp.ge.u32 	%p191, %r1, %r70;
	mov.f32 	%f421, 0f00000000;
	mov.u32 	%r396, %r1;
	@%p191 bra 	$L__BB13_7;
	mul.wide.u32 	%rd110, %r1, 4;
	add.s64 	%rd109, %rd15, %rd110;
	// begin inline asm
	ld.global.nc.u32 %r312, [%rd109];
	// end inline asm
	mov.b32 	%f421, %r312;
	add.s32 	%r396, %r1, 256;
$L__BB13_7:
	setp.ge.u32 	%p192, %r396, %r70;
	@%p192 bra 	$L__BB13_14;
	not.b32 	%r313, %r396;
	add.s32 	%r4, %r70, %r313;
	and.b32  	%r314, %r4, 768;
	setp.eq.s32 	%p193, %r314, 768;
	@%p193 bra 	$L__BB13_11;
	mul.wide.u32 	%rd111, %r396, 4;
	add.s64 	%rd118, %rd15, %rd111;
	shr.u32 	%r315, %r4, 8;
	add.s32 	%r316, %r315, 1;
	and.b32  	%r317, %r316, 3;
	neg.s32 	%r394, %r317;
$L__BB13_10:
	.pragma "nounroll";
	// begin inline asm
	ld.global.nc.u32 %r318, [%rd118];
	// end inline asm
	mov.b32 	%f338, %r318;
	setp.lt.f32 	%p194, %f421, %f338;
	selp.f32 	%f421, %f421, %f338, %p194;
	add.s32 	%r396, %r396, 256;
	add.s64 	%rd118, %rd118, 1024;
	add.s32 	%r394, %r394, 1;
	setp.ne.s32 	%p195, %r394, 0;
	@%p195 bra 	$L__BB13_10;
$L__BB13_11:
	setp.lt.u32 	%p196, %r4, 768;
	@%p196 bra 	$L__BB13_14;
	mul.wide.u32 	%rd113, %r396, 4;
	add.s64 	%rd119, %rd15, %rd113;
$L__BB13_13:
	// begin inline asm
	ld.global.nc.u32 %r319, [%rd119];
	// end inline asm
	mov.b32 	%f339, %r319;
	setp.lt.f32 	%p197, %f421, %f339;
	selp.f32 	%f340, %f421, %f339, %p197;
	add.s64 	%rd115, %rd119, 1024;
	// begin inline asm
	ld.global.nc.u32 %r320, [%rd115];
	// end inline asm
	mov.b32 	%f341, %r320;
	setp.lt.f32 	%p198, %f340, %f341;
	selp.f32 	%f342, %f340, %f341, %p198;
	add.s64 	%rd116, %rd119, 2048;
	// begin inline asm
	ld.global.nc.u32 %r321, [%rd116];
	// end inline asm
	mov.b32 	%f343, %r321;
	setp.lt.f32 	%p199, %f342, %f343;
	selp.f32 	%f344, %f342, %f343, %p199;
	add.s64 	%rd117, %rd119, 3072;
	// begin inline asm
	ld.global.nc.u32 %r322, [%rd117];
	// end inline asm
	mov.b32 	%f345, %r322;
	setp.lt.f32 	%p200, %f344, %f345;
	selp.f32 	%f421, %f344, %f345, %p200;
	add.s32 	%r396, %r396, 1024;
	add.s64 	%rd119, %rd119, 4096;
	setp.lt.s32 	%p201, %r396, %r70;
	@%p201 bra 	$L__BB13_13;
$L__BB13_14:
	setp.lt.u32 	%p202, %r70, 256;
	@%p202 bra 	$L__BB13_19;
	// begin inline asm
	mov.u32 %r361, %laneid;
	// end inline asm
	mov.b32 	%r363, %f421;
	mov.b32 	%r364, 1;
	mov.b32 	%r385, 31;
	mov.b32 	%r386, -1;
	// begin inline asm
	shfl.sync.down.b32 %r362, %r363, %r364, %r385, %r386;
	// end inline asm
	mov.b32 	%f384, %r362;
	setp.gt.s32 	%p230, %r361, 30;
	setp.lt.f32 	%p231, %f421, %f384;
	selp.f32 	%f385, %f421, %f384, %p231;
	selp.f32 	%f386, %f421, %f385, %p230;
	mov.b32 	%r368, %f386;
	mov.b32 	%r369, 2;
	// begin inline asm
	shfl.sync.down.b32 %r367, %r368, %r369, %r385, %r386;
	// end inline asm
	mov.b32 	%f388, %r367;
	setp.gt.s32 	%p232, %r361, 29;
	setp.lt.f32 	%p233, %f386, %f388;
	selp.f32 	%f389, %f386, %f388, %p233;
	selp.f32 	%f390, %f386, %f389, %p232;
	mov.b32 	%r373, %f390;
	mov.b32 	%r374, 4;
	// begin inline asm
	shfl.sync.down.b32 %r372, %r373, %r374, %r385, %r386;
	// end inline asm
	mov.b32 	%f392, %r372;
	setp.gt.s32 	%p234, %r361, 27;
	setp.lt.f32 	%p235, %f390, %f392;
	selp.f32 	%f393, %f390, %f392, %p235;
	selp.f32 	%f394, %f390, %f393, %p234;
	mov.b32 	%r378, %f394;
	mov.b32 	%r379, 8;
	// begin inline asm
	shfl.sync.down.b32 %r377, %r378, %r379, %r385, %r386;
	// end inline asm
	mov.b32 	%f396, %r377;
	setp.gt.s32 	%p236, %r361, 23;
	setp.lt.f32 	%p237, %f394, %f396;
	selp.f32 	%f397, %f394, %f396, %p237;
	selp.f32 	%f398, %f394, %f397, %p236;
	mov.b32 	%r383, %f398;
	mov.b32 	%r384, 16;
	// begin inline asm
	shfl.sync.down.b32 %r382, %r383, %r384, %r385, %r386;
	// end inline asm
	mov.b32 	%f400, %r382;
	setp.gt.s32 	%p238, %r361, 15;
	setp.lt.f32 	%p239, %f398, %f400;
	selp.f32 	%f401, %f398, %f400, %p239;
	selp.f32 	%f442, %f398, %f401, %p238;
	setp.ne.s32 	%p240, %r361, 0;
	@%p240 bra 	$L__BB13_17;
	shr.u32 	%r387, %r1, 3;
	and.b32  	%r388, %r387, 124;
	mov.u32 	%r389, _ZZN3cub18CUB_300001_SM_10006detail6reduce28DeviceReduceSingleTileKernelINS2_10policy_hubIfjN4cuda3__47minimumIvEEE10Policy1000EPKfPfjS8_ffNS5_3std3__410__identityEEEvT0_T1_T2_T3_T4_T6_E12temp_storage;
	add.s32 	%r390, %r389, %r388;
	st.shared.f32 	[%r390+8], %f442;
$L__BB13_17:
	bar.sync 	0;
	setp.ne.s32 	%p241, %r1, 0;
	@%p241 bra 	$L__BB13_74;
	ld.shared.f32 	%f402, [_ZZN3cub18CUB_300001_SM_10006detail6reduce28DeviceReduceSingleTileKernelINS2_10policy_hubIfjN4cuda3__47minimumIvEEE10Policy1000EPKfPfjS8_ffNS5_3std3__410__identityEEEvT0_T1_T2_T3_T4_T6_E12temp_storage+12];
	setp.lt.f32 	%p242, %f442, %f402;
	selp.f32 	%f403, %f442, %f402, %p242;
	ld.shared.f32 	%f404, [_ZZN3cub18CUB_300001_SM_10006detail6reduce28DeviceReduceSingleTileKernelINS2_10policy_hubIfjN4cuda3__47minimumIvEEE10Policy1000EPKfPfjS8_ffNS5_3std3__410__identityEEEvT0_T1_T2_T3_T4_T6_E12temp_storage+16];
	setp.lt.f32 	%p243, %f403, %f404;
	selp.f32 	%f405, %f403, %f404, %p243;
	ld.shared.f32 	%f406, [_ZZN3cub18CUB_300001_SM_10006detail6reduce28DeviceReduceSingleTileKernelINS2_10policy_hubIfjN4cuda3__47minimumIvEEE10Policy1000EPKfPfjS8_ffNS5_3std3__410__identityEEEvT0_T1_T2_T3_T4_T6_E12temp_storage+20];
	setp.lt.f32 	%p244, %f405, %f406;
	selp.f32 	%f407, %f405, %f406, %p244;
	ld.shared.f32 	%f408, [_ZZN3cub18CUB_300001_SM_10006detail6reduce28DeviceReduceSingleTileKernelINS2_10policy_hubIfjN4cuda3__47minimumIvEEE10Policy1000EPKfPfjS8_ffNS5_3std3__410__identityEEEvT0_T1_T2_T3_T4_T6_E12temp_storage+24];
	setp.lt.f32 	%p245, %f407, %f408;
	selp.f32 	%f409, %f407, %f408, %p245;
	ld.shared.f32 	%f410, [_ZZN3cub18CUB_300001_SM_10006detail6reduce28DeviceReduceSingleTileKernelINS2_10policy_hubIfjN4cuda3__47minimumIvEEE10Policy1000EPKfPfjS8_ffNS5_3std3__410__identityEEEvT0_T1_T2_T3_T4_T6_E12temp_storage+28];
	setp.lt.f32 	%p246, %f409, %f410;
	selp.f32 	%f411, %f409, %f410, %p246;
	ld.shared.f32 	%f412, [_ZZN3cub18CUB_300001_SM_10006detail6reduce28DeviceReduceSingleTileKernelINS2_10policy_hubIfjN4cuda3__47minimumIvEEE10Policy1000EPKfPfjS8_ffNS5_3std3__410__identityEEEvT0_T1_T2_T3_T4_T6_E12temp_storage+32];
	setp.lt.f32 	%p247, %f411, %f412;
	selp.f32 	%f413, %f411, %f412, %p247;
	ld.shared.f32 	%f414, [_ZZN3cub18CUB_300001_SM_10006detail6reduce28DeviceReduceSingleTileKernelINS2_10policy_hubIfjN4cuda3__47minimumIvEEE10Policy1000EPKfPfjS8_ffNS5_3std3__410__identityEEEvT0_T1_T2_T3_T4_T6_E12temp_storage+36];
	setp.lt.f32 	%p248, %f413, %f414;
	selp.f32 	%f442, %f413, %f414, %p248;
	bra.uni 	$L__BB13_74;
$L__BB13_19:
	// begin inline asm
	mov.u32 %r323, %laneid;
	// end inline asm
	and.b32  	%r349, %r1, 992;
	add.s32 	%r350, %r349, 32;
	setp.gt.u32 	%p203, %r350, %r70;
	not.b32 	%r351, %r349;
	add.s32 	%r352, %r70, %r351;
	selp.b32 	%r347, %r352, 31, %p203;
	mov.b32 	%r325, %f421;
	mov.b32 	%r326, 1;
	mov.b32 	%r348, -1;
	// begin inline asm
	shfl.sync.down.b32 %r324, %r325, %r326, %r347, %r348;
	// end inline asm
	mov.b32 	%f346, %r324;
	setp.lt.s32 	%p204, %r323, %r347;
	setp.lt.f32 	%p205, %f421, %f346;
	selp.f32 	%f347, %f421, %f346, %p205;
	selp.f32 	%f348, %f347, %f421, %p204;
	mov.b32 	%r330, %f348;
	mov.b32 	%r331, 2;
	// begin inline asm
	shfl.sync.down.b32 %r329, %r330, %r331, %r347, %r348;
	// end inline asm
	mov.b32 	%f350, %r329;
	add.s32 	%r353, %r323, 2;
	setp.gt.s32 	%p206, %r353, %r347;
	setp.lt.f32 	%p207, %f348, %f350;
	selp.f32 	%f351, %f348, %f350, %p207;
	selp.f32 	%f352, %f348, %f351, %p206;
	mov.b32 	%r335, %f352;
	mov.b32 	%r336, 4;
	// begin inline asm
	shfl.sync.down.b32 %r334, %r335, %r336, %r347, %r348;
	// end inline asm
	mov.b32 	%f354, %r334;
	add.s32 	%r354, %r323, 4;
	setp.gt.s32 	%p208, %r354, %r347;
	setp.lt.f32 	%p209, %f352, %f354;
	selp.f32 	%f355, %f352, %f354, %p209;
	selp.f32 	%f356, %f352, %f355, %p208;
	mov.b32 	%r340, %f356;
	mov.b32 	%r341, 8;
	// begin inline asm
	shfl.sync.down.b32 %r339, %r340, %r341, %r347, %r348;
	// end inline asm
	mov.b32 	%f358, %r339;
	add.s32 	%r355, %r323, 8;
	setp.gt.s32 	%p210, %r355, %r347;
	setp.lt.f32 	%p211, %f356, %f358;
	selp.f32 	%f359, %f356, %f358, %p211;
	selp.f32 	%f360, %f356, %f359, %p210;
	mov.b32 	%r345, %f360;
	mov.b32 	%r346, 16;
	// begin inline asm
	shfl.sync.down.b32 %r344, %r345, %r346, %r347, %r348;
	// end inline asm
	mov.b32 	%f362, %r344;
	add.s32 	%r356, %r323, 16;
	setp.gt.s32 	%p212, %r356, %r347;
	setp.lt.f32 	%p213, %f360, %f362;
	selp.f32 	%f363, %f360, %f362, %p213;
	selp.f32 	%f442, %f360, %f363, %p212;
	setp.ne.s32 	%p214, %r323, 0;
	@%p214 bra 	$L__BB13_21;
	shr.u32 	%r357, %r1, 3;
	and.b32  	%r358, %r357, 124;
	mov.u32 	%r359, _ZZN3cub18CUB_300001_SM_10006detail6reduce28DeviceReduceSingleTileKernelINS2_10policy_hubIfjN4cuda3__47minimumIvEEE10Policy1000EPKfPfjS8_ffNS5_3std3__410__identityEEEvT0_T1_T2_T3_T4_T6_E12temp_storage;
	add.s32 	%r360, %r359, %r358;
	st.shared.f32 	[%r360+8], %f442;
$L__BB13_21:
	bar.sync 	0;
	setp.ne.s32 	%p215, %r1, 0;
	@%p215 bra 	$L__BB13_74;
	setp.gt.u32 	%p216, %r70, 32;
	ld.shared.f32 	%f364, [_ZZN3cub18CUB_300001_SM_10006detail6reduce28DeviceReduceSingleTileKernelINS2_10policy_hubIfjN4cuda3__47minimumIvEEE10Policy1000EPKfPfjS8_ffNS5_3std3__410__identityEEEvT0_T1_T2_T3_T4_T6_E12temp_storage+12];
	setp.lt.f32 	%p217, %f442, %f364;
	selp.f32 	%f365, %f442, %f364, %p217;
	selp.f32 	%f366, %f365, %f442, %p216;
	setp.gt.u32 	%p218, %r70, 64;
	ld.shared.f32 	%f367, [_ZZN3cub18CUB_300001_SM_10006detail6reduce28DeviceReduceSingleTileKernelINS2_10policy_hubIfjN4cuda3__47minimumIvEEE10Policy1000EPKfPfjS8_ffNS5_3std3__410__identityEEEvT0_T1_T2_T3_T4_T6_E12temp_storage+16];
	setp.lt.f32 	%p219, %f366, %f367;
	selp.f32 	%f368, %f366, %f367, %p219;
	selp.f32 	%f369, %f368, %f366, %p218;
	setp.gt.u32 	%p220, %r70, 96;
	ld.shared.f32 	%f370, [_ZZN3cub18CUB_300001_SM_10006detail6reduce28DeviceReduceSingleTileKernelINS2_10policy_hubIfjN4cuda3__47minimumIvEEE10Policy1000EPKfPfjS8_ffNS5_3std3__410__identityEEEvT0_T1_T2_T3_T4_T6_E12temp_storage+20];
	setp.lt.f32 	%p221, %f369, %f370;
	selp.f32 	%f371, %f369, %f370, %p221;
	selp.f32 	%f372, %f371, %f369, %p220;
	setp.gt.u32 	%p222, %r70, 128;
	ld.shared.f32 	%f373, [_ZZN3cub18CUB_300001_SM_10006detail6reduce28DeviceReduceSingleTileKernelINS2_10policy_hubIfjN4cuda3__47minimumIvEEE10Policy1000EPKfPfjS8_ffNS5_3std3__410__identityEEEvT0_T1_T2_T3_T4_T6_E12temp_storage+24];
	setp.lt.f32 	%p223, %f372, %f373;
	selp.f32 	%f374, %f372, %f373, %p223;
	selp.f32 	%f375, %f374, %f372, %p222;
	setp.gt.u32 	%p224, %r70, 160;
	ld.shared.f32 	%f376, [_ZZN3cub18CUB_300001_SM_10006detail6reduce28DeviceReduceSingleTileKernelINS2_10policy_hubIfjN4cuda3__47minimumIvEEE10Policy1000EPKfPfjS8_ffNS5_3std3__410__identityEEEvT0_T1_T2_T3_T4_T6_E12temp_storage+28];
	setp.lt.f32 	%p225, %f375, %f376;
	selp.f32 	%f377, %f375, %f376, %p225;
	selp.f32 	%f378, %f377, %f375, %p224;
	setp.gt.u32 	%p226, %r70, 192;
	ld.shared.f32 	%f379, [_ZZN3cub18CUB_300001_SM_10006detail6reduce28DeviceReduceSingleTileKernelINS2_10policy_hubIfjN4cuda3__47minimumIvEEE10Policy1000EPKfPfjS8_ffNS5_3std3__410__identityEEEvT0_T1_T2_T3_T4_T6_E12temp_storage+32];
	setp.lt.f32 	%p227, %f378, %f379;
	selp.f32 	%f380, %f378, %f379, %p227;
	selp.f32 	%f381, %f380, %f378, %p226;
	setp.gt.u32 	%p228, %r70, 224;
	ld.shared.f32 	%f382, [_ZZN3cub18CUB_300001_SM_10006detail6reduce28DeviceReduceSingleTileKernelINS2_10policy_hubIfjN4cuda3__47minimumIvEEE10Policy1000EPKfPfjS8_ffNS5_3std3__410__identityEEEvT0_T1_T2_T3_T4_T6_E12temp_storage+36];
	setp.lt.f32 	%p229, %f381, %f382;
	selp.f32 	%f383, %f381, %f382, %p229;
	selp.f32 	%f442, %f383, %f381, %p228;
	bra.uni 	$L__BB13_74;
$L__BB13_23:
	mov.u32 	%r13, %tid.x;
	shl.b32 	%r14, %r13, 2;
	mul.wide.u32 	%rd85, %r14, 4;
	add.s64 	%rd75, %rd15, %rd85;
	// begin inline asm
	ld.global.nc.v2.u64 {%rd73, %rd74}, [%rd75];
	// end inline asm
	mov.b64 	{%r232, %r233}, %rd74;
	mov.b64 	{%r234, %r235}, %rd73;
	mov.b32 	%f235, %r235;
	mov.b32 	%f236, %r234;
	mov.b32 	%f237, %r233;
	mov.b32 	%f238, %r232;
	add.s64 	%rd78, %rd75, 4096;
	// begin inline asm
	ld.global.nc.v2.u64 {%rd76, %rd77}, [%rd78];
	// end inline asm
	mov.b64 	{%r236, %r237}, %rd77;
	mov.b64 	{%r238, %r239}, %rd76;
	mov.b32 	%f239, %r239;
	mov.b32 	%f240, %r238;
	mov.b32 	%f241, %r237;
	mov.b32 	%f242, %r236;
	add.s64 	%rd81, %rd75, 8192;
	// begin inline asm
	ld.global.nc.v2.u64 {%rd79, %rd80}, [%rd81];
	// end inline asm
	mov.b64 	{%r240, %r241}, %rd80;
	mov.b64 	{%r242, %r243}, %rd79;
	mov.b32 	%f243, %r243;
	mov.b32 	%f244, %r242;
	mov.b32 	%f245, %r241;
	mov.b32 	%f246, %r240;
	add.s64 	%rd84, %rd75, 12288;
	// begin inline asm
	ld.global.nc.v2.u64 {%rd82, %rd83}, [%rd84];
	// end inline asm
	mov.b64 	{%r244, %r245}, %rd83;
	mov.b64 	{%r246, %r247}, %rd82;
	mov.b32 	%f247, %r247;
	mov.b32 	%f248, %r246;
	mov.b32 	%f249, %r245;
	mov.b32 	%f250, %r244;
	setp.lt.f32 	%p127, %f236, %f235;
	selp.f32 	%f251, %f236, %f235, %p127;
	setp.lt.f32 	%p128, %f238, %f237;
	selp.f32 	%f252, %f238, %f237, %p128;
	setp.lt.f32 	%p129, %f240, %f239;
	selp.f32 	%f253, %f240, %f239, %p129;
	setp.lt.f32 	%p130, %f242, %f241;
	selp.f32 	%f254, %f242, %f241, %p130;
	setp.lt.f32 	%p131, %f244, %f243;
	selp.f32 	%f255, %f244, %f243, %p131;
	setp.lt.f32 	%p132, %f246, %f245;
	selp.f32 	%f256, %f246, %f245, %p132;
	setp.lt.f32 	%p133, %f248, %f247;
	selp.f32 	%f257, %f248, %f247, %p133;
	setp.lt.f32 	%p134, %f250, %f249;
	selp.f32 	%f258, %f250, %f249, %p134;
	setp.lt.f32 	%p135, %f251, %f252;
	selp.f32 	%f259, %f251, %f252, %p135;
	setp.lt.f32 	%p136, %f253, %f254;
	selp.f32 	%f260, %f253, %f254, %p136;
	setp.lt.f32 	%p137, %f255, %f256;
	selp.f32 	%f261, %f255, %f256, %p137;
	setp.lt.f32 	%p138, %f257, %f258;
	selp.f32 	%f262, %f257, %f258, %p138;
	setp.lt.f32 	%p139, %f259, %f260;
	selp.f32 	%f263, %f259, %f260, %p139;
	setp.lt.f32 	%p140, %f261, %f262;
	selp.f32 	%f264, %f261, %f262, %p140;
	setp.lt.f32 	%p141, %f263, %f264;
	selp.f32 	%f428, %f263, %f264, %p141;
	add.s32 	%r15, %r70, -4096;
	setp.lt.u32 	%p142, %r15, 4096;
	mov.b32 	%r399, 4096;
	@%p142 bra 	$L__BB13_27;
	mov.b32 	%r399, 4096;
$L__BB13_25:
	add.s32 	%r249, %r399, %r14;
	mul.wide.u32 	%rd98, %r249, 4;
	add.s64 	%rd88, %rd15, %rd98;
	// begin inline asm
	ld.global.nc.v2.u64 {%rd86, %rd87}, [%rd88];
	// end inline asm
	mov.b64 	{%r250, %r251}, %rd87;
	mov.b64 	{%r252, %r253}, %rd86;
	mov.b32 	%f265, %r253;
	mov.b32 	%f266, %r252;
	mov.b32 	%f267, %r251;
	mov.b32 	%f268, %r250;
	add.s64 	%rd91, %rd88, 4096;
	// begin inline asm
	ld.global.nc.v2.u64 {%rd89, %rd90}, [%rd91];
	// end inline asm
	mov.b64 	{%r254, %r255}, %rd90;
	mov.b64 	{%r256, %r257}, %rd89;
	mov.b32 	%f269, %r257;
	mov.b32 	%f270, %r256;
	mov.b32 	%f271, %r255;
	mov.b32 	%f272, %r254;
	add.s64 	%rd94, %rd88, 8192;
	// begin inline asm
	ld.global.nc.v2.u64 {%rd92, %rd93}, [%rd94];
	// end inline asm
	mov.b64 	{%r258, %r259}, %rd93;
	mov.b64 	{%r260, %r261}, %rd92;
	mov.b32 	%f273, %r261;
	mov.b32 	%f274, %r260;
	mov.b32 	%f275, %r259;
	mov.b32 	%f276, %r258;
	add.s64 	%rd97, %rd88, 12288;
	// begin inline asm
	ld.global.nc.v2.u64 {%rd95, %rd96}, [%rd97];
	// end inline asm
	mov.b64 	{%r262, %r263}, %rd96;
	mov.b64 	{%r264, %r265}, %rd95;
	mov.b32 	%f277, %r265;
	mov.b32 	%f278, %r264;
	mov.b32 	%f279, %r263;
	mov.b32 	%f280, %r262;
	setp.lt.f32 	%p143, %f428, %f266;
	selp.f32 	%f281, %f428, %f266, %p143;
	setp.lt.f32 	%p144, %f265, %f268;
	selp.f32 	%f282, %f265, %f268, %p144;
	setp.lt.f32 	%p145, %f267, %f270;
	selp.f32 	%f283, %f267, %f270, %p145;
	setp.lt.f32 	%p146, %f269, %f272;
	selp.f32 	%f284, %f269, %f272, %p146;
	setp.lt.f32 	%p147, %f271, %f274;
	selp.f32 	%f285, %f271, %f274, %p147;
	setp.lt.f32 	%p148, %f273, %f276;
	selp.f32 	%f286, %f273, %f276, %p148;
	setp.lt.f32 	%p149, %f275, %f278;
	selp.f32 	%f287, %f275, %f278, %p149;
	setp.lt.f32 	%p150, %f277, %f280;
	selp.f32 	%f288, %f277, %f280, %p150;
	setp.lt.f32 	%p151, %f281, %f282;
	selp.f32 	%f289, %f281, %f282, %p151;
	setp.lt.f32 	%p152, %f283, %f284;
	selp.f32 	%f290, %f283, %f284, %p152;
	setp.lt.f32 	%p153, %f285, %f286;
	selp.f32 	%f291, %f285, %f286, %p153;
	setp.lt.f32 	%p154, %f287, %f288;
	selp.f32 	%f292, %f287, %f288, %p154;
	setp.lt.f32 	%p155, %f289, %f290;
	selp.f32 	%f293, %f289, %f290, %p155;
	setp.lt.f32 	%p156, %f291, %f292;
	selp.f32 	%f294, %f291, %f292, %p156;
	setp.lt.f32 	%p157, %f293, %f294;
	selp.f32 	%f295, %f293, %f294, %p157;
	setp.lt.f32 	%p158, %f295, %f279;
	selp.f32 	%f428, %f295, %f279, %p158;
	sub.s32 	%r266, %r70, %r399;
	setp.lt.u32 	%p159, %r266, 4096;
	@%p159 bra 	$L__BB13_35;
	add.s32 	%r399, %r399, 4096;
	setp.le.u32 	%p160, %r399, %r15;
	@%p160 bra 	$L__BB13_25;
$L__BB13_27:
	setp.le.u32 	%p161, %r70, %r399;
	@%p161 bra 	$L__BB13_35;
	sub.s32 	%r19, %r70, %r399;
	setp.ge.s32 	%p162, %r13, %r19;
	@%p162 bra 	$L__BB13_35;
	not.b32 	%r267, %r13;
	add.s32 	%r268, %r70, %r267;
	sub.s32 	%r20, %r268, %r399;
	and.b32  	%r269, %r20, 768;
	setp.eq.s32 	%p163, %r269, 768;
	mov.u32 	%r403, %r13;
	@%p163 bra 	$L__BB13_32;
	add.s32 	%r401, %r13, %r399;
	shr.u32 	%r270, %r20, 8;
	add.s32 	%r271, %r270, 1;
	and.b32  	%r272, %r271, 3;
	neg.s32 	%r400, %r272;
	mov.u32 	%r403, %r13;
$L__BB13_31:
	.pragma "nounroll";
	mul.wide.u32 	%rd100, %r401, 4;
	add.s64 	%rd99, %rd15, %rd100;
	// begin inline asm
	ld.global.nc.u32 %r273, [%rd99];
	// end inline asm
	mov.b32 	%f297, %r273;
	setp.lt.f32 	%p164, %f428, %f297;
	selp.f32 	%f428, %f428, %f297, %p164;
	add.s32 	%r403, %r403, 256;
	add.s32 	%r401, %r401, 256;
	add.s32 	%r400, %r400, 1;
	setp.ne.s32 	%p165, %r400, 0;
	@%p165 bra 	$L__BB13_31;
$L__BB13_32:
	setp.lt.u32 	%p166, %r20, 768;
	@%p166 bra 	$L__BB13_35;
	add.s32 	%r405, %r403, 512;
	add.s32 	%r404, %r403, %r399;
$L__BB13_34:
	mul.wide.u32 	%rd105, %r404, 4;
	add.s64 	%rd101, %rd15, %rd105;
	// begin inline asm
	ld.global.nc.u32 %r274, [%rd101];
	// end inline asm
	mov.b32 	%f298, %r274;
	setp.lt.f32 	%p167, %f428, %f298;
	selp.f32 	%f299, %f428, %f298, %p167;
	add.s32 	%r278, %r404, 256;
	mul.wide.u32 	%rd106, %r278, 4;
	add.s64 	%rd102, %rd15, %rd106;
	// begin inline asm
	ld.global.nc.u32 %r275, [%rd102];
	// end inline asm
	mov.b32 	%f300, %r275;
	setp.lt.f32 	%p168, %f299, %f300;
	selp.f32 	%f301, %f299, %f300, %p168;
	add.s32 	%r279, %r404, 512;
	mul.wide.u32 	%rd107, %r279, 4;
	add.s64 	%rd103, %rd15, %rd107;
	// begin inline asm
	ld.global.nc.u32 %r276, [%rd103];
	// end inline asm
	mov.b32 	%f302, %r276;
	setp.lt.f32 	%p169, %f301, %f302;
	selp.f32 	%f303, %f301, %f302, %p169;
	add.s32 	%r280, %r404, 768;
	mul.wide.u32 	%rd108, %r280, 4;
	add.s64 	%rd104, %rd15, %rd108;
	// begin inline asm
	ld.global.nc.u32 %r277, [%rd104];
	// end inline asm
	mov.b32 	%f304, %r277;
	setp.lt.f32 	%p170, %f303, %f304;
	selp.f32 	%f428, %f303, %f304, %p170;
	add.s32 	%r34, %r405, 1024;
	add.s32 	%r281, %r405, 512;
	add.s32 	%r404, %r404, 1024;
	setp.lt.s32 	%p171, %r281, %r19;
	mov.u32 	%r405, %r34;
	@%p171 bra 	$L__BB13_34;
$L__BB13_35:
	// begin inline asm
	mov.u32 %r282, %laneid;
	// end inline asm
	mov.b32 	%r284, %f428;
	mov.b32 	%r285, 1;
	mov.b32 	%r306, 31;
	mov.b32 	%r307, -1;
	// begin inline asm
	shfl.sync.down.b32 %r283, %r284, %r285, %r306, %r307;
	// end inline asm
	mov.b32 	%f305, %r283;
	setp.gt.s32 	%p172, %r282, 30;
	setp.lt.f32 	%p173, %f428, %f305;
	selp.f32 	%f306, %f428, %f305, %p173;
	selp.f32 	%f307, %f428, %f306, %p172;
	mov.b32 	%r289, %f307;
	mov.b32 	%r290, 2;
	// begin inline asm
	shfl.sync.down.b32 %r288, %r289, %r290, %r306, %r307;
	// end inline asm
	mov.b32 	%f309, %r288;
	setp.gt.s32 	%p174, %r282, 29;
	setp.lt.f32 	%p175, %f307, %f309;
	selp.f32 	%f310, %f307, %f309, %p175;
	selp.f32 	%f311, %f307, %f310, %p174;
	mov.b32 	%r294, %f311;
	mov.b32 	%r295, 4;
	// begin inline asm
	shfl.sync.down.b32 %r293, %r294, %r295, %r306, %r307;
	// end inline asm
	mov.b32 	%f313, %r293;
	setp.gt.s32 	%p176, %r282, 27;
	setp.lt.f32 	%p177, %f311, %f313;
	selp.f32 	%f314, %f311, %f313, %p177;
	selp.f32 	%f315, %f311, %f314, %p176;
	mov.b32 	%r299, %f315;
	mov.b32 	%r300, 8;
	// begin inline asm
	shfl.sync.down.b32 %r298, %r299, %r300, %r306, %r307;
	// end inline asm
	mov.b32 	%f317, %r298;
	setp.gt.s32 	%p178, %r282, 23;
	setp.lt.f32 	%p179, %f315, %f317;
	selp.f32 	%f318, %f315, %f317, %p179;
	selp.f32 	%f319, %f315, %f318, %p178;
	mov.b32 	%r304, %f319;
	mov.b32 	%r305, 16;
	// begin inline asm
	shfl.sync.down.b32 %r303, %r304, %r305, %r306, %r307;
	// end inline asm
	mov.b32 	%f321, %r303;
	setp.gt.s32 	%p180, %r282, 15;
	setp.lt.f32 	%p181, %f319, %f321;
	selp.f32 	%f322, %f319, %f321, %p181;
	selp.f32 	%f442, %f319, %f322, %p180;
	setp.ne.s32 	%p182, %r282, 0;
	@%p182 bra 	$L__BB13_37;
	shr.u32 	%r308, %r13, 3;
	and.b32  	%r309, %r308, 124;
	mov.u32 	%r310, _ZZN3cub18CUB_300001_SM_10006detail6reduce28DeviceReduceSingleTileKernelINS2_10policy_hubIfjN4cuda3__47minimumIvEEE10Policy1000EPKfPfjS8_ffNS5_3std3__410__identityEEEvT0_T1_T2_T3_T4_T6_E12temp_storage;
	add.s32 	%r311, %r310, %r309;
	st.shared.f32 	[%r311+8], %f442;
$L__BB13_37:
	bar.sync 	0;
	setp.ne.s32 	%p183, %r13, 0;
	@%p183 bra 	$L__BB13_74;
	ld.shared.f32 	%f323, [_ZZN3cub18CUB_300001_SM_10006detail6reduce28DeviceReduceSingleTileKernelINS2_10policy_hubIfjN4cuda3__47minimumIvEEE10Policy1000EPKfPfjS8_ffNS5_3std3__410__identityEEEvT0_T1_T2_T3_T4_T6_E12temp_storage+12];
	setp.lt.f32 	%p184, %f442, %f323;
	selp.f32 	%f324, %f442, %f323, %p184;
	ld.shared.f32 	%f325, [_ZZN3cub18CUB_300001_SM_10006detail6reduce28DeviceReduceSingleTileKernelINS2_10policy_hubIfjN4cuda3__47minimumIvEEE10Policy1000EPKfPfjS8_ffNS5_3std3__410__identityEEEvT0_T1_T2_T3_T4_T6_E12temp_storage+16];
	setp.lt.f32 	%p185, %f324, %f325;
	selp.f32 	%f326, %f324, %f325, %p185;
	ld.shared.f32 	%f327, [_ZZN3cub18CUB_300001_SM_10006detail6reduce28DeviceReduceSingleTileKernelINS2_10policy_hubIfjN4cuda3__47minimumIvEEE10Policy1000EPKfPfjS8_ffNS5_3std3__410__identityEEEvT0_T1_T2_T3_T4_T6_E12temp_storage+20];
	setp.lt.f32 	%p186, %f326, %f327;
	selp.f32 	%f328, %f326, %f327, %p186;
	ld.shared.f32 	%f329, [_ZZN3cub18CUB_300001_SM_10006detail6reduce28DeviceReduceSingleTileKernelINS2_10policy_hubIfjN4cuda3__47minimumIvEEE10Policy1000EPKfPfjS8_ffNS5_3std3__410__identityEEEvT0_T1_T2_T3_T4_T6_E12temp_storage+24];
	setp.lt.f32 	%p187, %f328, %f329;
	selp.f32 	%f330, %f328, %f329, %p187;
	ld.shared.f32 	%f331, [_ZZN3cub18CUB_300001_SM_10006detail6reduce28DeviceReduceSingleTileKernelINS2_10policy_hubIfjN4cuda3__47minimumIvEEE10Policy1000EPKfPfjS8_ffNS5_3std3__410__identityEEEvT0_T1_T2_T3_T4_T6_E12temp_storage+28];
	setp.lt.f32 	%p188, %f330, %f331;
	selp.f32 	%f332, %f330, %f331, %p188;
	ld.shared.f32 	%f333, [_ZZN3cub18CUB_300001_SM_10006detail6reduce28DeviceReduceSingleTileKernelINS2_10policy_hubIfjN4cuda3__47minimumIvEEE10Policy1000EPKfPfjS8_ffNS5_3std3__410__identityEEEvT0_T1_T2_T3_T4_T6_E12temp_storage+32];
	setp.lt.f32 	%p189, %f332, %f333;
	selp.f32 	%f334, %f332, %f333, %p189;
	ld.shared.f32 	%f335, [_ZZN3cub18CUB_300001_SM_10006detail6reduce28DeviceReduceSingleTileKernelINS2_10policy_hubIfjN4cuda3__47minimumIvEEE10Policy1000EPKfPfjS8_ffNS5_3std3__410__identityEEEvT0_T1_T2_T3_T4_T6_E12temp_storage+36];
	setp.lt.f32 	%p190, %f334, %f335;
	selp.f32 	%f442, %f334, %f335, %p190;
	bra.uni 	$L__BB13_74;
$L__BB13_39:
	setp.gt.u32 	%p3, %r70, 4095;
	@%p3 bra 	$L__BB13_58;
	mov.u32 	%r36, %tid.x;
	setp.ge.u32 	%p68, %r36, %r70;
	mov.f32 	%f434, 0f00000000;
	mov.u32 	%r409, %r36;
	@%p68 bra 	$L__BB13_42;
	mul.wide.u32 	%rd65, %r36, 4;
	add.s64 	%rd64, %rd15, %rd65;
	// begin inline asm
	ld.global.nc.u32 %r152, [%rd64];
	// end inline asm
	mov.b32 	%f434, %r152;
	add.s32 	%r409, %r36, 256;
$L__BB13_42:
	setp.ge.u32 	%p69, %r409, %r70;
	@%p69 bra 	$L__BB13_49;
	not.b32 	%r153, %r409;
	add.s32 	%r39, %r70, %r153;
	and.b32  	%r154, %r39, 768;
	setp.eq.s32 	%p70, %r154, 768;
	@%p70 bra 	$L__BB13_46;
	mul.wide.u32 	%rd66, %r409, 4;
	add.s64 	%rd120, %rd15, %rd66;
	shr.u32 	%r155, %r39, 8;
	add.s32 	%r156, %r155, 1;
	and.b32  	%r157, %r156, 3;
	neg.s32 	%r407, %r157;
$L__BB13_45:
	.pragma "nounroll";
	// begin inline asm
	ld.global.nc.u32 %r158, [%rd120];
	// end inline asm
	mov.b32 	%f158, %r158;
	setp.lt.f32 	%p71, %f434, %f158;
	selp.f32 	%f434, %f434, %f158, %p71;
	add.s32 	%r409, %r409, 256;
	add.s64 	%rd120, %rd120, 1024;
	add.s32 	%r407, %r407, 1;
	setp.ne.s32 	%p72, %r407, 0;
	@%p72 bra 	$L__BB13_45;
$L__BB13_46:
	setp.lt.u32 	%p73, %r39, 768;
	@%p73 bra 	$L__BB13_49;
	mul.wide.u32 	%rd68, %r409, 4;
	add.s64 	%rd121, %rd15, %rd68;
$L__BB13_48:
	// begin inline asm
	ld.global.nc.u32 %r159, [%rd121];
	// end inline asm
	mov.b32 	%f159, %r159;
	setp.lt.f32 	%p74, %f434, %f159;
	selp.f32 	%f160, %f434, %f159, %p74;
	add.s64 	%rd70, %rd121, 1024;
	// begin inline asm
	ld.global.nc.u32 %r160, [%rd70];
	// end inline asm
	mov.b32 	%f161, %r160;
	setp.lt.f32 	%p75, %f160, %f161;
	selp.f32 	%f162, %f160, %f161, %p75;
	add.s64 	%rd71, %rd121, 2048;
	// begin inline asm
	ld.global.nc.u32 %r161, [%rd71];
	// end inline asm
	mov.b32 	%f163, %r161;
	setp.lt.f32 	%p76, %f162, %f163;
	selp.f32 	%f164, %f162, %f163, %p76;
	add.s64 	%rd72, %rd121, 3072;
	// begin inline asm
	ld.global.nc.u32 %r162, [%rd72];
	// end inline asm
	mov.b32 	%f165, %r162;
	setp.lt.f32 	%p77, %f164, %f165;
	selp.f32 	%f434, %f164, %f165, %p77;
	add.s32 	%r409, %r409, 1024;
	add.s64 	%rd121, %rd121, 4096;
	setp.lt.s32 	%p78, %r409, %r70;
	@%p78 bra 	$L__BB13_48;
$L__BB13_49:
	setp.lt.u32 	%p79, %r70, 256;
	@%p79 bra 	$L__BB13_54;
	// begin inline asm
	mov.u32 %r201, %laneid;
	// end inline asm
	mov.b32 	%r203, %f434;
	mov.b32 	%r204, 1;
	mov.b32 	%r225, 31;
	mov.b32 	%r226, -1;
	// begin inline asm
	shfl.sync.down.b32 %r202, %r203, %r204, %r225, %r226;
	// end inline asm
	mov.b32 	%f204, %r202;
	setp.gt.s32 	%p107, %r201, 30;
	setp.lt.f32 	%p108, %f434, %f204;
	selp.f32 	%f205, %f434, %f204, %p108;
	selp.f32 	%f206, %f434, %f205, %p107;
	mov.b32 	%r208, %f206;
	mov.b32 	%r209, 2;
	// begin inline asm
	shfl.sync.down.b32 %r207, %r208, %r209, %r225, %r226;
	// end inline asm
	mov.b32 	%f208, %r207;
	setp.gt.s32 	%p109, %r201, 29;
	setp.lt.f32 	%p110, %f206, %f208;
	selp.f32 	%f209, %f206, %f208, %p110;
	selp.f32 	%f210, %f206, %f209, %p109;
	mov.b32 	%r213, %f210;
	mov.b32 	%r214, 4;
	// begin inline asm
	shfl.sync.down.b32 %r212, %r213, %r214, %r225, %r226;
	// end inline asm
	mov.b32 	%f212, %r212;
	setp.gt.s32 	%p111, %r201, 27;
	setp.lt.f32 	%p112, %f210, %f212;
	selp.f32 	%f213, %f210, %f212, %p112;
	selp.f32 	%f214, %f210, %f213, %p111;
	mov.b32 	%r218, %f214;
	mov.b32 	%r219, 8;
	// begin inline asm
	shfl.sync.down.b32 %r217, %r218, %r219, %r225, %r226;
	// end inline asm
	mov.b32 	%f216, %r217;
	setp.gt.s32 	%p113, %r201, 23;
	setp.lt.f32 	%p114, %f214, %f216;
	selp.f32 	%f217, %f214, %f216, %p114;
	selp.f32 	%f218, %f214, %f217, %p113;
	mov.b32 	%r223, %f218;
	mov.b32 	%r224, 16;
	// begin inline asm
	shfl.sync.down.b32 %r222, %r223, %r224, %r225, %r226;
	// end inline asm
	mov.b32 	%f220, %r222;
	setp.gt.s32 	%p115, %r201, 15;
	setp.lt.f32 	%p116, %f218, %f220;
	selp.f32 	%f221, %f218, %f220, %p116;
	selp.f32 	%f442, %f218, %f221, %p115;
	setp.ne.s32 	%p117, %r201, 0;
	@%p117 bra 	$L__BB13_52;
	shr.u32 	%r227, %r36, 3;
	and.b32  	%r228, %r227, 124;
	mov.u32 	%r229, _ZZN3cub18CUB_300001_SM_10006detail6reduce28DeviceReduceSingleTileKernelINS2_10policy_hubIfjN4cuda3__47minimumIvEEE10Policy1000EPKfPfjS8_ffNS5_3std3__410__identityEEEvT0_T1_T2_T3_T4_T6_E12temp_storage;
	add.s32 	%r230, %r229, %r228;
	st.shared.f32 	[%r230+8], %f442;
$L__BB13_52:
	bar.sync 	0;
	setp.ne.s32 	%p118, %r36, 0;
	@%p118 bra 	$L__BB13_74;
	ld.shared.f32 	%f222, [_ZZN3cub18CUB_300001_SM_10006detail6reduce28DeviceReduceSingleTileKernelINS2_10policy_hubIfjN4cuda3__47minimumIvEEE10Policy1000EPKfPfjS8_ffNS5_3std3__410__identityEEEvT0_T1_T2_T3_T4_T6_E12temp_storage+12];
	setp.lt.f32 	%p119, %f442, %f222;
	selp.f32 	%f223, %f442, %f222, %p119;
	ld.shared.f32 	%f224, [_ZZN3cub18CUB_300001_SM_10006detail6reduce28DeviceReduceSingleTileKernelINS2_10policy_hubIfjN4cuda3__47minimumIvEEE10Policy1000EPKfPfjS8_ffNS5_3std3__410__identityEEEvT0_T1_T2_T3_T4_T6_E12temp_storage+16];
	setp.lt.f32 	%p120, %f223, %f224;
	selp.f32 	%f225, %f223, %f224, %p120;
	ld.shared.f32 	%f226, [_ZZN3cub18CUB_300001_SM_10006detail6reduce28DeviceReduceSingleTileKernelINS2_10policy_hubIfjN4cuda3__47minimumIvEEE10Policy1000EPKfPfjS8_ffNS5_3std3__410__identityEEEvT0_T1_T2_T3_T4_T6_E12temp_storage+20];
	setp.lt.f32 	%p121, %f225, %f226;
	selp.f32 	%f227, %f225, %f226, %p121;
	ld.shared.f32 	%f228, [_ZZN3cub18CUB_300001_SM_10006detail6reduce28DeviceReduceSingleTileKernelINS2_10policy_hubIfjN4cuda3__47minimumIvEEE10Policy1000EPKfPfjS8_ffNS5_3std3__410__identityEEEvT0_T1_T2_T3_T4_T6_E12temp_storage+24];
	setp.lt.f32 	%p122, %f227, %f228;
	selp.f32 	%f229, %f227, %f228, %p122;
	ld.shared.f32 	%f230, [_ZZN3cub18CUB_300001_SM_10006detail6reduce28DeviceReduceSingleTileKernelINS2_10policy_hubIfjN4cuda3__47minimumIvEEE10Policy1000EPKfPfjS8_ffNS5_3std3__410__identityEEEvT0_T1_T2_T3_T4_T6_E12temp_storage+28];
	setp.lt.f32 	%p123, %f229, %f230;
	selp.f32 	%f231, %f229, %f230, %p123;
	ld.shared.f32 	%f232, [_ZZN3cub18CUB_300001_SM_10006detail6reduce28DeviceReduceSingleTileKernelINS2_10policy_hubIfjN4cuda3__47minimumIvEEE10Policy1000EPKfPfjS8_ffNS5_3std3__410__identityEEEvT0_T1_T2_T3_T4_T6_E12temp_storage+32];
	setp.lt.f32 	%p124, %f231, %f232;
	selp.f32 	%f233, %f231, %f232, %p124;
	ld.shared.f32 	%f234, [_ZZN3cub18CUB_300001_SM_10006detail6reduce28DeviceReduceSingleTileKernelINS2_10policy_hubIfjN4cuda3__47minimumIvEEE10Policy1000EPKfPfjS8_ffNS5_3std3__410__identityEEEvT0_T1_T2_T3_T4_T6_E12temp_storage+36];
	setp.lt.f32 	%p125, %f233, %f234;
	selp.f32 	%f442, %f233, %f234, %p125;
	bra.uni 	$L__BB13_74;
$L__BB13_54:
	// begin inline asm
	mov.u32 %r163, %laneid;
	// end inline asm
	and.b32  	%r189, %r36, 992;
	add.s32 	%r190, %r189, 32;
	setp.gt.u32 	%p80, %r190, %r70;
	not.b32 	%r191, %r189;
	add.s32 	%r192, %r70, %r191;
	selp.b32 	%r187, %r192, 31, %p80;
	mov.b32 	%r165, %f434;
	mov.b32 	%r166, 1;
	mov.b32 	%r188, -1;
	// begin inline asm
	shfl.sync.down.b32 %r164, %r165, %r166, %r187, %r188;
	// end inline asm
	mov.b32 	%f166, %r164;
	setp.lt.s32 	%p81, %r163, %r187;
	setp.lt.f32 	%p82, %f434, %f166;
	selp.f32 	%f167, %f434, %f166, %p82;
	selp.f32 	%f168, %f167, %f434, %p81;
	mov.b32 	%r170, %f168;
	mov.b32 	%r171, 2;
	// begin inline asm
	shfl.sync.down.b32 %r169, %r170, %r171, %r187, %r188;
	// end inline asm
	mov.b32 	%f170, %r169;
	add.s32 	%r193, %r163, 2;
	setp.gt.s32 	%p83, %r193, %r187;
	setp.lt.f32 	%p84, %f168, %f170;
	selp.f32 	%f171, %f168, %f170, %p84;
	selp.f32 	%f172, %f168, %f171, %p83;
	mov.b32 	%r175, %f172;
	mov.b32 	%r176, 4;
	// begin inline asm
	shfl.sync.down.b32 %r174, %r175, %r176, %r187, %r188;
	// end inline asm
	mov.b32 	%f174, %r174;
	add.s32 	%r194, %r163, 4;
	setp.gt.s32 	%p85, %r194, %r187;
	setp.lt.f32 	%p86, %f172, %f174;
	selp.f32 	%f175, %f172, %f174, %p86;
	selp.f32 	%f176, %f172, %f175, %p85;
	mov.b32 	%r180, %f176;
	mov.b32 	%r181, 8;
	// begin inline asm
	shfl.sync.down.b32 %r179, %r180, %r181, %r187, %r188;
	// end inline asm
	mov.b32 	%f178, %r179;
	add.s32 	%r195, %r163, 8;
	setp.gt.s32 	%p87, %r195, %r187;
	setp.lt.f32 	%p88, %f176, %f178;
	selp.f32 	%f179, %f176, %f178, %p88;
	selp.f32 	%f180, %f176, %f179, %p87;
	mov.b32 	%r185, %f180;
	mov.b32 	%r186, 16;
	// begin inline asm
	shfl.sync.down.b32 %r184, %r185, %r186, %r187, %r188;
	// end inline asm
	mov.b32 	%f182, %r184;
	add.s32 	%r196, %r163, 16;
	setp.gt.s32 	%p89, %r196, %r187;
	setp.lt.f32 	%p90, %f180, %f182;
	selp.f32 	%f183, %f180, %f182, %p90;
	selp.f32 	%f442, %f180, %f183, %p89;
	setp.ne.s32 	%p91, %r163, 0;
	@%p91 bra 	$L__BB13_56;
	shr.u32 	%r197, %r36, 3;
	and.b32  	%r198, %r197, 124;
	mov.u32 	%r199, _ZZN3cub18CUB_300001_SM_10006detail6reduce28DeviceReduceSingleTileKernelINS2_10policy_hubIfjN4cuda3__47minimumIvEEE10Policy1000EPKfPfjS8_ffNS5_3std3__410__identityEEEvT0_T1_T2_T3_T4_T6_E12temp_storage;
	add.s32 	%r200, %r199, %r198;
	st.shared.f32 	[%r200+8], %f442;
$L__BB13_56:
	bar.sync 	0;
	setp.ne.s32 	%p92, %r36, 0;
	@%p92 bra 	$L__BB13_74;
	setp.gt.u32 	%p93, %r70, 32;
	ld.shared.f32 	%f184, [_ZZN3cub18CUB_300001_SM_10006detail6reduce28DeviceReduceSingleTileKernelINS2_10policy_hubIfjN4cuda3__47minimumIvEEE10Policy1000EPKfPfjS8_ffNS5_3std3__410__identityEEEvT0_T1_T2_T3_T4_T6_E12temp_storage+12];
	setp.lt.f32 	%p94, %f442, %f184;
	selp.f32 	%f185, %f442, %f184, %p94;
	selp.f32 	%f186, %f185, %f442, %p93;
	setp.gt.u32 	%p95, %r70, 64;
	ld.shared.f32 	%f187, [_ZZN3cub18CUB_300001_SM_10006detail6reduce28DeviceReduceSingleTileKernelINS2_10policy_hubIfjN4cuda3__47minimumIvEEE10Policy1000EPKfPfjS8_ffNS5_3std3__410__identityEEEvT0_T1_T2_T3_T4_T6_E12temp_storage+16];
	setp.lt.f32 	%p96, %f186, %f187;
	selp.f32 	%f188, %f186, %f187, %p96;
	selp.f32 	%f189, %f188, %f186, %p95;
	setp.gt.u32 	%p97, %r70, 96;
	ld.shared.f32 	%f190, [_ZZN3cub18CUB_300001_SM_10006detail6reduce28DeviceReduceSingleTileKernelINS2_10policy_hubIfjN4cuda3__47minimumIvEEE10Policy1000EPKfPfjS8_ffNS5_3std3__410__identityEEEvT0_T1_T2_T3_T4_T6_E12temp_storage+20];
	setp.lt.f32 	%p98, %f189, %f190;
	selp.f32 	%f191, %f189, %f190, %p98;
	selp.f32 	%f192, %f191, %f189, %p97;
	setp.gt.u32 	%p99, %r70, 128;
	ld.shared.f32 	%f193, [_ZZN3cub18CUB_300001_SM_10006detail6reduce28DeviceReduceSingleTileKernelINS2_10policy_hubIfjN4cuda3__47minimumIvEEE10Policy1000EPKfPfjS8_ffNS5_3std3__410__identityEEEvT0_T1_T2_T3_T4_T6_E12temp_storage+24];
	setp.lt.f32 	%p100, %f192, %f193;
	selp.f32 	%f194, %f192, %f193, %p100;
	selp.f32 	%f195, %f194, %f192, %p99;
	setp.gt.u32 	%p101, %r70, 160;
	ld.shared.f32 	%f196, [_ZZN3cub18CUB_300001_SM_10006detail6reduce28DeviceReduceSingleTileKernelINS2_10policy_hubIfjN4cuda3__47minimumIvEEE10Policy1000EPKfPfjS8_ffNS5_3std3__410__identityEEEvT0_T1_T2_T3_T4_T6_E12temp_storage+28];
	setp.lt.f32 	%p102, %f195, %f196;
	selp.f32 	%f197, %f195, %f196, %p102;
	selp.f32 	%f198, %f197, %f195, %p101;
	setp.gt.u32 	%p103, %r70, 192;
	ld.shared.f32 	%f199, [_ZZN3cub18CUB_300001_SM_10006detail6reduce28DeviceReduceSingleTileKernelINS2_10policy_hubIfjN4cuda3__47minimumIvEEE10Policy1000EPKfPfjS8_ffNS5_3std3__410__identityEEEvT0_T1_T2_T3_T4_T6_E12temp_storage+32];
	setp.lt.f32 	%p104, %f198, %f199;
	selp.f32 	%f200, %f198, %f199, %p104;
	selp.f32 	%f201, %f200, %f198, %p103;
	setp.gt.u32 	%p105, %r70, 224;
	ld.shared.f32 	%f202, [_ZZN3cub18CUB_300001_SM_10006detail6reduce28DeviceReduceSingleTileKernelINS2_10policy_hubIfjN4cuda3__47minimumIvEEE10Policy1000EPKfPfjS8_ffNS5_3std3__410__identityEEEvT0_T1_T2_T3_T4_T6_E12temp_storage+36];
	setp.lt.f32 	%p106, %f201, %f202;
	selp.f32 	%f203, %f201, %f202, %p106;
	selp.f32 	%f442, %f203, %f201, %p105;
	bra.uni 	$L__BB13_74;
$L__BB13_58:
	mov.u32 	%r48, %tid.x;
	mul.wide.u32 	%rd34, %r48, 4;
	add.s64 	%rd18, %rd15, %rd34;
	// begin inline asm
	ld.global.nc.u32 %r71, [%rd18];
	// end inline asm
	mov.b32 	%f55, %r71;
	add.s64 	%rd19, %rd18, 1024;
	// begin inline asm
	ld.global.nc.u32 %r72, [%rd19];
	// end inline asm
	mov.b32 	%f56, %r72;
	add.s64 	%rd20, %rd18, 2048;
	// begin inline asm
	ld.global.nc.u32 %r73, [%rd20];
	// end inline asm
	mov.b32 	%f57, %r73;
	add.s64 	%rd21, %rd18, 3072;
	// begin inline asm
	ld.global.nc.u32 %r74, [%rd21];
	// end inline asm
	mov.b32 	%f58, %r74;
	add.s64 	%rd22, %rd18, 4096;
	// begin inline asm
	ld.global.nc.u32 %r75, [%rd22];
	// end inline asm
	mov.b32 	%f59, %r75;
	add.s64 	%rd23, %rd18, 5120;
	// begin inline asm
	ld.global.nc.u32 %r76, [%rd23];
	// end inline asm
	mov.b32 	%f60, %r76;
	add.s64 	%rd24, %rd18, 6144;
	// begin inline asm
	ld.global.nc.u32 %r77, [%rd24];
	// end inline asm
	mov.b32 	%f61, %r77;
	add.s64 	%rd25, %rd18, 7168;
	// begin inline asm
	ld.global.nc.u32 %r78, [%rd25];
	// end inline asm
	mov.b32 	%f62, %r78;
	add.s64 	%rd26, %rd18, 8192;
	// begin inline asm
	ld.global.nc.u32 %r79, [%rd26];
	// end inline asm
	mov.b32 	%f63, %r79;
	add.s64 	%rd27, %rd18, 9216;
	// begin inline asm
	ld.global.nc.u32 %r80, [%rd27];
	// end inline asm
	mov.b32 	%f64, %r80;
	add.s64 	%rd28, %rd18, 10240;
	// begin inline asm
	ld.global.nc.u32 %r81, [%rd28];
	// end inline asm
	mov.b32 	%f65, %r81;
	add.s64 	%rd29, %rd18, 11264;
	// begin inline asm
	ld.global.nc.u32 %r82, [%rd29];
	// end inline asm
	mov.b32 	%f66, %r82;
	add.s64 	%rd30, %rd18, 12288;
	// begin inline asm
	ld.global.nc.u32 %r83, [%rd30];
	// end inline asm
	mov.b32 	%f67, %r83;
	add.s64 	%rd31, %rd18, 13312;
	// begin inline asm
	ld.global.nc.u32 %r84, [%rd31];
	// end inline asm
	mov.b32 	%f68, %r84;
	add.s64 	%rd32, %rd18, 14336;
	// begin inline asm
	ld.global.nc.u32 %r85, [%rd32];
	// end inline asm
	mov.b32 	%f69, %r85;
	add.s64 	%rd33, %rd18, 15360;
	// begin inline asm
	ld.global.nc.u32 %r86, [%rd33];
	// end inline asm
	mov.b32 	%f70, %r86;
	setp.lt.f32 	%p4, %f55, %f56;
	selp.f32 	%f71, %f55, %f56, %p4;
	setp.lt.f32 	%p5, %f57, %f58;
	selp.f32 	%f72, %f57, %f58, %p5;
	setp.lt.f32 	%p6, %f59, %f60;
	selp.f32 	%f73, %f59, %f60, %p6;
	setp.lt.f32 	%p7, %f61, %f62;
	selp.f32 	%f74, %f61, %f62, %p7;
	setp.lt.f32 	%p8, %f63, %f64;
	selp.f32 	%f75, %f63, %f64, %p8;
	setp.lt.f32 	%p9, %f65, %f66;
	selp.f32 	%f76, %f65, %f66, %p9;
	setp.lt.f32 	%p10, %f67, %f68;
	selp.f32 	%f77, %f67, %f68, %p10;
	setp.lt.f32 	%p11, %f69, %f70;
	selp.f32 	%f78, %f69, %f70, %p11;
	setp.lt.f32 	%p12, %f71, %f72;
	selp.f32 	%f79, %f71, %f72, %p12;
	setp.lt.f32 	%p13, %f73, %f74;
	selp.f32 	%f80, %f73, %f74, %p13;
	setp.lt.f32 	%p14, %f75, %f76;
	selp.f32 	%f81, %f75, %f76, %p14;
	setp.lt.f32 	%p15, %f77, %f78;
	selp.f32 	%f82, %f77, %f78, %p15;
	setp.lt.f32 	%p16, %f79, %f80;
	selp.f32 	%f83, %f79, %f80, %p16;
	setp.lt.f32 	%p17, %f81, %f82;
	selp.f32 	%f84, %f81, %f82, %p17;
	setp.lt.f32 	%p18, %f83, %f84;
	selp.f32 	%f441, %f83, %f84, %p18;
	add.s32 	%r49, %r70, -4096;
	setp.lt.u32 	%p19, %r49, 4096;
	mov.b32 	%r412, 4096;
	@%p19 bra 	$L__BB13_62;
	mov.b32 	%r412, 4096;
$L__BB13_60:
	add.s32 	%r105, %r48, %r412;
	mul.wide.u32 	%rd51, %r105, 4;
	add.s64 	%rd35, %rd15, %rd51;
	// begin inline asm
	ld.global.nc.u32 %r89, [%rd35];
	// end inline asm
	mov.b32 	%f85, %r89;
	mul.wide.u32 	%rd52, %r412, 4;
	add.s64 	%rd53, %rd18, %rd52;
	add.s64 	%rd36, %rd53, 1024;
	// begin inline asm
	ld.global.nc.u32 %r90, [%rd36];
	// end inline asm
	mov.b32 	%f86, %r90;
	add.s64 	%rd37, %rd53, 2048;
	// begin inline asm
	ld.global.nc.u32 %r91, [%rd37];
	// end inline asm
	mov.b32 	%f87, %r91;
	add.s64 	%rd38, %rd53, 3072;
	// begin inline asm
	ld.global.nc.u32 %r92, [%rd38];
	// end inline asm
	mov.b32 	%f88, %r92;
	add.s64 	%rd39, %rd53, 4096;
	// begin inline asm
	ld.global.nc.u32 %r93, [%rd39];
	// end inline asm
	mov.b32 	%f89, %r93;
	add.s64 	%rd40, %rd53, 5120;
	// begin inline asm
	ld.global.nc.u32 %r94, [%rd40];
	// end inline asm
	mov.b32 	%f90, %r94;
	add.s64 	%rd41, %rd53, 6144;
	// begin inline asm
	ld.global.nc.u32 %r95, [%rd41];
	// end inline asm
	mov.b32 	%f91, %r95;
	add.s64 	%rd42, %rd53, 7168;
	// begin inline asm
	ld.global.nc.u32 %r96, [%rd42];
	// end inline asm
	mov.b32 	%f92, %r96;
	add.s64 	%rd43, %rd53, 8192;
	// begin inline asm
	ld.global.nc.u32 %r97, [%rd43];
	// end inline asm
	mov.b32 	%f93, %r97;
	add.s64 	%rd44, %rd53, 9216;
	// begin inline asm
	ld.global.nc.u32 %r98, [%rd44];
	// end inline asm
	mov.b32 	%f94, %r98;
	add.s64 	%rd45, %rd53, 10240;
	// begin inline asm
	ld.global.nc.u32 %r99, [%rd45];
	// end inline asm
	mov.b32 	%f95, %r99;
	add.s64 	%rd46, %rd53, 11264;
	// begin inline asm
	ld.global.nc.u32 %r100, [%rd46];
	// end inline asm
	mov.b32 	%f96, %r100;
	add.s64 	%rd47, %rd53, 12288;
	// begin inline asm
	ld.global.nc.u32 %r101, [%rd47];
	// end inline asm
	mov.b32 	%f97, %r101;
	add.s64 	%rd48, %rd53, 13312;
	// begin inline asm
	ld.global.nc.u32 %r102, [%rd48];
	// end inline asm
	mov.b32 	%f98, %r102;
	add.s64 	%rd49, %rd53, 14336;
	// begin inline asm
	ld.global.nc.u32 %r103, [%rd49];
	// end inline asm
	mov.b32 	%f99, %r103;
	add.s64 	%rd50, %rd53, 15360;
	// begin inline asm
	ld.global.nc.u32 %r104, [%rd50];
	// end inline asm
	mov.b32 	%f100, %r104;
	setp.lt.f32 	%p20, %f441, %f85;
	selp.f32 	%f101, %f441, %f85, %p20;
	setp.lt.f32 	%p21, %f86, %f87;
	selp.f32 	%f102, %f86, %f87, %p21;
	setp.lt.f32 	%p22, %f88, %f89;
	selp.f32 	%f103, %f88, %f89, %p22;
	setp.lt.f32 	%p23, %f90, %f91;
	selp.f32 	%f104, %f90, %f91, %p23;
	setp.lt.f32 	%p24, %f92, %f93;
	selp.f32 	%f105, %f92, %f93, %p24;
	setp.lt.f32 	%p25, %f94, %f95;
	selp.f32 	%f106, %f94, %f95, %p25;
	setp.lt.f32 	%p26, %f96, %f97;
	selp.f32 	%f107, %f96, %f97, %p26;
	setp.lt.f32 	%p27, %f98, %f99;
	selp.f32 	%f108, %f98, %f99, %p27;
	setp.lt.f32 	%p28, %f101, %f102;
	selp.f32 	%f109, %f101, %f102, %p28;
	setp.lt.f32 	%p29, %f103, %f104;
	selp.f32 	%f110, %f103, %f104, %p29;
	setp.lt.f32 	%p30, %f105, %f106;
	selp.f32 	%f111, %f105, %f106, %p30;
	setp.lt.f32 	%p31, %f107, %f108;
	selp.f32 	%f112, %f107, %f108, %p31;
	setp.lt.f32 	%p32, %f109, %f110;
	selp.f32 	%f113, %f109, %f110, %p32;
	setp.lt.f32 	%p33, %f111, %f112;
	selp.f32 	%f114, %f111, %f112, %p33;
	setp.lt.f32 	%p34, %f113, %f114;
	selp.f32 	%f115, %f113, %f114, %p34;
	setp.lt.f32 	%p35, %f115, %f100;
	selp.f32 	%f441, %f115, %f100, %p35;
	sub.s32 	%r106, %r70, %r412;
	setp.lt.u32 	%p36, %r106, 4096;
	@%p36 bra 	$L__BB13_70;
	add.s32 	%r412, %r412, 4096;
	setp.le.u32 	%p37, %r412, %r49;
	@%p37 bra 	$L__BB13_60;
$L__BB13_62:
	setp.le.u32 	%p38, %r70, %r412;
	@%p38 bra 	$L__BB13_70;
	sub.s32 	%r53, %r70, %r412;
	setp.ge.s32 	%p39, %r48, %r53;
	@%p39 bra 	$L__BB13_70;
	not.b32 	%r107, %r48;
	add.s32 	%r108, %r70, %r107;
	sub.s32 	%r54, %r108, %r412;
	and.b32  	%r109, %r54, 768;
	setp.eq.s32 	%p40, %r109, 768;
	mov.u32 	%r416, %r48;
	@%p40 bra 	$L__BB13_67;
	add.s32 	%r414, %r48, %r412;
	shr.u32 	%r110, %r54, 8;
	add.s32 	%r111, %r110, 1;
	and.b32  	%r112, %r111, 3;
	neg.s32 	%r413, %r112;
	mov.u32 	%r416, %r48;
$L__BB13_66:
	.pragma "nounroll";
	mul.wide.u32 	%rd55, %r414, 4;
	add.s64 	%rd54, %rd15, %rd55;
	// begin inline asm
	ld.global.nc.u32 %r113, [%rd54];
	// end inline asm
	mov.b32 	%f117, %r113;
	setp.lt.f32 	%p41, %f441, %f117;
	selp.f32 	%f441, %f441, %f117, %p41;
	add.s32 	%r416, %r416, 256;
	add.s32 	%r414, %r414, 256;
	add.s32 	%r413, %r413, 1;
	setp.ne.s32 	%p42, %r413, 0;
	@%p42 bra 	$L__BB13_66;
$L__BB13_67:
	setp.lt.u32 	%p43, %r54, 768;
	@%p43 bra 	$L__BB13_70;
	add.s32 	%r418, %r416, 512;
	add.s32 	%r417, %r416, %r412;
$L__BB13_69:
	mul.wide.u32 	%rd60, %r417, 4;
	add.s64 	%rd56, %rd15, %rd60;
	// begin inline asm
	ld.global.nc.u32 %r114, [%rd56];
	// end inline asm
	mov.b32 	%f118, %r114;
	setp.lt.f32 	%p44, %f441, %f118;
	selp.f32 	%f119, %f441, %f118, %p44;
	add.s32 	%r118, %r417, 256;
	mul.wide.u32 	%rd61, %r118, 4;
	add.s64 	%rd57, %rd15, %rd61;
	// begin inline asm
	ld.global.nc.u32 %r115, [%rd57];
	// end inline asm
	mov.b32 	%f120, %r115;
	setp.lt.f32 	%p45, %f119, %f120;
	selp.f32 	%f121, %f119, %f120, %p45;
	add.s32 	%r119, %r417, 512;
	mul.wide.u32 	%rd62, %r119, 4;
	add.s64 	%rd58, %rd15, %rd62;
	// begin inline asm
	ld.global.nc.u32 %r116, [%rd58];
	// end inline asm
	mov.b32 	%f122, %r116;
	setp.lt.f32 	%p46, %f121, %f122;
	selp.f32 	%f123, %f121, %f122, %p46;
	add.s32 	%r120, %r417, 768;
	mul.wide.u32 	%rd63, %r120, 4;
	add.s64 	%rd59, %rd15, %rd63;
	// begin inline asm
	ld.global.nc.u32 %r117, [%rd59];
	// end inline asm
	mov.b32 	%f124, %r117;
	setp.lt.f32 	%p47, %f123, %f124;
	selp.f32 	%f441, %f123, %f124, %p47;
	add.s32 	%r68, %r418, 1024;
	add.s32 	%r121, %r418, 512;
	add.s32 	%r417, %r417, 1024;
	setp.lt.s32 	%p48, %r121, %r53;
	mov.u32 	%r418, %r68;
	@%p48 bra 	$L__BB13_69;
$L__BB13_70:
	// begin inline asm
	mov.u32 %r122, %laneid;
	// end inline asm
	mov.b32 	%r124, %f441;
	mov.b32 	%r125, 1;
	mov.b32 	%r146, 31;
	mov.b32 	%r147, -1;
	// begin inline asm
	shfl.sync.down.b32 %r123, %r124, %r125, %r146, %r147;
	// end inline asm
	mov.b32 	%f125, %r123;
	setp.gt.s32 	%p49, %r122, 30;
	setp.lt.f32 	%p50, %f441, %f125;
	selp.f32 	%f126, %f441, %f125, %p50;
	selp.f32 	%f127, %f441, %f126, %p49;
	mov.b32 	%r129, %f127;
	mov.b32 	%r130, 2;
	// begin inline asm
	shfl.sync.down.b32 %r128, %r129, %r130, %r146, %r147;
	// end inline asm
	mov.b32 	%f129, %r128;
	setp.gt.s32 	%p51, %r122, 29;
	setp.lt.f32 	%p52, %f127, %f129;
	selp.f32 	%f130, %f127, %f129, %p52;
	selp.f32 	%f131, %f127, %f130, %p51;
	mov.b32 	%r134, %f131;
	mov.b32 	%r135, 4;
	// begin inline asm
	shfl.sync.down.b32 %r133, %r134, %r135, %r146, %r147;
	// end inline asm
	mov.b32 	%f133, %r133;
	setp.gt.s32 	%p53, %r122, 27;
	setp.lt.f32 	%p54, %f131, %f133;
	selp.f32 	%f134, %f131, %f133, %p54;
	selp.f32 	%f135, %f131, %f134, %p53;
	mov.b32 	%r139, %f135;
	mov.b32 	%r140, 8;
	// begin inline asm
	shfl.sync.down.b32 %r138, %r139, %r140, %r146, %r147;
	// end inline asm
	mov.b32 	%f137, %r138;
	setp.gt.s32 	%p55, %r122, 23;
	setp.lt.f32 	%p56, %f135, %f137;
	selp.f32 	%f138, %f135, %f137, %p56;
	selp.f32 	%f139, %f135, %f138, %p55;
	mov.b32 	%r144, %f139;
	mov.b32 	%r145, 16;
	// begin inline asm
	shfl.sync.down.b32 %r143, %r144, %r145, %r146, %r147;
	// end inline asm
	mov.b32 	%f141, %r143;
	setp.gt.s32 	%p57, %r122, 15;
	setp.lt.f32 	%p58, %f139, %f141;
	selp.f32 	%f142, %f139, %f141, %p58;
	selp.f32 	%f442, %f139, %f142, %p57;
	setp.ne.s32 	%p59, %r122, 0;
	@%p59 bra 	$L__BB13_72;
	shr.u32 	%r148, %r48, 3;
	and.b32  	%r149, %r148, 124;
	mov.u32 	%r150, _ZZN3cub18CUB_300001_SM_10006detail6reduce28DeviceReduceSingleTileKernelINS2_10policy_hubIfjN4cuda3__47minimumIvEEE10Policy1000EPKfPfjS8_ffNS5_3std3__410__identityEEEvT0_T1_T2_T3_T4_T6_E12temp_storage;
	add.s32 	%r151, %r150, %r149;
	st.shared.f32 	[%r151+8], %f442;
$L__BB13_72:
	bar.sync 	0;
	setp.ne.s32 	%p60, %r48, 0;
	@%p60 bra 	$L__BB13_74;
	ld.shared.f32 	%f143, [_ZZN3cub18CUB_300001_SM_10006detail6reduce28DeviceReduceSingleTileKernelINS2_10policy_hubIfjN4cuda3__47minimumIvEEE10Policy1000EPKfPfjS8_ffNS5_3std3__410__identityEEEvT0_T1_T2_T3_T4_T6_E12temp_storage+12];
	setp.lt.f32 	%p61, %f442, %f143;
	selp.f32 	%f144, %f442, %f143, %p61;
	ld.shared.f32 	%f145, [_ZZN3cub18CUB_300001_SM_10006detail6reduce28DeviceReduceSingleTileKernelINS2_10policy_hubIfjN4cuda3__47minimumIvEEE10Policy1000EPKfPfjS8_ffNS5_3std3__410__identityEEEvT0_T1_T2_T3_T4_T6_E12temp_storage+16];
	setp.lt.f32 	%p62, %f144, %f145;
	selp.f32 	%f146, %f144, %f145, %p62;
	ld.shared.f32 	%f147, [_ZZN3cub18CUB_300001_SM_10006detail6reduce28DeviceReduceSingleTileKernelINS2_10policy_hubIfjN4cuda3__47minimumIvEEE10Policy1000EPKfPfjS8_ffNS5_3std3__410__identityEEEvT0_T1_T2_T3_T4_T6_E12temp_storage+20];
	setp.lt.f32 	%p63, %f146, %f147;
	selp.f32 	%f148, %f146, %f147, %p63;
	ld.shared.f32 	%f149, [_ZZN3cub18CUB_300001_SM_10006detail6reduce28DeviceReduceSingleTileKernelINS2_10policy_hubIfjN4cuda3__47minimumIvEEE10Policy1000EPKfPfjS8_ffNS5_3std3__410__identityEEEvT0_T1_T2_T3_T4_T6_E12temp_storage+24];
	setp.lt.f32 	%p64, %f148, %f149;
	selp.f32 	%f150, %f148, %f149, %p64;
	ld.shared.f32 	%f151, [_ZZN3cub18CUB_300001_SM_10006detail6reduce28DeviceReduceSingleTileKernelINS2_10policy_hubIfjN4cuda3__47minimumIvEEE10Policy1000EPKfPfjS8_ffNS5_3std3__410__identityEEEvT0_T1_T2_T3_T4_T6_E12temp_storage+28];
	setp.lt.f32 	%p65, %f150, %f151;
	selp.f32 	%f152, %f150, %f151, %p65;
	ld.shared.f32 	%f153, [_ZZN3cub18CUB_300001_SM_10006detail6reduce28DeviceReduceSingleTileKernelINS2_10policy_hubIfjN4cuda3__47minimumIvEEE10Policy1000EPKfPfjS8_ffNS5_3std3__410__identityEEEvT0_T1_T2_T3_T4_T6_E12temp_storage+32];
	setp.lt.f32 	%p66, %f152, %f153;
	selp.f32 	%f154, %f152, %f153, %p66;
	ld.shared.f32 	%f155, [_ZZN3cub18CUB_300001_SM_10006detail6reduce28DeviceReduceSingleTileKernelINS2_10policy_hubIfjN4cuda3__47minimumIvEEE10Policy1000EPKfPfjS8_ffNS5_3std3__410__identityEEEvT0_T1_T2_T3_T4_T6_E12temp_storage+36];
	setp.lt.f32 	%p67, %f154, %f155;
	selp.f32 	%f442, %f154, %f155, %p67;
$L__BB13_74:
	mov.u32 	%r391, %tid.x;
	setp.ne.s32 	%p249, %r391, 0;
	@%p249 bra 	$L__BB13_76;
	setp.lt.f32 	%p250, %f54, %f442;
	selp.f32 	%f415, %f54, %f442, %p250;
	st.global.f32 	[%rd1], %f415;
$L__BB13_76:
	ret;

}
	// .globl	_ZN3cub18CUB_300001_SM_10006detail6reduce18DeviceReduceKernelINS2_10policy_hubIfjN4cuda3__47minimumIvEEE10Policy1000EPKfjS8_fNS5_3std3__410__identityEEEvT0_PT3_T1_NS0_13GridEvenShareISJ_EET2_T4_
.visible .entry _ZN3cub18CUB_300001_SM_10006detail6reduce18DeviceReduceKernelINS2_10policy_hubIfjN4cuda3__47minimumIvEEE10Policy1000EPKfjS8_fNS5_3std3__410__identityEEEvT0_PT3_T1_NS0_13GridEvenShareISJ_EET2_T4_(
	.param .u64 .ptr .align 1 _ZN3cub18CUB_300001_SM_10006detail6reduce18DeviceReduceKernelINS2_10policy_hubIfjN4cuda3__47minimumIvEEE10Policy1000EPKfjS8_fNS5_3std3__410__identityEEEvT0_PT3_T1_NS0_13GridEvenShareISJ_EET2_T4__param_0,
	.param .u64 .ptr .align 1 _ZN3cub18CUB_300001_SM_10006detail6reduce18DeviceReduceKernelINS2_10policy_hubIfjN4cuda3__47minimumIvEEE10Policy1000EPKfjS8_fNS5_3std3__410__identityEEEvT0_PT3_T1_NS0_13GridEvenShareISJ_EET2_T4__param_1,
	.param .u32 _ZN3cub18CUB_300001_SM_10006detail6reduce18DeviceReduceKernelINS2_10policy_hubIfjN4cuda3__47minimumIvEEE10Policy1000EPKfjS8_fNS5_3std3__410__identityEEEvT0_PT3_T1_NS0_13GridEvenShareISJ_EET2_T4__param_2,
	.param .align 4 .b8 _ZN3cub18CUB_300001_SM_10006detail6reduce18DeviceReduceKernelINS2_10policy_hubIfjN4cuda3__47minimumIvEEE10Policy1000EPKfjS8_fNS5_3std3__410__identityEEEvT0_PT3_T1_NS0_13GridEvenShareISJ_EET2_T4__param_3[40],
	.param .align 1 .b8 _ZN3cub18CUB_300001_SM_10006detail6reduce18DeviceReduceKernelINS2_10policy_hubIfjN4cuda3__47minimumIvEEE10Policy1000EPKfjS8_fNS5_3std3__410__identityEEEvT0_PT3_T1_NS0_13GridEvenShareISJ_EET2_T4__param_4[1],
	.param .align 1 .b8 _ZN3cub18CUB_300001_SM_10006detail6reduce18DeviceReduceKernelINS2_10policy_hubIfjN4cuda3__47minimumIvEEE10Policy1000EPKfjS8_fNS5_3std3__410__identityEEEvT0_PT3_T1_NS0_13GridEvenShareISJ_EET2_T4__param_5[1]
)
.maxntid 256
{
	.reg .pred 	%p<249>;
	.reg .b32 	%r<478>;
	.reg .b32 	%f<437>;
	.reg .b64 	%rd<112>;
	// demoted variable
	.shared .align 4 .b8 _ZZN3cub18CUB_300001_SM_10006detail6reduce18DeviceReduceKernelINS2_10policy_hubIfjN4cuda3__47minimumIvEEE10Policy1000EPKfjS8_fNS5_3std3__410__identityEEEvT0_PT3_T1_NS0_13GridEvenShareISJ_EET2_T4_E12temp_storage[44];
	ld.param.u32 	%r1, [_ZN3cub18CUB_300001_SM_10006detail6reduce18DeviceReduceKernelINS2_10policy_hubIfjN4cuda3__47minimumIvEEE10Policy1000EPKfjS8_fNS5_3std3__410__identityEEEvT0_PT3_T1_NS0_13GridEvenShareISJ_EET2_T4__param_3+20];
	ld.param.u64 	%rd1, [_ZN3cub18CUB_300001_SM_10006detail6reduce18DeviceReduceKernelINS2_10policy_hubIfjN4cuda3__47minimumIvEEE10Policy1000EPKfjS8_fNS5_3std3__410__identityEEEvT0_PT3_T1_NS0_13GridEvenShareISJ_EET2_T4__param_0];
	ld.param.u32 	%r2, [_ZN3cub18CUB_300001_SM_10006detail6reduce18DeviceReduceKernelINS2_10policy_hubIfjN4cuda3__47minimumIvEEE10Policy1000EPKfjS8_fNS5_3std3__410__identityEEEvT0_PT3_T1_NS0_13GridEvenShareISJ_EET2_T4__param_3+24];
	mov.u32 	%r3, %ctaid.x;
	shl.b32 	%r4, %r2, 12;
	shl.b32 	%r5, %r3, 12;
	and.b64  	%rd3, %rd1, 15;
	setp.ne.s64 	%p1, %rd3, 0;
	@%p1 bra 	$L__BB14_36;
	sub.s32 	%r6, %r1, %r5;
	setp.gt.u32 	%p125, %r6, 4095;
	@%p125 bra 	$L__BB14_20;
	mov.u32 	%r7, %tid.x;
	setp.ge.u32 	%p190, %r7, %r6;
	mov.f32 	%f417, 0f00000000;
	mov.u32 	%r448, %r7;
	@%p190 bra 	$L__BB14_4;
	add.s32 	%r359, %r5, %r7;
	mul.wide.u32 	%rd97, %r359, 4;
	add.s64 	%rd96, %rd1, %rd97;
	// begin inline asm
	ld.global.nc.u32 %r358, [%rd96];
	// end inline asm
	mov.b32 	%f417, %r358;
	add.s32 	%r448, %r7, 256;
$L__BB14_4:
	setp.ge.u32 	%p191, %r448, %r6;
	@%p191 bra 	$L__BB14_11;
	not.b32 	%r360, %r448;
	add.s32 	%r10, %r1, %r360;
	and.b32  	%r361, %r10, 768;
	setp.eq.s32 	%p192, %r361, 768;
	@%p192 bra 	$L__BB14_8;
	add.s32 	%r446, %r448, %r5;
	shr.u32 	%r362, %r10, 8;
	add.s32 	%r363, %r362, 1;
	and.b32  	%r364, %r363, 3;
	neg.s32 	%r445, %r364;
$L__BB14_7:
	.pragma "nounroll";
	mul.wide.u32 	%rd99, %r446, 4;
	add.s64 	%rd98, %rd1, %rd99;
	// begin inline asm
	ld.global.nc.u32 %r365, [%rd98];
	// end inline asm
	mov.b32 	%f335, %r365;
	setp.lt.f32 	%p193, %f417, %f335;
	selp.f32 	%f417, %f417, %f335, %p193;
	add.s32 	%r448, %r448, 256;
	add.s32 	%r446, %r446, 256;
	add.s32 	%r445, %r445, 1;
	setp.ne.s32 	%p194, %r445, 0;
	@%p194 bra 	$L__BB14_7;
$L__BB14_8:
	sub.s32 	%r366, %r10, %r5;
	setp.lt.u32 	%p195, %r366, 768;
	@%p195 bra 	$L__BB14_11;
	add.s32 	%r450, %r448, 512;
	add.s32 	%r449, %r448, %r5;
$L__BB14_10:
	mul.wide.u32 	%rd104, %r449, 4;
	add.s64 	%rd100, %rd1, %rd104;
	// begin inline asm
	ld.global.nc.u32 %r367, [%rd100];
	// end inline asm
	mov.b32 	%f336, %r367;
	setp.lt.f32 	%p196, %f417, %f336;
	selp.f32 	%f337, %f417, %f336, %p196;
	add.s32 	%r371, %r449, 256;
	mul.wide.u32 	%rd105, %r371, 4;
	add.s64 	%rd101, %rd1, %rd105;
	// begin inline asm
	ld.global.nc.u32 %r368, [%rd101];
	// end inline asm
	mov.b32 	%f338, %r368;
	setp.lt.f32 	%p197, %f337, %f338;
	selp.f32 	%f339, %f337, %f338, %p197;
	add.s32 	%r372, %r449, 512;
	mul.wide.u32 	%rd106, %r372, 4;
	add.s64 	%rd102, %rd1, %rd106;
	// begin inline asm
	ld.global.nc.u32 %r369, [%rd102];
	// end inline asm
	mov.b32 	%f340, %r369;
	setp.lt.f32 	%p198, %f339, %f340;
	selp.f32 	%f341, %f339, %f340, %p198;
	add.s32 	%r373, %r449, 768;
	mul.wide.u32 	%rd107, %r373, 4;
	add.s64 	%rd103, %rd1, %rd107;
	// begin inline asm
	ld.global.nc.u32 %r370, [%rd103];
	// end inline asm
	mov.b32 	%f342, %r370;
	setp.lt.f32 	%p199, %f341, %f342;
	selp.f32 	%f417, %f341, %f342, %p199;
	add.s32 	%r24, %r450, 1024;
	add.s32 	%r374, %r450, 512;
	add.s32 	%r449, %r449, 1024;
	setp.lt.s32 	%p200, %r374, %r6;
	mov.u32 	%r450, %r24;
	@%p200 bra 	$L__BB14_10;
$L__BB14_11:
	setp.lt.u32 	%p201, %r6, 256;
	@%p201 bra 	$L__BB14_16;
	// begin inline asm
	mov.u32 %r413, %laneid;
	// end inline asm
	mov.b32 	%r415, %f417;
	mov.b32 	%r416, 1;
	mov.b32 	%r437, 31;
	mov.b32 	%r438, -1;
	// begin inline asm
	shfl.sync.down.b32 %r414, %r415, %r416, %r437, %r438;
	// end inline asm
	mov.b32 	%f381, %r414;
	setp.gt.s32 	%p229, %r413, 30;
	setp.lt.f32 	%p230, %f417, %f381;
	selp.f32 	%f382, %f417, %f381, %p230;
	selp.f32 	%f383, %f417, %f382, %p229;
	mov.b32 	%r420, %f383;
	mov.b32 	%r421, 2;
	// begin inline asm
	shfl.sync.down.b32 %r419, %r420, %r421, %r437, %r438;
	// end inline asm
	mov.b32 	%f385, %r419;
	setp.gt.s32 	%p231, %r413, 29;
	setp.lt.f32 	%p232, %f383, %f385;
	selp.f32 	%f386, %f383, %f385, %p232;
	selp.f32 	%f387, %f383, %f386, %p231;
	mov.b32 	%r425, %f387;
	mov.b32 	%r426, 4;
	// begin inline asm
	shfl.sync.down.b32 %r424, %r425, %r426, %r437, %r438;
	// end inline asm
	mov.b32 	%f389, %r424;
	setp.gt.s32 	%p233, %r413, 27;
	setp.lt.f32 	%p234, %f387, %f389;
	selp.f32 	%f390, %f387, %f389, %p234;
	selp.f32 	%f391, %f387, %f390, %p233;
	mov.b32 	%r430, %f391;
	mov.b32 	%r431, 8;
	// begin inline asm
	shfl.sync.down.b32 %r429, %r430, %r431, %r437, %r438;
	// end inline asm
	mov.b32 	%f393, %r429;
	setp.gt.s32 	%p235, %r413, 23;
	setp.lt.f32 	%p236, %f391, %f393;
	selp.f32 	%f394, %f391, %f393, %p236;
	selp.f32 	%f395, %f391, %f394, %p235;
	mov.b32 	%r435, %f395;
	mov.b32 	%r436, 16;
	// begin inline asm
	shfl.sync.down.b32 %r434, %r435, %r436, %r437, %r438;
	// end inline asm
	mov.b32 	%f397, %r434;
	setp.gt.s32 	%p237, %r413, 15;
	setp.lt.f32 	%p238, %f395, %f397;
	selp.f32 	%f398, %f395, %f397, %p238;
	selp.f32 	%f436, %f395, %f398, %p237;
	setp.ne.s32 	%p239, %r413, 0;
	@%p239 bra 	$L__BB14_14;
	shr.u32 	%r439, %r7, 3;
	and.b32  	%r440, %r439, 124;
	mov.u32 	%r441, _ZZN3cub18CUB_300001_SM_10006detail6reduce18DeviceReduceKernelINS2_10policy_hubIfjN4cuda3__47minimumIvEEE10Policy1000EPKfjS8_fNS5_3std3__410__identityEEEvT0_PT3_T1_NS0_13GridEvenShareISJ_EET2_T4_E12temp_storage;
	add.s32 	%r442, %r441, %r440;
	st.shared.f32 	[%r442+8], %f436;
$L__BB14_14:
	bar.sync 	0;
	setp.ne.s32 	%p240, %r7, 0;
	@%p240 bra 	$L__BB14_71;
	ld.shared.f32 	%f399, [_ZZN3cub18CUB_300001_SM_10006detail6reduce18DeviceReduceKernelINS2_10policy_hubIfjN4cuda3__47minimumIvEEE10Policy1000EPKfjS8_fNS5_3std3__410__identityEEEvT0_PT3_T1_NS0_13GridEvenShareISJ_EET2_T4_E12temp_storage+12];
	setp.lt.f32 	%p241, %f436, %f399;
	selp.f32 	%f400, %f436, %f399, %p241;
	ld.shared.f32 	%f401, [_ZZN3cub18CUB_300001_SM_10006detail6reduce18DeviceReduceKernelINS2_10policy_hubIfjN4cuda3__47minimumIvEEE10Policy1000EPKfjS8_fNS5_3std3__410__identityEEEvT0_PT3_T1_NS0_13GridEvenShareISJ_EET2_T4_E12temp_storage+16];
	setp.lt.f32 	%p242, %f400, %f401;
	selp.f32 	%f402, %f400, %f401, %p242;
	ld.shared.f32 	%f403, [_ZZN3cub18CUB_300001_SM_10006detail6reduce18DeviceReduceKernelINS2_10policy_hubIfjN4cuda3__47minimumIvEEE10Policy1000EPKfjS8_fNS5_3std3__410__identityEEEvT0_PT3_T1_NS0_13GridEvenShareISJ_EET2_T4_E12temp_storage+20];
	setp.lt.f32 	%p243, %f402, %f403;
	selp.f32 	%f404, %f402, %f403, %p243;
	ld.shared.f32 	%f405, [_ZZN3cub18CUB_300001_SM_10006detail6reduce18DeviceReduceKernelINS2_10policy_hubIfjN4cuda3__47minimumIvEEE10Policy1000EPKfjS8_fNS5_3std3__410__identityEEEvT0_PT3_T1_NS0_13GridEvenShareISJ_EET2_T4_E12temp_storage+24];
	setp.lt.f32 	%p244, %f404, %f405;
	selp.f32 	%f406, %f404, %f405, %p244;
	ld.shared.f32 	%f407, [_ZZN3cub18CUB_300001_SM_10006detail6reduce18DeviceReduceKernelINS2_10policy_hubIfjN4cuda3__47minimumIvEEE10Policy1000EPKfjS8_fNS5_3std3__410__identityEEEvT0_PT3_T1_NS0_13GridEvenShareISJ_EET2_T4_E12temp_storage+28];
	setp.lt.f32 	%p245, %f406, %f407;
	selp.f32 	%f408, %f406, %f407, %p245;
	ld.shared.f32 	%f409, [_ZZN3cub18CUB_300001_SM_10006detail6reduce18DeviceReduceKernelINS2_10policy_hubIfjN4cuda3__47minimumIvEEE10Policy1000EPKfjS8_fNS5_3std3__410__identityEEEvT0_PT3_T1_NS0_13GridEvenShareISJ_EET2_T4_E12temp_storage+32];
	setp.lt.f32 	%p246, %f408, %f409;
	selp.f32 	%f410, %f408, %f409, %p246;
	ld.shared.f32 	%f411, [_ZZN3cub18CUB_300001_SM_10006detail6reduce18DeviceReduceKernelINS2_10policy_hubIfjN4cuda3__47minimumIvEEE10Policy1000EPKfjS8_fNS5_3std3__410__identityEEEvT0_PT3_T1_NS0_13GridEvenShareISJ_EET2_T4_E12temp_storage+36];
	setp.lt.f32 	%p247, %f410, %f411;
	selp.f32 	%f436, %f410, %f411, %p247;
	bra.uni 	$L__BB14_71;
$L__BB14_16:
	// begin inline asm
	mov.u32 %r375, %laneid;
	// end inline asm
	and.b32  	%r401, %r7, 992;
	add.s32 	%r402, %r401, 32;
	setp.gt.u32 	%p202, %r402, %r6;
	not.b32 	%r403, %r401;
	add.s32 	%r404, %r6, %r403;
	selp.b32 	%r399, %r404, 31, %p202;
	mov.b32 	%r377, %f417;
	mov.b32 	%r378, 1;
	mov.b32 	%r400, -1;
	// begin inline asm
	shfl.sync.down.b32 %r376, %r377, %r378, %r399, %r400;
	// end inline asm
	mov.b32 	%f343, %r376;
	setp.lt.s32 	%p203, %r375, %r399;
	setp.lt.f32 	%p204, %f417, %f343;
	selp.f32 	%f344, %f417, %f343, %p204;
	selp.f32 	%f345, %f344, %f417, %p203;
	mov.b32 	%r382, %f345;
	mov.b32 	%r383, 2;
	// begin inline asm
	shfl.sync.down.b32 %r381, %r382, %r383, %r399, %r400;
	// end inline asm
	mov.b32 	%f347, %r381;
	add.s32 	%r405, %r375, 2;
	setp.gt.s32 	%p205, %r405, %r399;
	setp.lt.f32 	%p206, %f345, %f347;
	selp.f32 	%f348, %f345, %f347, %p206;
	selp.f32 	%f349, %f345, %f348, %p205;
	mov.b32 	%r387, %f349;
	mov.b32 	%r388, 4;
	// begin inline asm
	shfl.sync.down.b32 %r386, %r387, %r388, %r399, %r400;
	// end inline asm
	mov.b32 	%f351, %r386;
	add.s32 	%r406, %r375, 4;
	setp.gt.s32 	%p207, %r406, %r399;
	setp.lt.f32 	%p208, %f349, %f351;
	selp.f32 	%f352, %f349, %f351, %p208;
	selp.f32 	%f353, %f349, %f352, %p207;
	mov.b32 	%r392, %f353;
	mov.b32 	%r393, 8;
	// begin inline asm
	shfl.sync.down.b32 %r391, %r392, %r393, %r399, %r400;
	// end inline asm
	mov.b32 	%f355, %r391;
	add.s32 	%r407, %r375, 8;
	setp.gt.s32 	%p209, %r407, %r399;
	setp.lt.f32 	%p210, %f353, %f355;
	selp.f32 	%f356, %f353, %f355, %p210;
	selp.f32 	%f357, %f353, %f356, %p209;
	mov.b32 	%r397, %f357;
	mov.b32 	%r398, 16;
	// begin inline asm
	shfl.sync.down.b32 %r396, %r397, %r398, %r399, %r400;
	// end inline asm
	mov.b32 	%f359, %r396;
	add.s32 	%r408, %r375, 16;
	setp.gt.s32 	%p211, %r408, %r399;
	setp.lt.f32 	%p212, %f357, %f359;
	selp.f32 	%f360, %f357, %f359, %p212;
	selp.f32 	%f436, %f357, %f360, %p211;
	setp.ne.s32 	%p213, %r375, 0;
	@%p213 bra 	$L__BB14_18;
	shr.u32 	%r409, %r7, 3;
	and.b32  	%r410, %r409, 124;
	mov.u32 	%r411, _ZZN3cub18CUB_300001_SM_10006detail6reduce18DeviceReduceKernelINS2_10policy_hubIfjN4cuda3__47minimumIvEEE10Policy1000EPKfjS8_fNS5_3std3__410__identityEEEvT0_PT3_T1_NS0_13GridEvenShareISJ_EET2_T4_E12temp_storage;
	add.s32 	%r412, %r411, %r410;
	st.shared.f32 	[%r412+8], %f436;
$L__BB14_18:
	bar.sync 	0;
	setp.ne.s32 	%p214, %r7, 0;
	@%p214 bra 	$L__BB14_71;
	setp.gt.u32 	%p215, %r6, 32;
	ld.shared.f32 	%f361, [_ZZN3cub18CUB_300001_SM_10006detail6reduce18DeviceReduceKernelINS2_10policy_hubIfjN4cuda3__47minimumIvEEE10Policy1000EPKfjS8_fNS5_3std3__410__identityEEEvT0_PT3_T1_NS0_13GridEvenShareISJ_EET2_T4_E12temp_storage+12];
	setp.lt.f32 	%p216, %f436, %f361;
	selp.f32 	%f362, %f436, %f361, %p216;
	selp.f32 	%f363, %f362, %f436, %p215;
	setp.gt.u32 	%p217, %r6, 64;
	ld.shared.f32 	%f364, [_ZZN3cub18CUB_300001_SM_10006detail6reduce18DeviceReduceKernelINS2_10policy_hubIfjN4cuda3__47minimumIvEEE10Policy1000EPKfjS8_fNS5_3std3__410__identityEEEvT0_PT3_T1_NS0_13GridEvenShareISJ_EET2_T4_E12temp_storage+16];
	setp.lt.f32 	%p218, %f363, %f364;
	selp.f32 	%f365, %f363, %f364, %p218;
	selp.f32 	%f366, %f365, %f363, %p217;
	setp.gt.u32 	%p219, %r6, 96;
	ld.shared.f32 	%f367, [_ZZN3cub18CUB_300001_SM_10006detail6reduce18DeviceReduceKernelINS2_10policy_hubIfjN4cuda3__47minimumIvEEE10Policy1000EPKfjS8_fNS5_3std3__410__identityEEEvT0_PT3_T1_NS0_13GridEvenShareISJ_EET2_T4_E12temp_storage+20];
	setp.lt.f32 	%p220, %f366, %f367;
	selp.f32 	%f368, %f366, %f367, %p220;
	selp.f32 	%f369, %f368, %f366, %p219;
	setp.gt.u32 	%p221, %r6, 128;
	ld.shared.f32 	%f370, [_ZZN3cub18CUB_300001_SM_10006detail6reduce18DeviceReduceKernelINS2_10policy_hubIfjN4cuda3__47minimumIvEEE10Policy1000EPKfjS8_fNS5_3std3__410__identityEEEvT0_PT3_T1_NS0_13GridEvenShareISJ_EET2_T4_E12temp_storage+24];
	setp.lt.f32 	%p222, %f369, %f370;
	selp.f32 	%f371, %f369, %f370, %p222;
	selp.f32 	%f372, %f371, %f369, %p221;
	setp.gt.u32 	%p223, %r6, 160;
	ld.shared.f32 	%f373, [_ZZN3cub18CUB_300001_SM_10006detail6reduce18DeviceReduceKernelINS2_10policy_hubIfjN4cuda3__47minimumIvEEE10Policy1000EPKfjS8_fNS5_3std3__410__identityEEEvT0_PT3_T1_NS0_13GridEvenShareISJ_EET2_T4_E12temp_storage+28];
	setp.lt.f32 	%p224, %f372, %f373;
	selp.f32 	%f374, %f372, %f373, %p224;
	selp.f32 	%f375, %f374, %f372, %p223;
	setp.gt.u32 	%p225, %r6, 192;
	ld.shared.f32 	%f376, [_ZZN3cub18CUB_300001_SM_10006detail6reduce18DeviceReduceKernelINS2_10policy_hubIfjN4cuda3__47minimumIvEEE10Policy1000EPKfjS8_fNS5_3std3__410__identityEEEvT0_PT3_T1_NS0_13GridEvenShareISJ_EET2_T4_E12temp_storage+32];
	setp.lt.f32 	%p226, %f375, %f376;
	selp.f32 	%f377, %f375, %f376, %p226;
	selp.f32 	%f378, %f377, %f375, %p225;
	setp.gt.u32 	%p227, %r6, 224;
	ld.shared.f32 	%f379, [_ZZN3cub18CUB_300001_SM_10006detail6reduce18DeviceReduceKernelINS2_10policy_hubIfjN4cuda3__47minimumIvEEE10Policy1000EPKfjS8_fNS5_3std3__410__identityEEEvT0_PT3_T1_NS0_13GridEvenShareISJ_EET2_T4_E12temp_storage+36];
	setp.lt.f32 	%p228, %f378, %f379;
	selp.f32 	%f380, %f378, %f379, %p228;
	selp.f32 	%f436, %f380, %f378, %p227;
	bra.uni 	$L__BB14_71;
$L__BB14_20:
	mov.u32 	%r26, %tid.x;
	shl.b32 	%r27, %r26, 2;
	add.s32 	%r274, %r5, %r27;
	mul.wide.u32 	%rd72, %r274, 4;
	add.s64 	%rd62, %rd1, %rd72;
	// begin inline asm
	ld.global.nc.v2.u64 {%rd60, %rd61}, [%rd62];
	// end inline asm
	mov.b64 	{%r275, %r276}, %rd61;
	mov.b64 	{%r277, %r278}, %rd60;
	mov.b32 	%f232, %r278;
	mov.b32 	%f233, %r277;
	mov.b32 	%f234, %r276;
	mov.b32 	%f235, %r275;
	add.s64 	%rd65, %rd62, 4096;
	// begin inline asm
	ld.global.nc.v2.u64 {%rd63, %rd64}, [%rd65];
	// end inline asm
	mov.b64 	{%r279, %r280}, %rd64;
	mov.b64 	{%r281, %r282}, %rd63;
	mov.b32 	%f236, %r282;
	mov.b32 	%f237, %r281;
	mov.b32 	%f238, %r280;
	mov.b32 	%f239, %r279;
	add.s64 	%rd68, %rd62, 8192;
	// begin inline asm
	ld.global.nc.v2.u64 {%rd66, %rd67}, [%rd68];
	// end inline asm
	mov.b64 	{%r283, %r284}, %rd67;
	mov.b64 	{%r285, %r286}, %rd66;
	mov.b32 	%f240, %r286;
	mov.b32 	%f241, %r285;
	mov.b32 	%f242, %r284;
	mov.b32 	%f243, %r283;
	add.s64 	%rd71, %rd62, 12288;
	// begin inline asm
	ld.global.nc.v2.u64 {%rd69, %rd70}, [%rd71];
	// end inline asm
	mov.b64 	{%r287, %r288}, %rd70;
	mov.b64 	{%r289, %r290}, %rd69;
	mov.b32 	%f244, %r290;
	mov.b32 	%f245, %r289;
	mov.b32 	%f246, %r288;
	mov.b32 	%f247, %r287;
	setp.lt.f32 	%p126, %f233, %f232;
	selp.f32 	%f248, %f233, %f232, %p126;
	setp.lt.f32 	%p127, %f235, %f234;
	selp.f32 	%f249, %f235, %f234, %p127;
	setp.lt.f32 	%p128, %f237, %f236;
	selp.f32 	%f250, %f237, %f236, %p128;
	setp.lt.f32 	%p129, %f239, %f238;
	selp.f32 	%f251, %f239, %f238, %p129;
	setp.lt.f32 	%p130, %f241, %f240;
	selp.f32 	%f252, %f241, %f240, %p130;
	setp.lt.f32 	%p131, %f243, %f242;
	selp.f32 	%f253, %f243, %f242, %p131;
	setp.lt.f32 	%p132, %f245, %f244;
	selp.f32 	%f254, %f245, %f244, %p132;
	setp.lt.f32 	%p133, %f247, %f246;
	selp.f32 	%f255, %f247, %f246, %p133;
	setp.lt.f32 	%p134, %f248, %f249;
	selp.f32 	%f256, %f248, %f249, %p134;
	setp.lt.f32 	%p135, %f250, %f251;
	selp.f32 	%f257, %f250, %f251, %p135;
	setp.lt.f32 	%p136, %f252, %f253;
	selp.f32 	%f258, %f252, %f253, %p136;
	setp.lt.f32 	%p137, %f254, %f255;
	selp.f32 	%f259, %f254, %f255, %p137;
	setp.lt.f32 	%p138, %f256, %f257;
	selp.f32 	%f260, %f256, %f257, %p138;
	setp.lt.f32 	%p139, %f258, %f259;
	selp.f32 	%f261, %f258, %f259, %p139;
	setp.lt.f32 	%p140, %f260, %f261;
	selp.f32 	%f423, %f260, %f261, %p140;
	setp.lt.u32 	%p141, %r6, %r4;
	@%p141 bra 	$L__BB14_32;
	add.s32 	%r28, %r4, %r5;
	add.s32 	%r452, %r28, 256;
	add.s32 	%r451, %r28, %r26;
	mov.b32 	%r453, 0;
$L__BB14_22:
	add.s32 	%r5, %r5, %r4;
	add.s32 	%r292, %r1, -4096;
	setp.gt.u32 	%p142, %r5, %r292;
	@%p142 bra 	$L__BB14_24;
	add.s32 	%r293, %r5, %r27;
	mul.wide.u32 	%rd85, %r293, 4;
	add.s64 	%rd75, %rd1, %rd85;
	// begin inline asm
	ld.global.nc.v2.u64 {%rd73, %rd74}, [%rd75];
	// end inline asm
	mov.b64 	{%r294, %r295}, %rd74;
	mov.b64 	{%r296, %r297}, %rd73;
	mov.b32 	%f262, %r297;
	mov.b32 	%f263, %r296;
	mov.b32 	%f264, %r295;
	mov.b32 	%f265, %r294;
	add.s64 	%rd78, %rd75, 4096;
	// begin inline asm
	ld.global.nc.v2.u64 {%rd76, %rd77}, [%rd78];
	// end inline asm
	mov.b64 	{%r298, %r299}, %rd77;
	mov.b64 	{%r300, %r301}, %rd76;
	mov.b32 	%f266, %r301;
	mov.b32 	%f267, %r300;
	mov.b32 	%f268, %r299;
	mov.b32 	%f269, %r298;
	add.s64 	%rd81, %rd75, 8192;
	// begin inline asm
	ld.global.nc.v2.u64 {%rd79, %rd80}, [%rd81];
	// end inline asm
	mov.b64 	{%r302, %r303}, %rd80;
	mov.b64 	{%r304, %r305}, %rd79;
	mov.b32 	%f270, %r305;
	mov.b32 	%f271, %r304;
	mov.b32 	%f272, %r303;
	mov.b32 	%f273, %r302;
	add.s64 	%rd84, %rd75, 12288;
	// begin inline asm
	ld.global.nc.v2.u64 {%rd82, %rd83}, [%rd84];
	// end inline asm
	mov.b64 	{%r306, %r307}, %rd83;
	mov.b64 	{%r308, %r309}, %rd82;
	mov.b32 	%f274, %r309;
	mov.b32 	%f275, %r308;
	mov.b32 	%f276, %r307;
	mov.b32 	%f277, %r306;
	setp.lt.f32 	%p143, %f423, %f263;
	selp.f32 	%f278, %f423, %f263, %p143;
	setp.lt.f32 	%p144, %f262, %f265;
	selp.f32 	%f279, %f262, %f265, %p144;
	setp.lt.f32 	%p145, %f264, %f267;
	selp.f32 	%f280, %f264, %f267, %p145;
	setp.lt.f32 	%p146, %f266, %f269;
	selp.f32 	%f281, %f266, %f269, %p146;
	setp.lt.f32 	%p147, %f268, %f271;
	selp.f32 	%f282, %f268, %f271, %p147;
	setp.lt.f32 	%p148, %f270, %f273;
	selp.f32 	%f283, %f270, %f273, %p148;
	setp.lt.f32 	%p149, %f272, %f275;
	selp.f32 	%f284, %f272, %f275, %p149;
	setp.lt.f32 	%p150, %f274, %f277;
	selp.f32 	%f285, %f274, %f277, %p150;
	setp.lt.f32 	%p151, %f278, %f279;
	selp.f32 	%f286, %f278, %f279, %p151;
	setp.lt.f32 	%p152, %f280, %f281;
	selp.f32 	%f287, %f280, %f281, %p152;
	setp.lt.f32 	%p153, %f282, %f283;
	selp.f32 	%f288, %f282, %f283, %p153;
	setp.lt.f32 	%p154, %f284, %f285;
	selp.f32 	%f289, %f284, %f285, %p154;
	setp.lt.f32 	%p155, %f286, %f287;
	selp.f32 	%f290, %f286, %f287, %p155;
	setp.lt.f32 	%p156, %f288, %f289;
	selp.f32 	%f291, %f288, %f289, %p156;
	setp.lt.f32 	%p157, %f290, %f291;
	selp.f32 	%f292, %f290, %f291, %p157;
	setp.lt.f32 	%p158, %f292, %f276;
	selp.f32 	%f423, %f292, %f276, %p158;
	sub.s32 	%r310, %r1, %r5;
	setp.lt.u32 	%p159, %r310, %r4;
	add.s32 	%r453, %r453, 1;
	add.s32 	%r452, %r452, %r4;
	add.s32 	%r451, %r451, %r4;
	@%p159 bra 	$L__BB14_32;
	bra.uni 	$L__BB14_22;
$L__BB14_24:
	setp.le.u32 	%p160, %r1, %r5;
	@%p160 bra 	$L__BB14_32;
	sub.s32 	%r39, %r1, %r5;
	setp.ge.s32 	%p161, %r26, %r39;
	@%p161 bra 	$L__BB14_32;
	not.b32 	%r311, %r26;
	add.s32 	%r312, %r1, %r311;
	sub.s32 	%r313, %r312, %r28;
	mul.lo.s32 	%r314, %r2, %r453;
	shl.b32 	%r315, %r314, 12;
	sub.s32 	%r40, %r313, %r315;
	shr.u32 	%r316, %r312, 8;
	add.s32 	%r41, %r316, 1;
	and.b32  	%r317, %r312, 768;
	setp.eq.s32 	%p162, %r317, 768;
	mov.u32 	%r458, %r26;
	@%p162 bra 	$L__BB14_29;
	and.b32  	%r318, %r41, 3;
	neg.s32 	%r455, %r318;
	mov.u32 	%r458, %r26;
$L__BB14_28:
	.pragma "nounroll";
	mul.wide.u32 	%rd87, %r451, 4;
	add.s64 	%rd86, %rd1, %rd87;
	// begin inline asm
	ld.global.nc.u32 %r319, [%rd86];
	// end inline asm
	mov.b32 	%f294, %r319;
	setp.lt.f32 	%p163, %f423, %f294;
	selp.f32 	%f423, %f423, %f294, %p163;
	add.s32 	%r458, %r458, 256;
	add.s32 	%r451, %r451, 256;
	add.s32 	%r455, %r455, 1;
	setp.ne.s32 	%p164, %r455, 0;
	@%p164 bra 	$L__BB14_28;
$L__BB14_29:
	setp.lt.u32 	%p165, %r40, 768;
	@%p165 bra 	$L__BB14_32;
	add.s32 	%r460, %r458, 512;
	add.s32 	%r459, %r458, %r452;
$L__BB14_31:
	add.s32 	%r324, %r459, -256;
	mul.wide.u32 	%rd92, %r324, 4;
	add.s64 	%rd88, %rd1, %rd92;
	// begin inline asm
	ld.global.nc.u32 %r320, [%rd88];
	// end inline asm
	mov.b32 	%f295, %r320;
	setp.lt.f32 	%p166, %f423, %f295;
	selp.f32 	%f296, %f423, %f295, %p166;
	mul.wide.u32 	%rd93, %r459, 4;
	add.s64 	%rd89, %rd1, %rd93;
	// begin inline asm
	ld.global.nc.u32 %r321, [%rd89];
	// end inline asm
	mov.b32 	%f297, %r321;
	setp.lt.f32 	%p167, %f296, %f297;
	selp.f32 	%f298, %f296, %f297, %p167;
	add.s32 	%r325, %r459, 256;
	mul.wide.u32 	%rd94, %r325, 4;
	add.s64 	%rd90, %rd1, %rd94;
	// begin inline asm
	ld.global.nc.u32 %r322, [%rd90];
	// end inline asm
	mov.b32 	%f299, %r322;
	setp.lt.f32 	%p168, %f298, %f299;
	selp.f32 	%f300, %f298, %f299, %p168;
	add.s32 	%r326, %r459, 512;
	mul.wide.u32 	%rd95, %r326, 4;
	add.s64 	%rd91, %rd1, %rd95;
	// begin inline asm
	ld.global.nc.u32 %r323, [%rd91];
	// end inline asm
	mov.b32 	%f301, %r323;
	setp.lt.f32 	%p169, %f300, %f301;
	selp.f32 	%f423, %f300, %f301, %p169;
	add.s32 	%r54, %r460, 1024;
	add.s32 	%r327, %r460, 512;
	add.s32 	%r459, %r459, 1024;
	setp.lt.s32 	%p170, %r327, %r39;
	mov.u32 	%r460, %r54;
	@%p170 bra 	$L__BB14_31;
$L__BB14_32:
	// begin inline asm
	mov.u32 %r328, %laneid;
	// end inline asm
	mov.b32 	%r330, %f423;
	mov.b32 	%r331, 1;
	mov.b32 	%r352, 31;
	mov.b32 	%r353, -1;
	// begin inline asm
	shfl.sync.down.b32 %r329, %r330, %r331, %r352, %r353;
	// end inline asm
	mov.b32 	%f302, %r329;
	setp.gt.s32 	%p171, %r328, 30;
	setp.lt.f32 	%p172, %f423, %f302;
	selp.f32 	%f303, %f423, %f302, %p172;
	selp.f32 	%f304, %f423, %f303, %p171;
	mov.b32 	%r335, %f304;
	mov.b32 	%r336, 2;
	// begin inline asm
	shfl.sync.down.b32 %r334, %r335, %r336, %r352, %r353;
	// end inline asm
	mov.b32 	%f306, %r334;
	setp.gt.s32 	%p173, %r328, 29;
	setp.lt.f32 	%p174, %f304, %f306;
	selp.f32 	%f307, %f304, %f306, %p174;
	selp.f32 	%f308, %f304, %f307, %p173;
	mov.b32 	%r340, %f308;
	mov.b32 	%r341, 4;
	// begin inline asm
	shfl.sync.down.b32 %r339, %r340, %r341, %r352, %r353;
	// end inline asm
	mov.b32 	%f310, %r339;
	setp.gt.s32 	%p175, %r328, 27;
	setp.lt.f32 	%p176, %f308, %f310;
	selp.f32 	%f311, %f308, %f310, %p176;
	selp.f32 	%f312, %f308, %f311, %p175;
	mov.b32 	%r345, %f312;
	mov.b32 	%r346, 8;
	// begin inline asm
	shfl.sync.down.b32 %r344, %r345, %r346, %r352, %r353;
	// end inline asm
	mov.b32 	%f314, %r344;
	setp.gt.s32 	%p177, %r328, 23;
	setp.lt.f32 	%p178, %f312, %f314;
	selp.f32 	%f315, %f312, %f314, %p178;
	selp.f32 	%f316, %f312, %f315, %p177;
	mov.b32 	%r350, %f316;
	mov.b32 	%r351, 16;
	// begin inline asm
	shfl.sync.down.b32 %r349, %r350, %r351, %r352, %r353;
	// end inline asm
	mov.b32 	%f318, %r349;
	setp.gt.s32 	%p179, %r328, 15;
	setp.lt.f32 	%p180, %f316, %f318;
	selp.f32 	%f319, %f316, %f318, %p180;
	selp.f32 	%f436, %f316, %f319, %p179;
	setp.ne.s32 	%p181, %r328, 0;
	@%p181 bra 	$L__BB14_34;
	shr.u32 	%r354, %r26, 3;
	and.b32  	%r355, %r354, 124;
	mov.u32 	%r356, _ZZN3cub18CUB_300001_SM_10006detail6reduce18DeviceReduceKernelINS2_10policy_hubIfjN4cuda3__47minimumIvEEE10Policy1000EPKfjS8_fNS5_3std3__410__identityEEEvT0_PT3_T1_NS0_13GridEvenShareISJ_EET2_T4_E12temp_storage;
	add.s32 	%r357, %r356, %r355;
	st.shared.f32 	[%r357+8], %f436;
$L__BB14_34:
	bar.sync 	0;
	setp.ne.s32 	%p182, %r26, 0;
	@%p182 bra 	$L__BB14_71;
	ld.shared.f32 	%f320, [_ZZN3cub18CUB_300001_SM_10006detail6reduce18DeviceReduceKernelINS2_10policy_hubIfjN4cuda3__47minimumIvEEE10Policy1000EPKfjS8_fNS5_3std3__410__identityEEEvT0_PT3_T1_NS0_13GridEvenShareISJ_EET2_T4_E12temp_storage+12];
	setp.lt.f32 	%p183, %f436, %f320;
	selp.f32 	%f321, %f436, %f320, %p183;
	ld.shared.f32 	%f322, [_ZZN3cub18CUB_300001_SM_10006detail6reduce18DeviceReduceKernelINS2_10policy_hubIfjN4cuda3__47minimumIvEEE10Policy1000EPKfjS8_fNS5_3std3__410__identityEEEvT0_PT3_T1_NS0_13GridEvenShareISJ_EET2_T4_E12temp_storage+16];
	setp.lt.f32 	%p184, %f321, %f322;
	selp.f32 	%f323, %f321, %f322, %p184;
	ld.shared.f32 	%f324, [_ZZN3cub18CUB_300001_SM_10006detail6reduce18DeviceReduceKernelINS2_10policy_hubIfjN4cuda3__47minimumIvEEE10Policy1000EPKfjS8_fNS5_3std3__410__identityEEEvT0_PT3_T1_NS0_13GridEvenShareISJ_EET2_T4_E12temp_storage+20];
	setp.lt.f32 	%p185, %f323, %f324;
	selp.f32 	%f325, %f323, %f324, %p185;
	ld.shared.f32 	%f326, [_ZZN3cub18CUB_300001_SM_10006detail6reduce18DeviceReduceKernelINS2_10policy_hubIfjN4cuda3__47minimumIvEEE10Policy1000EPKfjS8_fNS5_3std3__410__identityEEEvT0_PT3_T1_NS0_13GridEvenShareISJ_EET2_T4_E12temp_storage+24];
	setp.lt.f32 	%p186, %f325, %f326;
	selp.f32 	%f327, %f325, %f326, %p186;
	ld.shared.f32 	%f328, [_ZZN3cub18CUB_300001_SM_10006detail6reduce18DeviceReduceKernelINS2_10policy_hubIfjN4cuda3__47minimumIvEEE10Policy1000EPKfjS8_fNS5_3std3__410__identityEEEvT0_PT3_T1_NS0_13GridEvenShareISJ_EET2_T4_E12temp_storage+28];
	setp.lt.f32 	%p187, %f327, %f328;
	selp.f32 	%f329, %f327, %f328, %p187;
	ld.shared.f32 	%f330, [_ZZN3cub18CUB_300001_SM_10006detail6reduce18DeviceReduceKernelINS2_10policy_hubIfjN4cuda3__47minimumIvEEE10Policy1000EPKfjS8_fNS5_3std3__410__identityEEEvT0_PT3_T1_NS0_13GridEvenShareISJ_EET2_T4_E12temp_storage+32];
	setp.lt.f32 	%p188, %f329, %f330;
	selp.f32 	%f331, %f329, %f330, %p188;
	ld.shared.f32 	%f332, [_ZZN3cub18CUB_300001_SM_10006detail6reduce18DeviceReduceKernelINS2_10policy_hubIfjN4cuda3__47minimumIvEEE10Policy1000EPKfjS8_fNS5_3std3__410__identityEEEvT0_PT3_T1_NS0_13GridEvenShareISJ_EET2_T4_E12temp_storage+36];
	setp.lt.f32 	%p189, %f331, %f332;
	selp.f32 	%f436, %f331, %f332, %p189;
	bra.uni 	$L__BB14_71;
$L__BB14_36:
	sub.s32 	%r56, %r1, %r5;
	setp.gt.u32 	%p2, %r56, 4095;
	@%p2 bra 	$L__BB14_55;
	mov.u32 	%r57, %tid.x;
	setp.ge.u32 	%p67, %r57, %r56;
	mov.f32 	%f429, 0f00000000;
	mov.u32 	%r465, %r57;
	@%p67 bra 	$L__BB14_39;
	add.s32 	%r190, %r5, %r57;
	mul.wide.u32 	%rd49, %r190, 4;
	add.s64 	%rd48, %rd1, %rd49;
	// begin inline asm
	ld.global.nc.u32 %r189, [%rd48];
	// end inline asm
	mov.b32 	%f429, %r189;
	add.s32 	%r465, %r57, 256;
$L__BB14_39:
	setp.ge.u32 	%p68, %r465, %r56;
	@%p68 bra 	$L__BB14_46;
	not.b32 	%r191, %r465;
	add.s32 	%r60, %r1, %r191;
	and.b32  	%r192, %r60, 768;
	setp.eq.s32 	%p69, %r192, 768;
	@%p69 bra 	$L__BB14_43;
	add.s32 	%r463, %r465, %r5;
	shr.u32 	%r193, %r60, 8;
	add.s32 	%r194, %r193, 1;
	and.b32  	%r195, %r194, 3;
	neg.s32 	%r462, %r195;
$L__BB14_42:
	.pragma "nounroll";
	mul.wide.u32 	%rd51, %r463, 4;
	add.s64 	%rd50, %rd1, %rd51;
	// begin inline asm
	ld.global.nc.u32 %r196, [%rd50];
	// end inline asm
	mov.b32 	%f155, %r196;
	setp.lt.f32 	%p70, %f429, %f155;
	selp.f32 	%f429, %f429, %f155, %p70;
	add.s32 	%r465, %r465, 256;
	add.s32 	%r463, %r463, 256;
	add.s32 	%r462, %r462, 1;
	setp.ne.s32 	%p71, %r462, 0;
	@%p71 bra 	$L__BB14_42;
$L__BB14_43:
	sub.s32 	%r197, %r60, %r5;
	setp.lt.u32 	%p72, %r197, 768;
	@%p72 bra 	$L__BB14_46;
	add.s32 	%r467, %r465, 512;
	add.s32 	%r466, %r465, %r5;
$L__BB14_45:
	mul.wide.u32 	%rd56, %r466, 4;
	add.s64 	%rd52, %rd1, %rd56;
	// begin inline asm
	ld.global.nc.u32 %r198, [%rd52];
	// end inline asm
	mov.b32 	%f156, %r198;
	setp.lt.f32 	%p73, %f429, %f156;
	selp.f32 	%f157, %f429, %f156, %p73;
	add.s32 	%r202, %r466, 256;
	mul.wide.u32 	%rd57, %r202, 4;
	add.s64 	%rd53, %rd1, %rd57;
	// begin inline asm
	ld.global.nc.u32 %r199, [%rd53];
	// end inline asm
	mov.b32 	%f158, %r199;
	setp.lt.f32 	%p74, %f157, %f158;
	selp.f32 	%f159, %f157, %f158, %p74;
	add.s32 	%r203, %r466, 512;
	mul.wide.u32 	%rd58, %r203, 4;
	add.s64 	%rd54, %rd1, %rd58;
	// begin inline asm
	ld.global.nc.u32 %r200, [%rd54];
	// end inline asm
	mov.b32 	%f160, %r200;
	setp.lt.f32 	%p75, %f159, %f160;
	selp.f32 	%f161, %f159, %f160, %p75;
	add.s32 	%r204, %r466, 768;
	mul.wide.u32 	%rd59, %r204, 4;
	add.s64 	%rd55, %rd1, %rd59;
	// begin inline asm
	ld.global.nc.u32 %r201, [%rd55];
	// end inline asm
	mov.b32 	%f162, %r201;
	setp.lt.f32 	%p76, %f161, %f162;
	selp.f32 	%f429, %f161, %f162, %p76;
	add.s32 	%r74, %r467, 1024;
	add.s32 	%r205, %r467, 512;
	add.s32 	%r466, %r466, 1024;
	setp.lt.s32 	%p77, %r205, %r56;
	mov.u32 	%r467, %r74;
	@%p77 bra 	$L__BB14_45;
$L__BB14_46:
	setp.lt.u32 	%p78, %r56, 256;
	@%p78 bra 	$L__BB14_51;
	// begin inline asm
	mov.u32 %r244, %laneid;
	// end inline asm
	mov.b32 	%r246, %f429;
	mov.b32 	%r247, 1;
	mov.b32 	%r268, 31;
	mov.b32 	%r269, -1;
	// begin inline asm
	shfl.sync.down.b32 %r245, %r246, %r247, %r268, %r269;
	// end inline asm
	mov.b32 	%f201, %r245;
	setp.gt.s32 	%p106, %r244, 30;
	setp.lt.f32 	%p107, %f429, %f201;
	selp.f32 	%f202, %f429, %f201, %p107;
	selp.f32 	%f203, %f429, %f202, %p106;
	mov.b32 	%r251, %f203;
	mov.b32 	%r252, 2;
	// begin inline asm
	shfl.sync.down.b32 %r250, %r251, %r252, %r268, %r269;
	// end inline asm
	mov.b32 	%f205, %r250;
	setp.gt.s32 	%p108, %r244, 29;
	setp.lt.f32 	%p109, %f203, %f205;
	selp.f32 	%f206, %f203, %f205, %p109;
	selp.f32 	%f207, %f203, %f206, %p108;
	mov.b32 	%r256, %f207;
	mov.b32 	%r257, 4;
	// begin inline asm
	shfl.sync.down.b32 %r255, %r256, %r257, %r268, %r269;
	// end inline asm
	mov.b32 	%f209, %r255;
	setp.gt.s32 	%p110, %r244, 27;
	setp.lt.f32 	%p111, %f207, %f209;
	selp.f32 	%f210, %f207, %f209, %p111;
	selp.f32 	%f211, %f207, %f210, %p110;
	mov.b32 	%r261, %f211;
	mov.b32 	%r262, 8;
	// begin inline asm
	shfl.sync.down.b32 %r260, %r261, %r262, %r268, %r269;
	// end inline asm
	mov.b32 	%f213, %r260;
	setp.gt.s32 	%p112, %r244, 23;
	setp.lt.f32 	%p113, %f211, %f213;
	selp.f32 	%f214, %f211, %f213, %p113;
	selp.f32 	%f215, %f211, %f214, %p112;
	mov.b32 	%r266, %f215;
	mov.b32 	%r267, 16;
	// begin inline asm
	shfl.sync.down.b32 %r265, %r266, %r267, %r268, %r269;
	// end inline asm
	mov.b32 	%f217, %r265;
	setp.gt.s32 	%p114, %r244, 15;
	setp.lt.f32 	%p115, %f215, %f217;
	selp.f32 	%f218, %f215, %f217, %p115;
	selp.f32 	%f436, %f215, %f218, %p114;
	setp.ne.s32 	%p116, %r244, 0;
	@%p116 bra 	$L__BB14_49;
	shr.u32 	%r270, %r57, 3;
	and.b32  	%r271, %r270, 124;
	mov.u32 	%r272, _ZZN3cub18CUB_300001_SM_10006detail6reduce18DeviceReduceKernelINS2_10policy_hubIfjN4cuda3__47minimumIvEEE10Policy1000EPKfjS8_fNS5_3std3__410__identityEEEvT0_PT3_T1_NS0_13GridEvenShareISJ_EET2_T4_E12temp_storage;
	add.s32 	%r273, %r272, %r271;
	st.shared.f32 	[%r273+8], %f436;
$L__BB14_49:
	bar.sync 	0;
	setp.ne.s32 	%p117, %r57, 0;
	@%p117 bra 	$L__BB14_71;
	ld.shared.f32 	%f219, [_ZZN3cub18CUB_300001_SM_10006detail6reduce18DeviceReduceKernelINS2_10policy_hubIfjN4cuda3__47minimumIvEEE10Policy1000EPKfjS8_fNS5_3std3__410__identityEEEvT0_PT3_T1_NS0_13GridEvenShareISJ_EET2_T4_E12temp_storage+12];
	setp.lt.f32 	%p118, %f436, %f219;
	selp.f32 	%f220, %f436, %f219, %p118;
	ld.shared.f32 	%f221, [_ZZN3cub18CUB_300001_SM_10006detail6reduce18DeviceReduceKernelINS2_10policy_hubIfjN4cuda3__47minimumIvEEE10Policy1000EPKfjS8_fNS5_3std3__410__identityEEEvT0_PT3_T1_NS0_13GridEvenShareISJ_EET2_T4_E12temp_storage+16];
	setp.lt.f32 	%p119, %f220, %f221;
	selp.f32 	%f222, %f220, %f221, %p119;
	ld.shared.f32 	%f223, [_ZZN3cub18CUB_300001_SM_10006detail6reduce18DeviceReduceKernelINS2_10policy_hubIfjN4cuda3__47minimumIvEEE10Policy1000EPKfjS8_fNS5_3std3__410__identityEEEvT0_PT3_T1_NS0_13GridEvenShareISJ_EET2_T4_E12temp_storage+20];
	setp.lt.f32 	%p120, %f222, %f223;
	selp.f32 	%f224, %f222, %f223, %p120;
	ld.shared.f32 	%f225, [_ZZN3cub18CUB_300001_SM_10006detail6reduce18DeviceReduceKernelINS2_10policy_hubIfjN4cuda3__47minimumIvEEE10Policy1000EPKfjS8_fNS5_3std3__410__identityEEEvT0_PT3_T1_NS0_13GridEvenShareISJ_EET2_T4_E12temp_storage+24];
	setp.lt.f32 	%p121, %f224, %f225;
	selp.f32 	%f226, %f224, %f225, %p121;
	ld.shared.f32 	%f227, [_ZZN3cub18CUB_300001_SM_10006detail6reduce18DeviceReduceKernelINS2_10policy_hubIfjN4cuda3__47minimumIvEEE10Policy1000EPKfjS8_fNS5_3std3__410__identityEEEvT0_PT3_T1_NS0_13GridEvenShareISJ_EET2_T4_E12temp_storage+28];
	setp.lt.f32 	%p122, %f226, %f227;
	selp.f32 	%f228, %f226, %f227, %p122;
	ld.shared.f32 	%f229, [_ZZN3cub18CUB_300001_SM_10006detail6reduce18DeviceReduceKernelINS2_10policy_hubIfjN4cuda3__47minimumIvEEE10Policy1000EPKfjS8_fNS5_3std3__410__identityEEEvT0_PT3_T1_NS0_13GridEvenShareISJ_EET2_T4_E12temp_storage+32];
	setp.lt.f32 	%p123, %f228, %f229;
	selp.f32 	%f230, %f228, %f229, %p123;
	ld.shared.f32 	%f231, [_ZZN3cub18CUB_300001_SM_10006detail6reduce18DeviceReduceKernelINS2_10policy_hubIfjN4cuda3__47minimumIvEEE10Policy1000EPKfjS8_fNS5_3std3__410__identityEEEvT0_PT3_T1_NS0_13GridEvenShareISJ_EET2_T4_E12temp_storage+36];
	setp.lt.f32 	%p124, %f230, %f231;
	selp.f32 	%f436, %f230, %f231, %p124;
	bra.uni 	$L__BB14_71;
$L__BB14_51:
	// begin inline asm
	mov.u32 %r206, %laneid;
	// end inline asm
	and.b32  	%r232, %r57, 992;
	add.s32 	%r233, %r232, 32;
	setp.gt.u32 	%p79, %r233, %r56;
	not.b32 	%r234, %r232;
	add.s32 	%r235, %r56, %r234;
	selp.b32 	%r230, %r235, 31, %p79;
	mov.b32 	%r208, %f429;
	mov.b32 	%r209, 1;
	mov.b32 	%r231, -1;
	// begin inline asm
	shfl.sync.down.b32 %r207, %r208, %r209, %r230, %r231;
	// end inline asm
	mov.b32 	%f163, %r207;
	setp.lt.s32 	%p80, %r206, %r230;
	setp.lt.f32 	%p81, %f429, %f163;
	selp.f32 	%f164, %f429, %f163, %p81;
	selp.f32 	%f165, %f164, %f429, %p80;
	mov.b32 	%r213, %f165;
	mov.b32 	%r214, 2;
	// begin inline asm
	shfl.sync.down.b32 %r212, %r213, %r214, %r230, %r231;
	// end inline asm
	mov.b32 	%f167, %r212;
	add.s32 	%r236, %r206, 2;
	setp.gt.s32 	%p82, %r236, %r230;
	setp.lt.f32 	%p83, %f165, %f167;
	selp.f32 	%f168, %f165, %f167, %p83;
	selp.f32 	%f169, %f165, %f168, %p82;
	mov.b32 	%r218, %f169;
	mov.b32 	%r219, 4;
	// begin inline asm
	shfl.sync.down.b32 %r217, %r218, %r219, %r230, %r231;
	// end inline asm
	mov.b32 	%f171, %r217;
	add.s32 	%r237, %r206, 4;
	setp.gt.s32 	%p84, %r237, %r230;
	setp.lt.f32 	%p85, %f169, %f171;
	selp.f32 	%f172, %f169, %f171, %p85;
	selp.f32 	%f173, %f169, %f172, %p84;
	mov.b32 	%r223, %f173;
	mov.b32 	%r224, 8;
	// begin inline asm
	shfl.sync.down.b32 %r222, %r223, %r224, %r230, %r231;
	// end inline asm
	mov.b32 	%f175, %r222;
	add.s32 	%r238, %r206, 8;
	setp.gt.s32 	%p86, %r238, %r230;
	setp.lt.f32 	%p87, %f173, %f175;
	selp.f32 	%f176, %f173, %f175, %p87;
	selp.f32 	%f177, %f173, %f176, %p86;
	mov.b32 	%r228, %f177;
	mov.b32 	%r229, 16;
	// begin inline asm
	shfl.sync.down.b32 %r227, %r228, %r229, %r230, %r231;
	// end inline asm
	mov.b32 	%f179, %r227;
	add.s32 	%r239, %r206, 16;
	setp.gt.s32 	%p88, %r239, %r230;
	setp.lt.f32 	%p89, %f177, %f179;
	selp.f32 	%f180, %f177, %f179, %p89;
	selp.f32 	%f436, %f177, %f180, %p88;
	setp.ne.s32 	%p90, %r206, 0;
	@%p90 bra 	$L__BB14_53;
	shr.u32 	%r240, %r57, 3;
	and.b32  	%r241, %r240, 124;
	mov.u32 	%r242, _ZZN3cub18CUB_300001_SM_10006detail6reduce18DeviceReduceKernelINS2_10policy_hubIfjN4cuda3__47minimumIvEEE10Policy1000EPKfjS8_fNS5_3std3__410__identityEEEvT0_PT3_T1_NS0_13GridEvenShareISJ_EET2_T4_E12temp_storage;
	add.s32 	%r243, %r242, %r241;
	st.shared.f32 	[%r243+8], %f436;
$L__BB14_53:
	bar.sync 	0;
	setp.ne.s32 	%p91, %r57, 0;
	@%p91 bra 	$L__BB14_71;
	setp.gt.u32 	%p92, %r56, 32;
	ld.shared.f32 	%f181, [_ZZN3cub18CUB_300001_SM_10006detail6reduce18DeviceReduceKernelINS2_10policy_hubIfjN4cuda3__47minimumIvEEE10Policy1000EPKfjS8_fNS5_3std3__410__identityEEEvT0_PT3_T1_NS0_13GridEvenShareISJ_EET2_T4_E12temp_storage+12];
	setp.lt.f32 	%p93, %f436, %f181;
	selp.f32 	%f182, %f436, %f181, %p93;
	selp.f32 	%f183, %f182, %f436, %p92;
	setp.gt.u32 	%p94, %r56, 64;
	ld.shared.f32 	%f184, [_ZZN3cub18CUB_300001_SM_10006detail6reduce18DeviceReduceKernelINS2_10policy_hubIfjN4cuda3__47minimumIvEEE10Policy1000EPKfjS8_fNS5_3std3__410__identityEEEvT0_PT3_T1_NS0_13GridEvenShareISJ_EET2_T4_E12temp_storage+16];
	setp.lt.f32 	%p95, %f183, %f184;
	selp.f32 	%f185, %f183, %f184, %p95;
	selp.f32 	%f186, %f185, %f183, %p94;
	setp.gt.u32 	%p96, %r56, 96;
	ld.shared.f32 	%f187, [_ZZN3cub18CUB_300001_SM_10006detail6reduce18DeviceReduceKernelINS2_10policy_hubIfjN4cuda3__47minimumIvEEE10Policy1000EPKfjS8_fNS5_3std3__410__identityEEEvT0_PT3_T1_NS0_13GridEvenShareISJ_EET2_T4_E12temp_storage+20];
	setp.lt.f32 	%p97, %f186, %f187;
	selp.f32 	%f188, %f186, %f187, %p97;
	selp.f32 	%f189, %f188, %f186, %p96;
	setp.gt.u32 	%p98, %r56, 128;
	ld.shared.f32 	%f190, [_ZZN3cub18CUB_300001_SM_10006detail6reduce18DeviceReduceKernelINS2_10policy_hubIfjN4cuda3__47minimumIvEEE10Policy1000EPKfjS8_fNS5_3std3__410__identityEEEvT0_PT3_T1_NS0_13GridEvenShareISJ_EET2_T4_E12temp_storage+24];
	setp.lt.f32 	%p99, %f189, %f190;
	selp.f32 	%f191, %f189, %f190, %p99;
	selp.f32 	%f192, %f191, %f189, %p98;
	setp.gt.u32 	%p100, %r56, 160;
	ld.shared.f32 	%f193, [_ZZN3cub18CUB_300001_SM_10006detail6reduce18DeviceReduceKernelINS2_10policy_hubIfjN4cuda3__47minimumIvEEE10Policy1000EPKfjS8_fNS5_3std3__410__identityEEEvT0_PT3_T1_NS0_13GridEvenShareISJ_EET2_T4_E12temp_storage+28];
	setp.lt.f32 	%p101, %f192, %f193;
	selp.f32 	%f194, %f192, %f193, %p101;
	selp.f32 	%f195, %f194, %f192, %p100;
	setp.gt.u32 	%p102, %r56, 192;
	ld.shared.f32 	%f196, [_ZZN3cub18CUB_300001_SM_10006detail6reduce18DeviceReduceKernelINS2_10policy_hubIfjN4cuda3__47minimumIvEEE10Policy1000EPKfjS8_fNS5_3std3__410__identityEEEvT0_PT3_T1_NS0_13GridEvenShareISJ_EET2_T4_E12temp_storage+32];
	setp.lt.f32 	%p103, %f195, %f196;
	selp.f32 	%f197, %f195, %f196, %p103;
	selp.f32 	%f198, %f197, %f195, %p102;
	setp.gt.u32 	%p104, %r56, 224;
	ld.shared.f32 	%f199, [_ZZN3cub18CUB_300001_SM_10006detail6reduce18DeviceReduceKernelINS2_10policy_hubIfjN4cuda3__47minimumIvEEE10Policy1000EPKfjS8_fNS5_3std3__410__identityEEEvT0_PT3_T1_NS0_13GridEvenShareISJ_EET2_T4_E12temp_storage+36];
	setp.lt.f32 	%p105, %f198, %f199;
	selp.f32 	%f200, %f198, %f199, %p105;
	selp.f32 	%f436, %f200, %f198, %p104;
	bra.uni 	$L__BB14_71;
$L__BB14_55:
	mov.u32 	%r76, %tid.x;
	add.s32 	%r121, %r76, %r5;
	mul.wide.u32 	%rd20, %r121, 4;
	add.s64 	%rd4, %rd1, %rd20;
	// begin inline asm
	ld.global.nc.u32 %r105, [%rd4];
	// end inline asm
	mov.b32 	%f52, %r105;
	add.s64 	%rd5, %rd4, 1024;
	// begin inline asm
	ld.global.nc.u32 %r106, [%rd5];
	// end inline asm
	mov.b32 	%f53, %r106;
	add.s64 	%rd6, %rd4, 2048;
	// begin inline asm
	ld.global.nc.u32 %r107, [%rd6];
	// end inline asm
	mov.b32 	%f54, %r107;
	add.s64 	%rd7, %rd4, 3072;
	// begin inline asm
	ld.global.nc.u32 %r108, [%rd7];
	// end inline asm
	mov.b32 	%f55, %r108;
	add.s64 	%rd8, %rd4, 4096;
	// begin inline asm
	ld.global.nc.u32 %r109, [%rd8];
	// end inline asm
	mov.b32 	%f56, %r109;
	add.s64 	%rd9, %rd4, 5120;
	// begin inline asm
	ld.global.nc.u32 %r110, [%rd9];
	// end inline asm
	mov.b32 	%f57, %r110;
	add.s64 	%rd10, %rd4, 6144;
	// begin inline asm
	ld.global.nc.u32 %r111, [%rd10];
	// end inline asm
	mov.b32 	%f58, %r111;
	add.s64 	%rd11, %rd4, 7168;
	// begin inline asm
	ld.global.nc.u32 %r112, [%rd11];
	// end inline asm
	mov.b32 	%f59, %r112;
	add.s64 	%rd12, %rd4, 8192;
	// begin inline asm
	ld.global.nc.u32 %r113, [%rd12];
	// end inline asm
	mov.b32 	%f60, %r113;
	add.s64 	%rd13, %rd4, 9216;
	// begin inline asm
	ld.global.nc.u32 %r114, [%rd13];
	// end inline asm
	mov.b32 	%f61, %r114;
	add.s64 	%rd14, %rd4, 10240;
	// begin inline asm
	ld.global.nc.u32 %r115, [%rd14];
	// end inline asm
	mov.b32 	%f62, %r115;
	add.s64 	%rd15, %rd4, 11264;
	// begin inline asm
	ld.global.nc.u32 %r116, [%rd15];
	// end inline asm
	mov.b32 	%f63, %r116;
	add.s64 	%rd16, %rd4, 12288;
	// begin inline asm
	ld.global.nc.u32 %r117, [%rd16];
	// end inline asm
	mov.b32 	%f64, %r117;
	add.s64 	%rd17, %rd4, 13312;
	// begin inline asm
	ld.global.nc.u32 %r118, [%rd17];
	// end inline asm
	mov.b32 	%f65, %r118;
	add.s64 	%rd18, %rd4, 14336;
	// begin inline asm
	ld.global.nc.u32 %r119, [%rd18];
	// end inline asm
	mov.b32 	%f66, %r119;
	add.s64 	%rd19, %rd4, 15360;
	// begin inline asm
	ld.global.nc.u32 %r120, [%rd19];
	// end inline asm
	mov.b32 	%f67, %r120;
	setp.lt.f32 	%p3, %f52, %f53;
	selp.f32 	%f68, %f52, %f53, %p3;
	setp.lt.f32 	%p4, %f54, %f55;
	selp.f32 	%f69, %f54, %f55, %p4;
	setp.lt.f32 	%p5, %f56, %f57;
	selp.f32 	%f70, %f56, %f57, %p5;
	setp.lt.f32 	%p6, %f58, %f59;
	selp.f32 	%f71, %f58, %f59, %p6;
	setp.lt.f32 	%p7, %f60, %f61;
	selp.f32 	%f72, %f60, %f61, %p7;
	setp.lt.f32 	%p8, %f62, %f63;
	selp.f32 	%f73, %f62, %f63, %p8;
	setp.lt.f32 	%p9, %f64, %f65;
	selp.f32 	%f74, %f64, %f65, %p9;
	setp.lt.f32 	%p10, %f66, %f67;
	selp.f32 	%f75, %f66, %f67, %p10;
	setp.lt.f32 	%p11, %f68, %f69;
	selp.f32 	%f76, %f68, %f69, %p11;
	setp.lt.f32 	%p12, %f70, %f71;
	selp.f32 	%f77, %f70, %f71, %p12;
	setp.lt.f32 	%p13, %f72, %f73;
	selp.f32 	%f78, %f72, %f73, %p13;
	setp.lt.f32 	%p14, %f74, %f75;
	selp.f32 	%f79, %f74, %f75, %p14;
	setp.lt.f32 	%p15, %f76, %f77;
	selp.f32 	%f80, %f76, %f77, %p15;
	setp.lt.f32 	%p16, %f78, %f79;
	selp.f32 	%f81, %f78, %f79, %p16;
	setp.lt.f32 	%p17, %f80, %f81;
	selp.f32 	%f435, %f80, %f81, %p17;
	setp.lt.u32 	%p18, %r56, %r4;
	@%p18 bra 	$L__BB14_67;
	add.s32 	%r77, %r4, %r5;
	add.s32 	%r469, %r77, 256;
	add.s32 	%r468, %r77, %r76;
	mov.b32 	%r470, 0;
$L__BB14_57:
	add.s32 	%r5, %r5, %r4;
	add.s32 	%r123, %r1, -4096;
	setp.gt.u32 	%p19, %r5, %r123;
	@%p19 bra 	$L__BB14_59;
	add.s32 	%r140, %r76, %r5;
	mul.wide.u32 	%rd37, %r140, 4;
	add.s64 	%rd21, %rd1, %rd37;
	// begin inline asm
	ld.global.nc.u32 %r124, [%rd21];
	// end inline asm
	mov.b32 	%f82, %r124;
	add.s64 	%rd22, %rd21, 1024;
	// begin inline asm
	ld.global.nc.u32 %r125, [%rd22];
	// end inline asm
	mov.b32 	%f83, %r125;
	add.s64 	%rd23, %rd21, 2048;
	// begin inline asm
	ld.global.nc.u32 %r126, [%rd23];
	// end inline asm
	mov.b32 	%f84, %r126;
	add.s64 	%rd24, %rd21, 3072;
	// begin inline asm
	ld.global.nc.u32 %r127, [%rd24];
	// end inline asm
	mov.b32 	%f85, %r127;
	add.s64 	%rd25, %rd21, 4096;
	// begin inline asm
	ld.global.nc.u32 %r128, [%rd25];
	// end inline asm
	mov.b32 	%f86, %r128;
	add.s64 	%rd26, %rd21, 5120;
	// begin inline asm
	ld.global.nc.u32 %r129, [%rd26];
	// end inline asm
	mov.b32 	%f87, %r129;
	add.s64 	%rd27, %rd21, 6144;
	// begin inline asm
	ld.global.nc.u32 %r130, [%rd27];
	// end inline asm
	mov.b32 	%f88, %r130;
	add.s64 	%rd28, %rd21, 7168;
	// begin inline asm
	ld.global.nc.u32 %r131, [%rd28];
	// end inline asm
	mov.b32 	%f89, %r131;
	add.s64 	%rd29, %rd21, 8192;
	// begin inline asm
	ld.global.nc.u32 %r132, [%rd29];
	// end inline asm
	mov.b32 	%f90, %r132;
	add.s64 	%rd30, %rd21, 9216;
	// begin inline asm
	ld.global.nc.u32 %r133, [%rd30];
	// end inline asm
	mov.b32 	%f91, %r133;
	add.s64 	%rd31, %rd21, 10240;
	// begin inline asm
	ld.global.nc.u32 %r134, [%rd31];
	// end inline asm
	mov.b32 	%f92, %r134;
	add.s64 	%rd32, %rd21, 11264;
	// begin inline asm
	ld.global.nc.u32 %r135, [%rd32];
	// end inline asm
	mov.b32 	%f93, %r135;
	add.s64 	%rd33, %rd21, 12288;
	// begin inline asm
	ld.global.nc.u32 %r136, [%rd33];
	// end inline asm
	mov.b32 	%f94, %r136;
	add.s64 	%rd34, %rd21, 13312;
	// begin inline asm
	ld.global.nc.u32 %r137, [%rd34];
	// end inline asm
	mov.b32 	%f95, %r137;
	add.s64 	%rd35, %rd21, 14336;
	// begin inline asm
	ld.global.nc.u32 %r138, [%rd35];
	// end inline asm
	mov.b32 	%f96, %r138;
	add.s64 	%rd36, %rd21, 15360;
	// begin inline asm
	ld.global.nc.u32 %r139, [%rd36];
	// end inline asm
	mov.b32 	%f97, %r139;
	setp.lt.f32 	%p20, %f435, %f82;
	selp.f32 	%f98, %f435, %f82, %p20;
	setp.lt.f32 	%p21, %f83, %f84;
	selp.f32 	%f99, %f83, %f84, %p21;
	setp.lt.f32 	%p22, %f85, %f86;
	selp.f32 	%f100, %f85, %f86, %p22;
	setp.lt.f32 	%p23, %f87, %f88;
	selp.f32 	%f101, %f87, %f88, %p23;
	setp.lt.f32 	%p24, %f89, %f90;
	selp.f32 	%f102, %f89, %f90, %p24;
	setp.lt.f32 	%p25, %f91, %f92;
	selp.f32 	%f103, %f91, %f92, %p25;
	setp.lt.f32 	%p26, %f93, %f94;
	selp.f32 	%f104, %f93, %f94, %p26;
	setp.lt.f32 	%p27, %f95, %f96;
	selp.f32 	%f105, %f95, %f96, %p27;
	setp.lt.f32 	%p28, %f98, %f99;
	selp.f32 	%f106, %f98, %f99, %p28;
	setp.lt.f32 	%p29, %f100, %f101;
	selp.f32 	%f107, %f100, %f101, %p29;
	setp.lt.f32 	%p30, %f102, %f103;
	selp.f32 	%f108, %f102, %f103, %p30;
	setp.lt.f32 	%p31, %f104, %f105;
	selp.f32 	%f109, %f104, %f105, %p31;
	setp.lt.f32 	%p32, %f106, %f107;
	selp.f32 	%f110, %f106, %f107, %p32;
	setp.lt.f32 	%p33, %f108, %f109;
	selp.f32 	%f111, %f108, %f109, %p33;
	setp.lt.f32 	%p34, %f110, %f111;
	selp.f32 	%f112, %f110, %f111, %p34;
	setp.lt.f32 	%p35, %f112, %f97;
	selp.f32 	%f435, %f112, %f97, %p35;
	sub.s32 	%r141, %r1, %r5;
	setp.lt.u32 	%p36, %r141, %r4;
	add.s32 	%r470, %r470, 1;
	add.s32 	%r469, %r469, %r4;
	add.s32 	%r468, %r468, %r4;
	@%p36 bra 	$L__BB14_67;
	bra.uni 	$L__BB14_57;
$L__BB14_59:
	setp.le.u32 	%p37, %r1, %r5;
	@%p37 bra 	$L__BB14_67;
	sub.s32 	%r88, %r1, %r5;
	setp.ge.s32 	%p38, %r76, %r88;
	@%p38 bra 	$L__BB14_67;
	not.b32 	%r142, %r76;
	add.s32 	%r143, %r1, %r142;
	sub.s32 	%r144, %r143, %r77;
	mul.lo.s32 	%r145, %r2, %r470;
	shl.b32 	%r146, %r145, 12;
	sub.s32 	%r89, %r144, %r146;
	shr.u32 	%r147, %r143, 8;
	add.s32 	%r90, %r147, 1;
	and.b32  	%r148, %r143, 768;
	setp.eq.s32 	%p39, %r148, 768;
	mov.u32 	%r475, %r76;
	@%p39 bra 	$L__BB14_64;
	and.b32  	%r149, %r90, 3;
	neg.s32 	%r472, %r149;
	mov.u32 	%r475, %r76;
$L__BB14_63:
	.pragma "nounroll";
	mul.wide.u32 	%rd39, %r468, 4;
	add.s64 	%rd38, %rd1, %rd39;
	// begin inline asm
	ld.global.nc.u32 %r150, [%rd38];
	// end inline asm
	mov.b32 	%f114, %r150;
	setp.lt.f32 	%p40, %f435, %f114;
	selp.f32 	%f435, %f435, %f114, %p40;
	add.s32 	%r475, %r475, 256;
	add.s32 	%r468, %r468, 256;
	add.s32 	%r472, %r472, 1;
	setp.ne.s32 	%p41, %r472, 0;
	@%p41 bra 	$L__BB14_63;
$L__BB14_64:
	setp.lt.u32 	%p42, %r89, 768;
	@%p42 bra 	$L__BB14_67;
	add.s32 	%r477, %r475, 512;
	add.s32 	%r476, %r475, %r469;
$L__BB14_66:
	add.s32 	%r155, %r476, -256;
	mul.wide.u32 	%rd44, %r155, 4;
	add.s64 	%rd40, %rd1, %rd44;
	// begin inline asm
	ld.global.nc.u32 %r151, [%rd40];
	// end inline asm
	mov.b32 	%f115, %r151;
	setp.lt.f32 	%p43, %f435, %f115;
	selp.f32 	%f116, %f435, %f115, %p43;
	mul.wide.u32 	%rd45, %r476, 4;
	add.s64 	%rd41, %rd1, %rd45;
	// begin inline asm
	ld.global.nc.u32 %r152, [%rd41];
	// end inline asm
	mov.b32 	%f117, %r152;
	setp.lt.f32 	%p44, %f116, %f117;
	selp.f32 	%f118, %f116, %f117, %p44;
	add.s32 	%r156, %r476, 256;
	mul.wide.u32 	%rd46, %r156, 4;
	add.s64 	%rd42, %rd1, %rd46;
	// begin inline asm
	ld.global.nc.u32 %r153, [%rd42];
	// end inline asm
	mov.b32 	%f119, %r153;
	setp.lt.f32 	%p45, %f118, %f119;
	selp.f32 	%f120, %f118, %f119, %p45;
	add.s32 	%r157, %r476, 512;
	mul.wide.u32 	%rd47, %r157, 4;
	add.s64 	%rd43, %rd1, %rd47;
	// begin inline asm
	ld.global.nc.u32 %r154, [%rd43];
	// end inline asm
	mov.b32 	%f121, %r154;
	setp.lt.f32 	%p46, %f120, %f121;
	selp.f32 	%f435, %f120, %f121, %p46;
	add.s32 	%r103, %r477, 1024;
	add.s32 	%r158, %r477, 512;
	add.s32 	%r476, %r476, 1024;
	setp.lt.s32 	%p47, %r158, %r88;
	mov.u32 	%r477, %r103;
	@%p47 bra 	$L__BB14_66;
$L__BB14_67:
	// begin inline asm
	mov.u32 %r159, %laneid;
	// end inline asm
	mov.b32 	%r161, %f435;
	mov.b32 	%r162, 1;
	mov.b32 	%r183, 31;
	mov.b32 	%r184, -1;
	// begin inline asm
	shfl.sync.down.b32 %r160, %r161, %r162, %r183, %r184;
	// end inline asm
	mov.b32 	%f122, %r160;
	setp.gt.s32 	%p48, %r159, 30;
	setp.lt.f32 	%p49, %f435, %f122;
	selp.f32 	%f123, %f435, %f122, %p49;
	selp.f32 	%f124, %f435, %f123, %p48;
	mov.b32 	%r166, %f124;
	mov.b32 	%r167, 2;
	// begin inline asm
	shfl.sync.down.b32 %r165, %r166, %r167, %r183, %r184;
	// end inline asm
	mov.b32 	%f126, %r165;
	setp.gt.s32 	%p50, %r159, 29;
	setp.lt.f32 	%p51, %f124, %f126;
	selp.f32 	%f127, %f124, %f126, %p51;
	selp.f32 	%f128, %f124, %f127, %p50;
	mov.b32 	%r171, %f128;
	mov.b32 	%r172, 4;
	// begin inline asm
	shfl.sync.down.b32 %r170, %r171, %r172, %r183, %r184;
	// end inline asm
	mov.b32 	%f130, %r170;
	setp.gt.s32 	%p52, %r159, 27;
	setp.lt.f32 	%p53, %f128, %f130;
	selp.f32 	%f131, %f128, %f130, %p53;
	selp.f32 	%f132, %f128, %f131, %p52;
	mov.b32 	%r176, %f132;
	mov.b32 	%r177, 8;
	// begin inline asm
	shfl.sync.down.b32 %r175, %r176, %r177, %r183, %r184;
	// end inline asm
	mov.b32 	%f134, %r175;
	setp.gt.s32 	%p54, %r159, 23;
	setp.lt.f32 	%p55, %f132, %f134;
	selp.f32 	%f135, %f132, %f134, %p55;
	selp.f32 	%f136, %f132, %f135, %p54;
	mov.b32 	%r181, %f136;
	mov.b32 	%r182, 16;
	// begin inline asm
	shfl.sync.down.b32 %r180, %r181, %r182, %r183, %r184;
	// end inline asm
	mov.b32 	%f138, %r180;
	setp.gt.s32 	%p56, %r159, 15;
	setp.lt.f32 	%p57, %f136, %f138;
	selp.f32 	%f139, %f136, %f138, %p57;
	selp.f32 	%f436, %f136, %f139, %p56;
	setp.ne.s32 	%p58, %r159, 0;
	@%p58 bra 	$L__BB14_69;
	shr.u32 	%r185, %r76, 3;
	and.b32  	%r186, %r185, 124;
	mov.u32 	%r187, _ZZN3cub18CUB_300001_SM_10006detail6reduce18DeviceReduceKernelINS2_10policy_hubIfjN4cuda3__47minimumIvEEE10Policy1000EPKfjS8_fNS5_3std3__410__identityEEEvT0_PT3_T1_NS0_13GridEvenShareISJ_EET2_T4_E12temp_storage;
	add.s32 	%r188, %r187, %r186;
	st.shared.f32 	[%r188+8], %f436;
$L__BB14_69:
	bar.sync 	0;
	setp.ne.s32 	%p59, %r76, 0;
	@%p59 bra 	$L__BB14_71;
	ld.shared.f32 	%f140, [_ZZN3cub18CUB_300001_SM_10006detail6reduce18DeviceReduceKernelINS2_10policy_hubIfjN4cuda3__47minimumIvEEE10Policy1000EPKfjS8_fNS5_3std3__410__identityEEEvT0_PT3_T1_NS0_13GridEvenShareISJ_EET2_T4_E12temp_storage+12];
	setp.lt.f32 	%p60, %f436, %f140;
	selp.f32 	%f141, %f436, %f140, %p60;
	ld.shared.f32 	%f142, [_ZZN3cub18CUB_300001_SM_10006detail6reduce18DeviceReduceKernelINS2_10policy_hubIfjN4cuda3__47minimumIvEEE10Policy1000EPKfjS8_fNS5_3std3__410__identityEEEvT0_PT3_T1_NS0_13GridEvenShareISJ_EET2_T4_E12temp_storage+16];
	setp.lt.f32 	%p61, %f141, %f142;
	selp.f32 	%f143, %f141, %f142, %p61;
	ld.shared.f32 	%f144, [_ZZN3cub18CUB_300001_SM_10006detail6reduce18DeviceReduceKernelINS2_10policy_hubIfjN4cuda3__47minimumIvEEE10Policy1000EPKfjS8_fNS5_3std3__410__identityEEEvT0_PT3_T1_NS0_13GridEvenShareISJ_EET2_T4_E12temp_storage+20];
	setp.lt.f32 	%p62, %f143, %f144;
	selp.f32 	%f145, %f143, %f144, %p62;
	ld.shared.f32 	%f146, [_ZZN3cub18CUB_300001_SM_10006detail6reduce18DeviceReduceKernelINS2_10policy_hubIfjN4cuda3__47minimumIvEEE10Policy1000EPKfjS8_fNS5_3std3__410__identityEEEvT0_PT3_T1_NS0_13GridEvenShareISJ_EET2_T4_E12temp_storage+24];
	setp.lt.f32 	%p63, %f145, %f146;
	selp.f32 	%f147, %f145, %f146, %p63;
	ld.shared.f32 	%f148, [_ZZN3cub18CUB_300001_SM_10006detail6reduce18DeviceReduceKernelINS2_10policy_hubIfjN4cuda3__47minimumIvEEE10Policy1000EPKfjS8_fNS5_3std3__410__identityEEEvT0_PT3_T1_NS0_13GridEvenShareISJ_EET2_T4_E12temp_storage+28];
	setp.lt.f32 	%p64, %f147, %f148;
	selp.f32 	%f149, %f147, %f148, %p64;
	ld.shared.f32 	%f150, [_ZZN3cub18CUB_300001_SM_10006detail6reduce18DeviceReduceKernelINS2_10policy_hubIfjN4cuda3__47minimumIvEEE10Policy1000EPKfjS8_fNS5_3std3__410__identityEEEvT0_PT3_T1_NS0_13GridEvenShareISJ_EET2_T4_E12temp_storage+32];
	setp.lt.f32 	%p65, %f149, %f150;
	selp.f32 	%f151, %f149, %f150, %p65;
	ld.shared.f32 	%f152, [_ZZN3cub18CUB_300001_SM_10006detail6reduce18DeviceReduceKernelINS2_10policy_hubIfjN4cuda3__47minimumIvEEE10Policy1000EPKfjS8_fNS5_3std3__410__identityEEEvT0_PT3_T1_NS0_13GridEvenShareISJ_EET2_T4_E12temp_storage+36];
	setp.lt.f32 	%p66, %f151, %f152;
	selp.f32 	%f436, %f151, %f152, %p66;
$L__BB14_71:
	mov.u32 	%r443, %tid.x;
	setp.ne.s32 	%p248, %r443, 0;
	@%p248 bra 	$L__BB14_73;
	ld.param.u64 	%rd111, [_ZN3cub18CUB_300001_SM_10006detail6reduce18DeviceReduceKernelINS2_10policy_hubIfjN4cuda3__47minimumIvEEE10Policy1000EPKfjS8_fNS5_3std3__410__identityEEEvT0_PT3_T1_NS0_13GridEvenShareISJ_EET2_T4__param_1];
	cvta.to.global.u64 	%rd108, %rd111;
	mul.wide.u32 	%rd109, %r3, 4;
	add.s64 	%rd110, %rd108, %rd109;
	st.global.f32 	[%rd110], %f436;
$L__BB14_73:
	ret;

}
	// .globl	_ZN3cub18CUB_300001_SM_10006detail6reduce28DeviceReduceSingleTileKernelINS2_10policy_hubIfjN4cuda3__47minimumIvEEE10Policy1000EPfSB_iS8_ffNS5_3std3__410__identityEEEvT0_T1_T2_T3_T4_T6_
.visible .entry _ZN3cub18CUB_300001_SM_10006detail6reduce28DeviceReduceSingleTileKernelINS2_10policy_hubIfjN4cuda3__47minimumIvEEE10Policy1000EPfSB_iS8_ffNS5_3std3__410__identityEEEvT0_T1_T2_T3_T4_T6_(
	.param .u64 .ptr .align 1 _ZN3cub18CUB_300001_SM_10006detail6reduce28DeviceReduceSingleTileKernelINS2_10policy_hubIfjN4cuda3__47minimumIvEEE10Policy1000EPfSB_iS8_ffNS5_3std3__410__identityEEEvT0_T1_T2_T3_T4_T6__param_0,
	.param .u64 .ptr .align 1 _ZN3cub18CUB_300001_SM_10006detail6reduce28DeviceReduceSingleTileKernelINS2_10policy_hubIfjN4cuda3__47minimumIvEEE10Policy1000EPfSB_iS8_ffNS5_3std3__410__identityEEEvT0_T1_T2_T3_T4_T6__param_1,
	.param .u32 _ZN3cub18CUB_300001_SM_10006detail6reduce28DeviceReduceSingleTileKernelINS2_10policy_hubIfjN4cuda3__47minimumIvEEE10Policy1000EPfSB_iS8_ffNS5_3std3__410__identityEEEvT0_T1_T2_T3_T4_T6__param_2,
	.param .align 1 .b8 _ZN3cub18CUB_300001_SM_10006detail6reduce28DeviceReduceSingleTileKernelINS2_10policy_hubIfjN4cuda3__47minimumIvEEE10Policy1000EPfSB_iS8_ffNS5_3std3__410__identityEEEvT0_T1_T2_T3_T4_T6__param_3[1],
	.param .f32 _ZN3cub18CUB_300001_SM_10006detail6reduce28DeviceReduceSingleTileKernelINS2_10policy_hubIfjN4cuda3__47minimumIvEEE10Policy1000EPfSB_iS8_ffNS5_3std3__410__identityEEEvT0_T1_T2_T3_T4_T6__param_4,
	.param .align 1 .b8 _ZN3cub18CUB_300001_SM_10006detail6reduce28DeviceReduceSingleTileKernelINS2_10policy_hubIfjN4cuda3__47minimumIvEEE10Policy1000EPfSB_iS8_ffNS5_3std3__410__identityEEEvT0_T1_T2_T3_T4_T6__param_5[1]
)
.maxntid 256
.minnctapersm 1
{
	.reg .pred 	%p<252>;
	.reg .b32 	%r<407>;
	.reg .b32 	%f<443>;
	.reg .b64 	%rd<125>;
	// demoted variable
	.shared .align 4 .b8 _ZZN3cub18CUB_300001_SM_10006detail6reduce28DeviceReduceSingleTileKernelINS2_10policy_hubIfjN4cuda3__47minimumIvEEE10Policy1000EPfSB_iS8_ffNS5_3std3__410__identityEEEvT0_T1_T2_T3_T4_T6_E12temp_storage[44];
	ld.param.u64 	%rd16, [_ZN3cub18CUB_300001_SM_10006detail6reduce28DeviceReduceSingleTileKernelINS2_10policy_hubIfjN4cuda3__47minimumIvEEE10Policy1000EPfSB_iS8_ffNS5_3std3__410__identityEEEvT0_T1_T2_T3_T4_T6__param_0];
	ld.param.u64 	%rd17, [_ZN3cub18CUB_300001_SM_10006detail6reduce28DeviceReduceSingleTileKernelINS2_10policy_hubIfjN4cuda3__47minimumIvEEE10Policy1000EPfSB_iS8_ffNS5_3std3__410__identityEEEvT0_T1_T2_T3_T4_T6__param_1];
	ld.param.u32 	%r67, [_ZN3cub18CUB_300001_SM_10006detail6reduce28DeviceReduceSingleTileKernelINS2_10policy_hubIfjN4cuda3__47minimumIvEEE10Policy1000EPfSB_iS8_ffNS5_3std3__410__identityEEEvT0_T1_T2_T3_T4_T6__param_2];
	ld.param.f32 	%f54, [_ZN3cub18CUB_300001_SM_10006detail6reduce28DeviceReduceSingleTileKernelINS2_10policy_hubIfjN4cuda3__47minimumIvEEE10Policy1000EPfSB_iS8_ffNS5_3std3__410__identityEEEvT0_T1_T2_T3_T4_T6__param_4];
	cvta.to.global.u64 	%rd1, %rd17;
	setp.ne.s32 	%p1, %r67, 0;
	@%p1 bra 	$L__BB15_3;
	mov.u32 	%r380, %tid.x;
	setp.ne.s32 	%p251, %r380, 0;
	@%p251 bra 	$L__BB15_74;
	st.global.f32 	[%rd1], %f54;
	bra.uni 	$L__BB15_74;
$L__BB15_3:
	and.b64  	%rd18, %rd16, 15;
	setp.ne.s64 	%p2, %rd18, 0;
	@%p2 bra 	$L__BB15_38;
	setp.gt.s32 	%p126, %r67, 4095;
	@%p126 bra 	$L__BB15_22;
	mov.u32 	%r1, %tid.x;
	setp.ge.s32 	%p191, %r1, %r67;
	mov.f32 	%f421, 0f00000000;
	mov.u32 	%r384, %r1;
	@%p191 bra 	$L__BB15_7;
	mul.wide.u32 	%rd113, %r1, 4;
	add.s64 	%rd112, %rd16, %rd113;
	// begin inline asm
	ld.global.nc.u32 %r300, [%rd112];
	// end inline asm
	mov.b32 	%f421, %r300;
	add.s32 	%r384, %r1, 256;
$L__BB15_7:
	setp.ge.s32 	%p192, %r384, %r67;
	@%p192 bra 	$L__BB15_13;
	not.b32 	%r301, %r384;
	add.s32 	%r4, %r67, %r301;
	and.b32  	%r302, %r4, 768;
	setp.eq.s32 	%p193, %r302, 768;
	@%p193 bra 	$L__BB15_11;
	mul.wide.u32 	%rd114, %r384, 4;
	add.s64 	%rd121, %rd16, %rd114;
	shr.u32 	%r303, %r4, 8;
	add.s32 	%r304, %r303, 1;
	and.b32  	%r305, %r304, 3;
	neg.s32 	%r382, %r305;
$L__BB15_10:
	.pragma "nounroll";
	// begin inline asm
	ld.global.nc.u32 %r306, [%rd121];
	// end inline asm
	mov.b32 	%f338, %r306;
	setp.lt.f32 	%p194, %f421, %f338;
	selp.f32 	%f421, %f421, %f338, %p194;
	add.s32 	%r384, %r384, 256;
	add.s64 	%rd121, %rd121, 1024;
	add.s32 	%r382, %r382, 1;
	setp.ne.s32 	%p195, %r382, 0;
	@%p195 bra 	$L__BB15_10;
$L__BB15_11:
	setp.lt.u32 	%p196, %r4, 768;
	@%p196 bra 	$L__BB15_13;
$L__BB15_12:
	mul.wide.s32 	%rd120, %r384, 4;
	add.s64 	%rd116, %rd16, %rd120;
	// begin inline asm
	ld.global.nc.u32 %r307, [%rd116];
	// end inline asm
	mov.b32 	%f339, %r307;
	setp.lt.f32 	%p197, %f421, %f339;
	selp.f32 	%f340, %f421, %f339, %p197;
	add.s64 	%rd117, %rd116, 1024;
	// begin inline asm
	ld.global.nc.u32 %r308, [%rd117];
	// end inline asm
	mov.b32 	%f341, %r308;
	setp.lt.f32 	%p198, %f340, %f341;
	selp.f32 	%f342, %f340, %f341, %p198;
	add.s64 	%rd118, %rd116, 2048;
	// begin inline asm
	ld.global.nc.u32 %r309, [%rd118];
	// end inline asm
	mov.b32 	%f343, %r309;
	setp.lt.f32 	%p199, %f342, %f343;
	selp.f32 	%f344, %f342, %f343, %p199;
	add.s64 	%rd119, %rd116, 3072;
	// begin inline asm
	ld.global.nc.u32 %r310, [%rd119];
	// end inline asm
	mov.b32 	%f345, %r310;
	setp.lt.f32 	%p200, %f344, %f345;
	selp.f32 	%f421, %f344, %f345, %p200;
	add.s32 	%r384, %r384, 1024;
	setp.lt.s32 	%p201, %r384, %r67;
	@%p201 bra 	$L__BB15_12;
$L__BB15_13:
	setp.lt.s32 	%p202, %r67, 256;
	@%p202 bra 	$L__BB15_18;
	// begin inline asm
	mov.u32 %r349, %laneid;
	// end inline asm
	mov.b32 	%r351, %f421;
	mov.b32 	%r352, 1;
	mov.b32 	%r373, 31;
	mov.b32 	%r374, -1;
	// begin inline asm
	shfl.sync.down.b32 %r350, %r351, %r352, %r373, %r374;
	// end inline asm
	mov.b32 	%f384, %r350;
	setp.gt.s32 	%p230, %r349, 30;
	setp.lt.f32 	%p231, %f421, %f384;
	selp.f32 	%f385, %f421, %f384, %p231;
	selp.f32 	%f386, %f421, %f385, %p230;
	mov.b32 	%r356, %f386;
	mov.b32 	%r357, 2;
	// begin inline asm
	shfl.sync.down.b32 %r355, %r356, %r357, %r373, %r374;
	// end inline asm
	mov.b32 	%f388, %r355;
	setp.gt.s32 	%p232, %r349, 29;
	setp.lt.f32 	%p233, %f386, %f388;
	selp.f32 	%f389, %f386, %f388, %p233;
	selp.f32 	%f390, %f386, %f389, %p232;
	mov.b32 	%r361, %f390;
	mov.b32 	%r362, 4;
	// begin inline asm
	shfl.sync.down.b32 %r360, %r361, %r362, %r373, %r374;
	// end inline asm
	mov.b32 	%f392, %r360;
	setp.gt.s32 	%p234, %r349, 27;
	setp.lt.f32 	%p235, %f390, %f392;
	selp.f32 	%f393, %f390, %f392, %p235;
	selp.f32 	%f394, %f390, %f393, %p234;
	mov.b32 	%r366, %f394;
	mov.b32 	%r367, 8;
	// begin inline asm
	shfl.sync.down.b32 %r365, %r366, %r367, %r373, %r374;
	// end inline asm
	mov.b32 	%f396, %r365;
	setp.gt.s32 	%p236, %r349, 23;
	setp.lt.f32 	%p237, %f394, %f396;
	selp.f32 	%f397, %f394, %f396, %p237;
	selp.f32 	%f398, %f394, %f397, %p236;
	mov.b32 	%r371, %f398;
	mov.b32 	%r372, 16;
	// begin inline asm
	shfl.sync.down.b32 %r370, %r371, %r372, %r373, %r374;
	// end inline asm
	mov.b32 	%f400, %r370;
	setp.gt.s32 	%p238, %r349, 15;
	setp.lt.f32 	%p239, %f398, %f400;
	selp.f32 	%f401, %f398, %f400, %p239;
	selp.f32 	%f442, %f398, %f401, %p238;
	setp.ne.s32 	%p240, %r349, 0;
	@%p240 bra 	$L__BB15_16;
	shr.u32 	%r375, %r1, 3;
	and.b32  	%r376, %r375, 124;
	mov.u32 	%r377, _ZZN3cub18CUB_300001_SM_10006detail6reduce28DeviceReduceSingleTileKernelINS2_10policy_hubIfjN4cuda3__47minimumIvEEE10Policy1000EPfSB_iS8_ffNS5_3std3__410__identityEEEvT0_T1_T2_T3_T4_T6_E12temp_storage;
	add.s32 	%r378, %r377, %r376;
	st.shared.f32 	[%r378+8], %f442;
$L__BB15_16:
	bar.sync 	0;
	setp.ne.s32 	%p241, %r1, 0;
	@%p241 bra 	$L__BB15_72;
	ld.shared.f32 	%f402, [_ZZN3cub18CUB_300001_SM_10006detail6reduce28DeviceReduceSingleTileKernelINS2_10policy_hubIfjN4cuda3__47minimumIvEEE10Policy1000EPfSB_iS8_ffNS5_3std3__410__identityEEEvT0_T1_T2_T3_T4_T6_E12temp_storage+12];
	setp.lt.f32 	%p242, %f442, %f402;
	selp.f32 	%f403, %f442, %f402, %p242;
	ld.shared.f32 	%f404, [_ZZN3cub18CUB_300001_SM_10006detail6reduce28DeviceReduceSingleTileKernelINS2_10policy_hubIfjN4cuda3__47minimumIvEEE10Policy1000EPfSB_iS8_ffNS5_3std3__410__identityEEEvT0_T1_T2_T3_T4_T6_E12temp_storage+16];
	setp.lt.f32 	%p243, %f403, %f404;
	selp.f32 	%f405, %f403, %f404, %p243;
	ld.shared.f32 	%f406, [_ZZN3cub18CUB_300001_SM_10006detail6reduce28DeviceReduceSingleTileKernelINS2_10policy_hubIfjN4cuda3__47minimumIvEEE10Policy1000EPfSB_iS8_ffNS5_3std3__410__identityEEEvT0_T1_T2_T3_T4_T6_E12temp_storage+20];
	setp.lt.f32 	%p244, %f405, %f406;
	selp.f32 	%f407, %f405, %f406, %p244;
	ld.shared.f32 	%f408, [_ZZN3cub18CUB_300001_SM_10006detail6reduce28DeviceReduceSingleTileKernelINS2_10policy_hubIfjN4cuda3__47minimumIvEEE10Policy1000EPfSB_iS8_ffNS5_3std3__410__identityEEEvT0_T1_T2_T3_T4_T6_E12temp_storage+24];
	setp.lt.f32 	%p245, %f407, %f408;
	selp.f32 	%f409, %f407, %f408, %p245;
	ld.shared.f32 	%f410, [_ZZN3cub18CUB_300001_SM_10006detail6reduce28DeviceReduceSingleTileKernelINS2_10policy_hubIfjN4cuda3__47minimumIvEEE10Policy1000EPfSB_iS8_ffNS5_3std3__410__identityEEEvT0_T1_T2_T3_T4_T6_E12temp_storage+28];
	setp.lt.f32 	%p246, %f409, %f410;
	selp.f32 	%f411, %f409, %f410, %p246;
	ld.shared.f32 	%f412, [_ZZN3cub18CUB_300001_SM_10006detail6reduce28DeviceReduceSingleTileKernelINS2_10policy_hubIfjN4cuda3__47minimumIvEEE10Policy1000EPfSB_iS8_ffNS5_3std3__410__identityEEEvT0_T1_T2_T3_T4_T6_E12temp_storage+32];
	setp.lt.f32 	%p247, %f411, %f412;
	selp.f32 	%f413, %f411, %f412, %p247;
	ld.shared.f32 	%f414, [_ZZN3cub18CUB_300001_SM_10006detail6reduce28DeviceReduceSingleTileKernelINS2_10policy_hubIfjN4cuda3__47minimumIvEEE10Policy1000EPfSB_iS8_ffNS5_3std3__410__identityEEEvT0_T1_T2_T3_T4_T6_E12temp_storage+36];
	setp.lt.f32 	%p248, %f413, %f414;
	selp.f32 	%f442, %f413, %f414, %p248;
	bra.uni 	$L__BB15_72;
$L__BB15_18:
	// begin inline asm
	mov.u32 %r311, %laneid;
	// end inline asm
	and.b32  	%r337, %r1, 992;
	add.s32 	%r338, %r337, 32;
	setp.gt.s32 	%p203, %r338, %r67;
	not.b32 	%r339, %r337;
	add.s32 	%r340, %r67, %r339;
	selp.b32 	%r335, %r340, 31, %p203;
	mov.b32 	%r313, %f421;
	mov.b32 	%r314, 1;
	mov.b32 	%r336, -1;
	// begin inline asm
	shfl.sync.down.b32 %r312, %r313, %r314, %r335, %r336;
	// end inline asm
	mov.b32 	%f346, %r312;
	setp.lt.s32 	%p204, %r311, %r335;
	setp.lt.f32 	%p205, %f421, %f346;
	selp.f32 	%f347, %f421, %f346, %p205;
	selp.f32 	%f348, %f347, %f421, %p204;
	mov.b32 	%r318, %f348;
	mov.b32 	%r319, 2;
	// begin inline asm
	shfl.sync.down.b32 %r317, %r318, %r319, %r335, %r336;
	// end inline asm
	mov.b32 	%f350, %r317;
	add.s32 	%r341, %r311, 2;
	setp.gt.s32 	%p206, %r341, %r335;
	setp.lt.f32 	%p207, %f348, %f350;
	selp.f32 	%f351, %f348, %f350, %p207;
	selp.f32 	%f352, %f348, %f351, %p206;
	mov.b32 	%r323, %f352;
	mov.b32 	%r324, 4;
	// begin inline asm
	shfl.sync.down.b32 %r322, %r323, %r324, %r335, %r336;
	// end inline asm
	mov.b32 	%f354, %r322;
	add.s32 	%r342, %r311, 4;
	setp.gt.s32 	%p208, %r342, %r335;
	setp.lt.f32 	%p209, %f352, %f354;
	selp.f32 	%f355, %f352, %f354, %p209;
	selp.f32 	%f356, %f352, %f355, %p208;
	mov.b32 	%r328, %f356;
	mov.b32 	%r329, 8;
	// begin inline asm
	shfl.sync.down.b32 %r327, %r328, %r329, %r335, %r336;
	// end inline asm
	mov.b32 	%f358, %r327;
	add.s32 	%r343, %r311, 8;
	setp.gt.s32 	%p210, %r343, %r335;
	setp.lt.f32 	%p211, %f356, %f358;
	selp.f32 	%f359, %f356, %f358, %p211;
	selp.f32 	%f360, %f356, %f359, %p210;
	mov.b32 	%r333, %f360;
	mov.b32 	%r334, 16;
	// begin inline asm
	shfl.sync.down.b32 %r332, %r333, %r334, %r335, %r336;
	// end inline asm
	mov.b32 	%f362, %r332;
	add.s32 	%r344, %r311, 16;
	setp.gt.s32 	%p212, %r344, %r335;
	setp.lt.f32 	%p213, %f360, %f362;
	selp.f32 	%f363, %f360, %f362, %p213;
	selp.f32 	%f442, %f360, %f363, %p212;
	setp.ne.s32 	%p214, %r311, 0;
	@%p214 bra 	$L__BB15_20;
	shr.u32 	%r345, %r1, 3;
	and.b32  	%r346, %r345, 124;
	mov.u32 	%r347, _ZZN3cub18CUB_300001_SM_10006detail6reduce28DeviceReduceSingleTileKernelINS2_10policy_hubIfjN4cuda3__47minimumIvEEE10Policy1000EPfSB_iS8_ffNS5_3std3__410__identityEEEvT0_T1_T2_T3_T4_T6_E12temp_storage;
	add.s32 	%r348, %r347, %r346;
	st.shared.f32 	[%r348+8], %f442;
$L__BB15_20:
	bar.sync 	0;
	setp.ne.s32 	%p215, %r1, 0;
	@%p215 bra 	$L__BB15_72;
	setp.gt.s32 	%p216, %r67, 32;
	ld.shared.f32 	%f364, [_ZZN3cub18CUB_300001_SM_10006detail6reduce28DeviceReduceSingleTileKernelINS2_10policy_hubIfjN4cuda3__47minimumIvEEE10Policy1000EPfSB_iS8_ffNS5_3std3__410__identityEEEvT0_T1_T2_T3_T4_T6_E12temp_storage+12];
	setp.lt.f32 	%p217, %f442, %f364;
	selp.f32 	%f365, %f442, %f364, %p217;
	selp.f32 	%f366, %f365, %f442, %p216;
	setp.gt.s32 	%p218, %r67, 64;
	ld.shared.f32 	%f367, [_ZZN3cub18CUB_300001_SM_10006detail6reduce28DeviceReduceSingleTileKernelINS2_10policy_hubIfjN4cuda3__47minimumIvEEE10Policy1000EPfSB_iS8_ffNS5_3std3__410__identityEEEvT0_T1_T2_T3_T4_T6_E12temp_storage+16];
	setp.lt.f32 	%p219, %f366, %f367;
	selp.f32 	%f368, %f366, %f367, %p219;
	selp.f32 	%f369, %f368, %f366, %p218;
	setp.gt.s32 	%p220, %r67, 96;
	ld.shared.f32 	%f370, [_ZZN3cub18CUB_300001_SM_10006detail6reduce28DeviceReduceSingleTileKernelINS2_10policy_hubIfjN4cuda3__47minimumIvEEE10Policy1000EPfSB_iS8_ffNS5_3std3__410__identityEEEvT0_T1_T2_T3_T4_T6_E12temp_storage+20];
	setp.lt.f32 	%p221, %f369, %f370;
	selp.f32 	%f371, %f369, %f370, %p221;
	selp.f32 	%f372, %f371, %f369, %p220;
	setp.gt.s32 	%p222, %r67, 128;
	ld.shared.f32 	%f373, [_ZZN3cub18CUB_300001_SM_10006detail6reduce28DeviceReduceSingleTileKernelINS2_10policy_hubIfjN4cuda3__47minimumIvEEE10Policy1000EPfSB_iS8_ffNS5_3std3__410__identityEEEvT0_T1_T2_T3_T4_T6_E12temp_storage+24];
	setp.lt.f32 	%p223, %f372, %f373;
	selp.f32 	%f374, %f372, %f373, %p223;
	selp.f32 	%f375, %f374, %f372, %p222;
	setp.gt.s32 	%p224, %r67, 160;
	ld.shared.f32 	%f376, [_ZZN3cub18CUB_300001_SM_10006detail6reduce28DeviceReduceSingleTileKernelINS2_10policy_hubIfjN4cuda3__47minimumIvEEE10Policy1000EPfSB_iS8_ffNS5_3std3__410__identityEEEvT0_T1_T2_T3_T4_T6_E12temp_storage+28];
	setp.lt.f32 	%p225, %f375, %f376;
	selp.f32 	%f377, %f375, %f376, %p225;
	selp.f32 	%f378, %f377, %f375, %p224;
	setp.gt.s32 	%p226, %r67, 192;
	ld.shared.f32 	%f379, [_ZZN3cub18CUB_300001_SM_10006detail6reduce28DeviceReduceSingleTileKernelINS2_10policy_hubIfjN4cuda3__47minimumIvEEE10Policy1000EPfSB_iS8_ffNS5_3std3__410__identityEEEvT0_T1_T2_T3_T4_T6_E12temp_storage+32];
	setp.lt.f32 	%p227, %f378, %f379;
	selp.f32 	%f380, %f378, %f379, %p227;
	selp.f32 	%f381, %f380, %f378, %p226;
	setp.gt.s32 	%p228, %r67, 224;
	ld.shared.f32 	%f382, [_ZZN3cub18CUB_300001_SM_10006detail6reduce28DeviceReduceSingleTileKernelINS2_10policy_hubIfjN4cuda3__47minimumIvEEE10Policy1000EPfSB_iS8_ffNS5_3std3__410__identityEEEvT0_T1_T2_T3_T4_T6_E12temp_storage+36];
	setp.lt.f32 	%p229, %f381, %f382;
	selp.f32 	%f383, %f381, %f382, %p229;
	selp.f32 	%f442, %f383, %f381, %p228;
	bra.uni 	$L__BB15_72;
$L__BB15_22:
	mov.u32 	%r13, %tid.x;
	shl.b32 	%r224, %r13, 2;
	mul.wide.u32 	%rd86, %r224, 4;
	add.s64 	%rd76, %rd16, %rd86;
	// begin inline asm
	ld.global.nc.v2.u64 {%rd74, %rd75}, [%rd76];
	// end inline asm
	mov.b64 	{%r225, %r226}, %rd75;
	mov.b64 	{%r227, %r228}, %rd74;
	mov.b32 	%f235, %r228;
	mov.b32 	%f236, %r227;
	mov.b32 	%f237, %r226;
	mov.b32 	%f238, %r225;
	add.s64 	%rd79, %rd76, 4096;
	// begin inline asm
	ld.global.nc.v2.u64 {%rd77, %rd78}, [%rd79];
	// end inline asm
	mov.b64 	{%r229, %r230}, %rd78;
	mov.b64 	{%r231, %r232}, %rd77;
	mov.b32 	%f239, %r232;
	mov.b32 	%f240, %r231;
	mov.b32 	%f241, %r230;
	mov.b32 	%f242, %r229;
	add.s64 	%rd82, %rd76, 8192;
	// begin inline asm
	ld.global.nc.v2.u64 {%rd80, %rd81}, [%rd82];
	// end inline asm
	mov.b64 	{%r233, %r234}, %rd81;
	mov.b64 	{%r235, %r236}, %rd80;
	mov.b32 	%f243, %r236;
	mov.b32 	%f244, %r235;
	mov.b32 	%f245, %r234;
	mov.b32 	%f246, %r233;
	add.s64 	%rd85, %rd76, 12288;
	// begin inline asm
	ld.global.nc.v2.u64 {%rd83, %rd84}, [%rd85];
	// end inline asm
	mov.b64 	{%r237, %r238}, %rd84;
	mov.b64 	{%r239, %r240}, %rd83;
	mov.b32 	%f247, %r240;
	mov.b32 	%f248, %r239;
	mov.b32 	%f249, %r238;
	mov.b32 	%f250, %r237;
	setp.lt.f32 	%p127, %f236, %f235;
	selp.f32 	%f251, %f236, %f235, %p127;
	setp.lt.f32 	%p128, %f238, %f237;
	selp.f32 	%f252, %f238, %f237, %p128;
	setp.lt.f32 	%p129, %f240, %f239;
	selp.f32 	%f253, %f240, %f239, %p129;
	setp.lt.f32 	%p130, %f242, %f241;
	selp.f32 	%f254, %f242, %f241, %p130;
	setp.lt.f32 	%p131, %f244, %f243;
	selp.f32 	%f255, %f244, %f243, %p131;
	setp.lt.f32 	%p132, %f246, %f245;
	selp.f32 	%f256, %f246, %f245, %p132;
	setp.lt.f32 	%p133, %f248, %f247;
	selp.f32 	%f257, %f248, %f247, %p133;
	setp.lt.f32 	%p134, %f250, %f249;
	selp.f32 	%f258, %f250, %f249, %p134;
	setp.lt.f32 	%p135, %f251, %f252;
	selp.f32 	%f259, %f251, %f252, %p135;
	setp.lt.f32 	%p136, %f253, %f254;
	selp.f32 	%f260, %f253, %f254, %p136;
	setp.lt.f32 	%p137, %f255, %f256;
	selp.f32 	%f261, %f255, %f256, %p137;
	setp.lt.f32 	%p138, %f257, %f258;
	selp.f32 	%f262, %f257, %f258, %p138;
	setp.lt.f32 	%p139, %f259, %f260;
	selp.f32 	%f263, %f259, %f260, %p139;
	setp.lt.f32 	%p140, %f261, %f262;
	selp.f32 	%f264, %f261, %f262, %p140;
	setp.lt.f32 	%p141, %f263, %f264;
	selp.f32 	%f428, %f263, %f264, %p141;
	setp.lt.u32 	%p142, %r67, 8192;
	mov.b32 	%r387, 4096;
	@%p142 bra 	$L__BB15_26;
	add.s32 	%r14, %r67, -4096;
	mov.b32 	%r387, 4096;
$L__BB15_24:
	mul.wide.s32 	%rd99, %r387, 4;
	add.s64 	%rd89, %rd76, %rd99;
	// begin inline asm
	ld.global.nc.v2.u64 {%rd87, %rd88}, [%rd89];
	// end inline asm
	mov.b64 	{%r242, %r243}, %rd88;
	mov.b64 	{%r244, %r245}, %rd87;
	mov.b32 	%f265, %r245;
	mov.b32 	%f266, %r244;
	mov.b32 	%f267, %r243;
	mov.b32 	%f268, %r242;
	add.s64 	%rd92, %rd89, 4096;
	// begin inline asm
	ld.global.nc.v2.u64 {%rd90, %rd91}, [%rd92];
	// end inline asm
	mov.b64 	{%r246, %r247}, %rd91;
	mov.b64 	{%r248, %r249}, %rd90;
	mov.b32 	%f269, %r249;
	mov.b32 	%f270, %r248;
	mov.b32 	%f271, %r247;
	mov.b32 	%f272, %r246;
	add.s64 	%rd95, %rd89, 8192;
	// begin inline asm
	ld.global.nc.v2.u64 {%rd93, %rd94}, [%rd95];
	// end inline asm
	mov.b64 	{%r250, %r251}, %rd94;
	mov.b64 	{%r252, %r253}, %rd93;
	mov.b32 	%f273, %r253;
	mov.b32 	%f274, %r252;
	mov.b32 	%f275, %r251;
	mov.b32 	%f276, %r250;
	add.s64 	%rd98, %rd89, 12288;
	// begin inline asm
	ld.global.nc.v2.u64 {%rd96, %rd97}, [%rd98];
	// end inline asm
	mov.b64 	{%r254, %r255}, %rd97;
	mov.b64 	{%r256, %r257}, %rd96;
	mov.b32 	%f277, %r257;
	mov.b32 	%f278, %r256;
	mov.b32 	%f279, %r255;
	mov.b32 	%f280, %r254;
	setp.lt.f32 	%p143, %f428, %f266;
	selp.f32 	%f281, %f428, %f266, %p143;
	setp.lt.f32 	%p144, %f265, %f268;
	selp.f32 	%f282, %f265, %f268, %p144;
	setp.lt.f32 	%p145, %f267, %f270;
	selp.f32 	%f283, %f267, %f270, %p145;
	setp.lt.f32 	%p146, %f269, %f272;
	selp.f32 	%f284, %f269, %f272, %p146;
	setp.lt.f32 	%p147, %f271, %f274;
	selp.f32 	%f285, %f271, %f274, %p147;
	setp.lt.f32 	%p148, %f273, %f276;
	selp.f32 	%f286, %f273, %f276, %p148;
	setp.lt.f32 	%p149, %f275, %f278;
	selp.f32 	%f287, %f275, %f278, %p149;
	setp.lt.f32 	%p150, %f277, %f280;
	selp.f32 	%f288, %f277, %f280, %p150;
	setp.lt.f32 	%p151, %f281, %f282;
	selp.f32 	%f289, %f281, %f282, %p151;
	setp.lt.f32 	%p152, %f283, %f284;
	selp.f32 	%f290, %f283, %f284, %p152;
	setp.lt.f32 	%p153, %f285, %f286;
	selp.f32 	%f291, %f285, %f286, %p153;
	setp.lt.f32 	%p154, %f287, %f288;
	selp.f32 	%f292, %f287, %f288, %p154;
	setp.lt.f32 	%p155, %f289, %f290;
	selp.f32 	%f293, %f289, %f290, %p155;
	setp.lt.f32 	%p156, %f291, %f292;
	selp.f32 	%f294, %f291, %f292, %p156;
	setp.lt.f32 	%p157, %f293, %f294;
	selp.f32 	%f295, %f293, %f294, %p157;
	setp.lt.f32 	%p158, %f295, %f279;
	selp.f32 	%f428, %f295, %f279, %p158;
	sub.s32 	%r258, %r67, %r387;
	setp.lt.s32 	%p159, %r258, 4096;
	@%p159 bra 	$L__BB15_34;
	add.s32 	%r387, %r387, 4096;
	setp.le.s32 	%p160, %r387, %r14;
	@%p160 bra 	$L__BB15_24;
$L__BB15_26:
	setp.le.s32 	%p161, %r67, %r387;
	@%p161 bra 	$L__BB15_34;
	sub.s32 	%r18, %r67, %r387;
	setp.ge.s32 	%p162, %r13, %r18;
	@%p162 bra 	$L__BB15_34;
	not.b32 	%r259, %r13;
	add.s32 	%r260, %r67, %r259;
	sub.s32 	%r19, %r260, %r387;
	and.b32  	%r261, %r19, 768;
	setp.eq.s32 	%p163, %r261, 768;
	mov.u32 	%r391, %r13;
	@%p163 bra 	$L__BB15_31;
	add.s32 	%r389, %r13, %r387;
	shr.u32 	%r262, %r19, 8;
	add.s32 	%r263, %r262, 1;
	and.b32  	%r264, %r263, 3;
	neg.s32 	%r388, %r264;
	mov.u32 	%r391, %r13;
$L__BB15_30:
	.pragma "nounroll";
	mul.wide.u32 	%rd101, %r389, 4;
	add.s64 	%rd100, %rd16, %rd101;
	// begin inline asm
	ld.global.nc.u32 %r265, [%rd100];
	// end inline asm
	mov.b32 	%f297, %r265;
	setp.lt.f32 	%p164, %f428, %f297;
	selp.f32 	%f428, %f428, %f297, %p164;
	add.s32 	%r391, %r391, 256;
	add.s32 	%r389, %r389, 256;
	add.s32 	%r388, %r388, 1;
	setp.ne.s32 	%p165, %r388, 0;
	@%p165 bra 	$L__BB15_30;
$L__BB15_31:
	setp.lt.u32 	%p166, %r19, 768;
	@%p166 bra 	$L__BB15_34;
	cvt.u64.u32 	%rd102, %r391;
	cvt.u64.u32 	%rd103, %r387;
	add.s64 	%rd104, %rd102, %rd103;
	shl.b64 	%rd105, %rd104, 2;
	add.s64 	%rd106, %rd105, %rd16;
	add.s64 	%rd122, %rd106, 2048;
	add.s32 	%r392, %r391, %r387;
$L__BB15_33:
	mul.wide.u32 	%rd111, %r392, 4;
	add.s64 	%rd107, %rd16, %rd111;
	// begin inline asm
	ld.global.nc.u32 %r266, [%rd107];
	// end inline asm
	mov.b32 	%f298, %r266;
	setp.lt.f32 	%p167, %f428, %f298;
	selp.f32 	%f299, %f428, %f298, %p167;
	add.s64 	%rd108, %rd122, -1024;
	// begin inline asm
	ld.global.nc.u32 %r267, [%rd108];
	// end inline asm
	mov.b32 	%f300, %r267;
	setp.lt.f32 	%p168, %f299, %f300;
	selp.f32 	%f301, %f299, %f300, %p168;
	// begin inline asm
	ld.global.nc.u32 %r268, [%rd122];
	// end inline asm
	mov.b32 	%f302, %r268;
	setp.lt.f32 	%p169, %f301, %f302;
	selp.f32 	%f303, %f301, %f302, %p169;
	add.s64 	%rd110, %rd122, 1024;
	// begin inline asm
	ld.global.nc.u32 %r269, [%rd110];
	// end inline asm
	mov.b32 	%f304, %r269;
	setp.lt.f32 	%p170, %f303, %f304;
	selp.f32 	%f428, %f303, %f304, %p170;
	add.s32 	%r391, %r391, 1024;
	add.s64 	%rd122, %rd122, 4096;
	add.s32 	%r392, %r392, 1024;
	setp.lt.s32 	%p171, %r391, %r18;
	@%p171 bra 	$L__BB15_33;
$L__BB15_34:
	// begin inline asm
	mov.u32 %r270, %laneid;
	// end inline asm
	mov.b32 	%r272, %f428;
	mov.b32 	%r273, 1;
	mov.b32 	%r294, 31;
	mov.b32 	%r295, -1;
	// begin inline asm
	shfl.sync.down.b32 %r271, %r272, %r273, %r294, %r295;
	// end inline asm
	mov.b32 	%f305, %r271;
	setp.gt.s32 	%p172, %r270, 30;
	setp.lt.f32 	%p173, %f428, %f305;
	selp.f32 	%f306, %f428, %f305, %p173;
	selp.f32 	%f307, %f428, %f306, %p172;
	mov.b32 	%r277, %f307;
	mov.b32 	%r278, 2;
	// begin inline asm
	shfl.sync.down.b32 %r276, %r277, %r278, %r294, %r295;
	// end inline asm
	mov.b32 	%f309, %r276;
	setp.gt.s32 	%p174, %r270, 29;
	setp.lt.f32 	%p175, %f307, %f309;
	selp.f32 	%f310, %f307, %f309, %p175;
	selp.f32 	%f311, %f307, %f310, %p174;
	mov.b32 	%r282, %f311;
	mov.b32 	%r283, 4;
	// begin inline asm
	shfl.sync.down.b32 %r281, %r282, %r283, %r294, %r295;
	// end inline asm
	mov.b32 	%f313, %r281;
	setp.gt.s32 	%p176, %r270, 27;
	setp.lt.f32 	%p177, %f311, %f313;
	selp.f32 	%f314, %f311, %f313, %p177;
	selp.f32 	%f315, %f311, %f314, %p176;
	mov.b32 	%r287, %f315;
	mov.b32 	%r288, 8;
	// begin inline asm
	shfl.sync.down.b32 %r286, %r287, %r288, %r294, %r295;
	// end inline asm
	mov.b32 	%f317, %r286;
	setp.gt.s32 	%p178, %r270, 23;
	setp.lt.f32 	%p179, %f315, %f317;
	selp.f32 	%f318, %f315, %f317, %p179;
	selp.f32 	%f319, %f315, %f318, %p178;
	mov.b32 	%r292, %f319;
	mov.b32 	%r293, 16;
	// begin inline asm
	shfl.sync.down.b32 %r291, %r292, %r293, %r294, %r295;
	// end inline asm
	mov.b32 	%f321, %r291;
	setp.gt.s32 	%p180, %r270, 15;
	setp.lt.f32 	%p181, %f319, %f321;
	selp.f32 	%f322, %f319, %f321, %p181;
	selp.f32 	%f442, %f319, %f322, %p180;
	setp.ne.s32 	%p182, %r270, 0;
	@%p182 bra 	$L__BB15_36;
	shr.u32 	%r296, %r13, 3;
	and.b32  	%r297, %r296, 124;
	mov.u32 	%r298, _ZZN3cub18CUB_300001_SM_10006detail6reduce28DeviceReduceSingleTileKernelINS2_10policy_hubIfjN4cuda3__47minimumIvEEE10Policy1000EPfSB_iS8_ffNS5_3std3__410__identityEEEvT0_T1_T2_T3_T4_T6_E12temp_storage;
	add.s32 	%r299, %r298, %r297;
	st.shared.f32 	[%r299+8], %f442;
$L__BB15_36:
	bar.sync 	0;
	setp.ne.s32 	%p183, %r13, 0;
	@%p183 bra 	$L__BB15_72;
	ld.shared.f32 	%f323, [_ZZN3cub18CUB_300001_SM_10006detail6reduce28DeviceReduceSingleTileKernelINS2_10policy_hubIfjN4cuda3__47minimumIvEEE10Policy1000EPfSB_iS8_ffNS5_3std3__410__identityEEEvT0_T1_T2_T3_T4_T6_E12temp_storage+12];
	setp.lt.f32 	%p184, %f442, %f323;
	selp.f32 	%f324, %f442, %f323, %p184;
	ld.shared.f32 	%f325, [_ZZN3cub18CUB_300001_SM_10006detail6reduce28DeviceReduceSingleTileKernelINS2_10policy_hubIfjN4cuda3__47minimumIvEEE10Policy1000EPfSB_iS8_ffNS5_3std3__410__identityEEEvT0_T1_T2_T3_T4_T6_E12temp_storage+16];
	setp.lt.f32 	%p185, %f324, %f325;
	selp.f32 	%f326, %f324, %f325, %p185;
	ld.shared.f32 	%f327, [_ZZN3cub18CUB_300001_SM_10006detail6reduce28DeviceReduceSingleTileKernelINS2_10policy_hubIfjN4cuda3__47minimumIvEEE10Policy1000EPfSB_iS8_ffNS5_3std3__410__identityEEEvT0_T1_T2_T3_T4_T6_E12temp_storage+20];
	setp.lt.f32 	%p186, %f326, %f327;
	selp.f32 	%f328, %f326, %f327, %p186;
	ld.shared.f32 	%f329, [_ZZN3cub18CUB_300001_SM_10006detail6reduce28DeviceReduceSingleTileKernelINS2_10policy_hubIfjN4cuda3__47minimumIvEEE10Policy1000EPfSB_iS8_ffNS5_3std3__410__identityEEEvT0_T1_T2_T3_T4_T6_E12temp_storage+24];
	setp.lt.f32 	%p187, %f328, %f329;
	selp.f32 	%f330, %f328, %f329, %p187;
	ld.shared.f32 	%f331, [_ZZN3cub18CUB_300001_SM_10006detail6reduce28DeviceReduceSingleTileKernelINS2_10policy_hubIfjN4cuda3__47minimumIvEEE10Policy1000EPfSB_iS8_ffNS5_3std3__410__identityEEEvT0_T1_T2_T3_T4_T6_E12temp_storage+28];
	setp.lt.f32 	%p188, %f330, %f331;
	selp.f32 	%f332, %f330, %f331, %p188;
	ld.shared.f32 	%f333, [_ZZN3cub18CUB_300001_SM_10006detail6reduce28DeviceReduceSingleTileKernelINS2_10policy_hubIfjN4cuda3__47minimumIvEEE10Policy1000EPfSB_iS8_ffNS5_3std3__410__identityEEEvT0_T1_T2_T3_T4_T6_E12temp_storage+32];
	setp.lt.f32 	%p189, %f332, %f333;
	selp.f32 	%f334, %f332, %f333, %p189;
	ld.shared.f32 	%f335, [_ZZN3cub18CUB_300001_SM_10006detail6reduce28DeviceReduceSingleTileKernelINS2_10policy_hubIfjN4cuda3__47minimumIvEEE10Policy1000EPfSB_iS8_ffNS5_3std3__410__identityEEEvT0_T1_T2_T3_T4_T6_E12temp_storage+36];
	setp.lt.f32 	%p190, %f334, %f335;
	selp.f32 	%f442, %f334, %f335, %p190;
	bra.uni 	$L__BB15_72;
$L__BB15_38:
	setp.gt.s32 	%p3, %r67, 4095;
	@%p3 bra 	$L__BB15_56;
	mov.u32 	%r34, %tid.x;
	setp.ge.s32 	%p68, %r34, %r67;
	mov.f32 	%f434, 0f00000000;
	mov.u32 	%r397, %r34;
	@%p68 bra 	$L__BB15_41;
	mul.wide.u32 	%rd66, %r34, 4;
	add.s64 	%rd65, %rd16, %rd66;
	// begin inline asm
	ld.global.nc.u32 %r144, [%rd65];
	// end inline asm
	mov.b32 	%f434, %r144;
	add.s32 	%r397, %r34, 256;
$L__BB15_41:
	setp.ge.s32 	%p69, %r397, %r67;
	@%p69 bra 	$L__BB15_47;
	not.b32 	%r145, %r397;
	add.s32 	%r37, %r67, %r145;
	and.b32  	%r146, %r37, 768;
	setp.eq.s32 	%p70, %r146, 768;
	@%p70 bra 	$L__BB15_45;
	mul.wide.u32 	%rd67, %r397, 4;
	add.s64 	%rd123, %rd16, %rd67;
	shr.u32 	%r147, %r37, 8;
	add.s32 	%r148, %r147, 1;
	and.b32  	%r149, %r148, 3;
	neg.s32 	%r395, %r149;
$L__BB15_44:
	.pragma "nounroll";
	// begin inline asm
	ld.global.nc.u32 %r150, [%rd123];
	// end inline asm
	mov.b32 	%f158, %r150;
	setp.lt.f32 	%p71, %f434, %f158;
	selp.f32 	%f434, %f434, %f158, %p71;
	add.s32 	%r397, %r397, 256;
	add.s64 	%rd123, %rd123, 1024;
	add.s32 	%r395, %r395, 1;
	setp.ne.s32 	%p72, %r395, 0;
	@%p72 bra 	$L__BB15_44;
$L__BB15_45:
	setp.lt.u32 	%p73, %r37, 768;
	@%p73 bra 	$L__BB15_47;
$L__BB15_46:
	mul.wide.s32 	%rd73, %r397, 4;
	add.s64 	%rd69, %rd16, %rd73;
	// begin inline asm
	ld.global.nc.u32 %r151, [%rd69];
	// end inline asm
	mov.b32 	%f159, %r151;
	setp.lt.f32 	%p74, %f434, %f159;
	selp.f32 	%f160, %f434, %f159, %p74;
	add.s64 	%rd70, %rd69, 1024;
	// begin inline asm
	ld.global.nc.u32 %r152, [%rd70];
	// end inline asm
	mov.b32 	%f161, %r152;
	setp.lt.f32 	%p75, %f160, %f161;
	selp.f32 	%f162, %f160, %f161, %p75;
	add.s64 	%rd71, %rd69, 2048;
	// begin inline asm
	ld.global.nc.u32 %r153, [%rd71];
	// end inline asm
	mov.b32 	%f163, %r153;
	setp.lt.f32 	%p76, %f162, %f163;
	selp.f32 	%f164, %f162, %f163, %p76;
	add.s64 	%rd72, %rd69, 3072;
	// begin inline asm
	ld.global.nc.u32 %r154, [%rd72];
	// end inline asm
	mov.b32 	%f165, %r154;
	setp.lt.f32 	%p77, %f164, %f165;
	selp.f32 	%f434, %f164, %f165, %p77;
	add.s32 	%r397, %r397, 1024;
	setp.lt.s32 	%p78, %r397, %r67;
	@%p78 bra 	$L__BB15_46;
$L__BB15_47:
	setp.lt.s32 	%p79, %r67, 256;
	@%p79 bra 	$L__BB15_52;
	// begin inline asm
	mov.u32 %r193, %laneid;
	// end inline asm
	mov.b32 	%r195, %f434;
	mov.b32 	%r196, 1;
	mov.b32 	%r217, 31;
	mov.b32 	%r218, -1;
	// begin inline asm
	shfl.sync.down.b32 %r194, %r195, %r196, %r217, %r218;
	// end inline asm
	mov.b32 	%f204, %r194;
	setp.gt.s32 	%p107, %r193, 30;
	setp.lt.f32 	%p108, %f434, %f204;
	selp.f32 	%f205, %f434, %f204, %p108;
	selp.f32 	%f206, %f434, %f205, %p107;
	mov.b32 	%r200, %f206;
	mov.b32 	%r201, 2;
	// begin inline asm
	shfl.sync.down.b32 %r199, %r200, %r201, %r217, %r218;
	// end inline asm
	mov.b32 	%f208, %r199;
	setp.gt.s32 	%p109, %r193, 29;
	setp.lt.f32 	%p110, %f206, %f208;
	selp.f32 	%f209, %f206, %f208, %p110;
	selp.f32 	%f210, %f206, %f209, %p109;
	mov.b32 	%r205, %f210;
	mov.b32 	%r206, 4;
	// begin inline asm
	shfl.sync.down.b32 %r204, %r205, %r206, %r217, %r218;
	// end inline asm
	mov.b32 	%f212, %r204;
	setp.gt.s32 	%p111, %r193, 27;
	setp.lt.f32 	%p112, %f210, %f212;
	selp.f32 	%f213, %f210, %f212, %p112;
	selp.f32 	%f214, %f210, %f213, %p111;
	mov.b32 	%r210, %f214;
	mov.b32 	%r211, 8;
	// begin inline asm
	shfl.sync.down.b32 %r209, %r210, %r211, %r217, %r218;
	// end inline asm
	mov.b32 	%f216, %r209;
	setp.gt.s32 	%p113, %r193, 23;
	setp.lt.f32 	%p114, %f214, %f216;
	selp.f32 	%f217, %f214, %f216, %p114;
	selp.f32 	%f218, %f214, %f217, %p113;
	mov.b32 	%r215, %f218;
	mov.b32 	%r216, 16;
	// begin inline asm
	shfl.sync.down.b32 %r214, %r215, %r216, %r217, %r218;
	// end inline asm
	mov.b32 	%f220, %r214;
	setp.gt.s32 	%p115, %r193, 15;
	setp.lt.f32 	%p116, %f218, %f220;
	selp.f32 	%f221, %f218, %f220, %p116;
	selp.f32 	%f442, %f218, %f221, %p115;
	setp.ne.s32 	%p117, %r193, 0;
	@%p117 bra 	$L__BB15_50;
	shr.u32 	%r219, %r34, 3;
	and.b32  	%r220, %r219, 124;
	mov.u32 	%r221, _ZZN3cub18CUB_300001_SM_10006detail6reduce28DeviceReduceSingleTileKernelINS2_10policy_hubIfjN4cuda3__47minimumIvEEE10Policy1000EPfSB_iS8_ffNS5_3std3__410__identityEEEvT0_T1_T2_T3_T4_T6_E12temp_storage;
	add.s32 	%r222, %r221, %r220;
	st.shared.f32 	[%r222+8], %f442;
$L__BB15_50:
	bar.sync 	0;
	setp.ne.s32 	%p118, %r34, 0;
	@%p118 bra 	$L__BB15_72;
	ld.shared.f32 	%f222, [_ZZN3cub18CUB_300001_SM_10006detail6reduce28DeviceReduceSingleTileKernelINS2_10policy_hubIfjN4cuda3__47minimumIvEEE10Policy1000EPfSB_iS8_ffNS5_3std3__410__identityEEEvT0_T1_T2_T3_T4_T6_E12temp_storage+12];
	setp.lt.f32 	%p119, %f442, %f222;
	selp.f32 	%f223, %f442, %f222, %p119;
	ld.shared.f32 	%f224, [_ZZN3cub18CUB_300001_SM_10006detail6reduce28DeviceReduceSingleTileKernelINS2_10policy_hubIfjN4cuda3__47minimumIvEEE10Policy1000EPfSB_iS8_ffNS5_3std3__410__identityEEEvT0_T1_T2_T3_T4_T6_E12temp_storage+16];
	setp.lt.f32 	%p120, %f223, %f224;
	selp.f32 	%f225, %f223, %f224, %p120;
	ld.shared.f32 	%f226, [_ZZN3cub18CUB_300001_SM_10006detail6reduce28DeviceReduceSingleTileKernelINS2_10policy_hubIfjN4cuda3__47minimumIvEEE10Policy1000EPfSB_iS8_ffNS5_3std3__410__identityEEEvT0_T1_T2_T3_T4_T6_E12temp_storage+20];
	setp.lt.f32 	%p121, %f225, %f226;
	selp.f32 	%f227, %f225, %f226, %p121;
	ld.shared.f32 	%f228, [_ZZN3cub18CUB_300001_SM_10006detail6reduce28DeviceReduceSingleTileKernelINS2_10policy_hubIfjN4cuda3__47minimumIvEEE10Policy1000EPfSB_iS8_ffNS5_3std3__410__identityEEEvT0_T1_T2_T3_T4_T6_E12temp_storage+24];
	setp.lt.f32 	%p122, %f227, %f228;
	selp.f32 	%f229, %f227, %f228, %p122;
	ld.shared.f32 	%f230, [_ZZN3cub18CUB_300001_SM_10006detail6reduce28DeviceReduceSingleTileKernelINS2_10policy_hubIfjN4cuda3__47minimumIvEEE10Policy1000EPfSB_iS8_ffNS5_3std3__410__identityEEEvT0_T1_T2_T3_T4_T6_E12temp_storage+28];
	setp.lt.f32 	%p123, %f229, %f230;
	selp.f32 	%f231, %f229, %f230, %p123;
	ld.shared.f32 	%f232, [_ZZN3cub18CUB_300001_SM_10006detail6reduce28DeviceReduceSingleTileKernelINS2_10policy_hubIfjN4cuda3__47minimumIvEEE10Policy1000EPfSB_iS8_ffNS5_3std3__410__identityEEEvT0_T1_T2_T3_T4_T6_E12temp_storage+32];
	setp.lt.f32 	%p124, %f231, %f232;
	selp.f32 	%f233, %f231, %f232, %p124;
	ld.shared.f32 	%f234, [_ZZN3cub18CUB_300001_SM_10006detail6reduce28DeviceReduceSingleTileKernelINS2_10policy_hubIfjN4cuda3__47minimumIvEEE10Policy1000EPfSB_iS8_ffNS5_3std3__410__identityEEEvT0_T1_T2_T3_T4_T6_E12temp_storage+36];
	setp.lt.f32 	%p125, %f233, %f234;
	selp.f32 	%f442, %f233, %f234, %p125;
	bra.uni 	$L__BB15_72;
$L__BB15_52:
	// begin inline asm
	mov.u32 %r155, %laneid;
	// end inline asm
	and.b32  	%r181, %r34, 992;
	add.s32 	%r182, %r181, 32;
	setp.gt.s32 	%p80, %r182, %r67;
	not.b32 	%r183, %r181;
	add.s32 	%r184, %r67, %r183;
	selp.b32 	%r179, %r184, 31, %p80;
	mov.b32 	%r157, %f434;
	mov.b32 	%r158, 1;
	mov.b32 	%r180, -1;
	// begin inline asm
	shfl.sync.down.b32 %r156, %r157, %r158, %r179, %r180;
	// end inline asm
	mov.b32 	%f166, %r156;
	setp.lt.s32 	%p81, %r155, %r179;
	setp.lt.f32 	%p82, %f434, %f166;
	selp.f32 	%f167, %f434, %f166, %p82;
	selp.f32 	%f168, %f167, %f434, %p81;
	mov.b32 	%r162, %f168;
	mov.b32 	%r163, 2;
	// begin inline asm
	shfl.sync.down.b32 %r161, %r162, %r163, %r179, %r180;
	// end inline asm
	mov.b32 	%f170, %r161;
	add.s32 	%r185, %r155, 2;
	setp.gt.s32 	%p83, %r185, %r179;
	setp.lt.f32 	%p84, %f168, %f170;
	selp.f32 	%f171, %f168, %f170, %p84;
	selp.f32 	%f172, %f168, %f171, %p83;
	mov.b32 	%r167, %f172;
	mov.b32 	%r168, 4;
	// begin inline asm
	shfl.sync.down.b32 %r166, %r167, %r168, %r179, %r180;
	// end inline asm
	mov.b32 	%f174, %r166;
	add.s32 	%r186, %r155, 4;
	setp.gt.s32 	%p85, %r186, %r179;
	setp.lt.f32 	%p86, %f172, %f174;
	selp.f32 	%f175, %f172, %f174, %p86;
	selp.f32 	%f176, %f172, %f175, %p85;
	mov.b32 	%r172, %f176;
	mov.b32 	%r173, 8;
	// begin inline asm
	shfl.sync.down.b32 %r171, %r172, %r173, %r179, %r180;
	// end inline asm
	mov.b32 	%f178, %r171;
	add.s32 	%r187, %r155, 8;
	setp.gt.s32 	%p87, %r187, %r179;
	setp.lt.f32 	%p88, %f176, %f178;
	selp.f32 	%f179, %f176, %f178, %p88;
	selp.f32 	%f180, %f176, %f179, %p87;
	mov.b32 	%r177, %f180;
	mov.b32 	%r178, 16;
	// begin inline asm
	shfl.sync.down.b32 %r176, %r177, %r178, %r179, %r180;
	// end inline asm
	mov.b32 	%f182, %r176;
	add.s32 	%r188, %r155, 16;
	setp.gt.s32 	%p89, %r188, %r179;
	setp.lt.f32 	%p90, %f180, %f182;
	selp.f32 	%f183, %f180, %f182, %p90;
	selp.f32 	%f442, %f180, %f183, %p89;
	setp.ne.s32 	%p91, %r155, 0;
	@%p91 bra 	$L__BB15_54;
	shr.u32 	%r189, %r34, 3;
	and.b32  	%r190, %r189, 124;
	mov.u32 	%r191, _ZZN3cub18CUB_300001_SM_10006detail6reduce28DeviceReduceSingleTileKernelINS2_10policy_hubIfjN4cuda3__47minimumIvEEE10Policy1000EPfSB_iS8_ffNS5_3std3__410__identityEEEvT0_T1_T2_T3_T4_T6_E12temp_storage;
	add.s32 	%r192, %r191, %r190;
	st.shared.f32 	[%r192+8], %f442;
$L__BB15_54:
	bar.sync 	0;
	setp.ne.s32 	%p92, %r34, 0;
	@%p92 bra 	$L__BB15_72;
	setp.gt.s32 	%p93, %r67, 32;
	ld.shared.f32 	%f184, [_ZZN3cub18CUB_300001_SM_10006detail6reduce28DeviceReduceSingleTileKernelINS2_10policy_hubIfjN4cuda3__47minimumIvEEE10Policy1000EPfSB_iS8_ffNS5_3std3__410__identityEEEvT0_T1_T2_T3_T4_T6_E12temp_storage+12];
	setp.lt.f32 	%p94, %f442, %f184;
	selp.f32 	%f185, %f442, %f184, %p94;
	selp.f32 	%f186, %f185, %f442, %p93;
	setp.gt.s32 	%p95, %r67, 64;
	ld.shared.f32 	%f187, [_ZZN3cub18CUB_300001_SM_10006detail6reduce28DeviceReduceSingleTileKernelINS2_10policy_hubIfjN4cuda3__47minimumIvEEE10Policy1000EPfSB_iS8_ffNS5_3std3__410__identityEEEvT0_T1_T2_T3_T4_T6_E12temp_storage+16];
	setp.lt.f32 	%p96, %f186, %f187;
	selp.f32 	%f188, %f186, %f187, %p96;
	selp.f32 	%f189, %f188, %f186, %p95;
	setp.gt.s32 	%p97, %r67, 96;
	ld.shared.f32 	%f190, [_ZZN3cub18CUB_300001_SM_10006detail6reduce28DeviceReduceSingleTileKernelINS2_10policy_hubIfjN4cuda3__47minimumIvEEE10Policy1000EPfSB_iS8_ffNS5_3std3__410__identityEEEvT0_T1_T2_T3_T4_T6_E12temp_storage+20];
	setp.lt.f32 	%p98, %f189, %f190;
	selp.f32 	%f191, %f189, %f190, %p98;
	selp.f32 	%f192, %f191, %f189, %p97;
	setp.gt.s32 	%p99, %r67, 128;
	ld.shared.f32 	%f193, [_ZZN3cub18CUB_300001_SM_10006detail6reduce28DeviceReduceSingleTileKernelINS2_10policy_hubIfjN4cuda3__47minimumIvEEE10Policy1000EPfSB_iS8_ffNS5_3std3__410__identityEEEvT0_T1_T2_T3_T4_T6_E12temp_storage+24];
	setp.lt.f32 	%p100, %f192, %f193;
	selp.f32 	%f194, %f192, %f193, %p100;
	selp.f32 	%f195, %f194, %f192, %p99;
	setp.gt.s32 	%p101, %r67, 160;
	ld.shared.f32 	%f196, [_ZZN3cub18CUB_300001_SM_10006detail6reduce28DeviceReduceSingleTileKernelINS2_10policy_hubIfjN4cuda3__47minimumIvEEE10Policy1000EPfSB_iS8_ffNS5_3std3__410__identityEEEvT0_T1_T2_T3_T4_T6_E12temp_storage+28];
	setp.lt.f32 	%p102, %f195, %f196;
	selp.f32 	%f197, %f195, %f196, %p102;
	selp.f32 	%f198, %f197, %f195, %p101;
	setp.gt.s32 	%p103, %r67, 192;
	ld.shared.f32 	%f199, [_ZZN3cub18CUB_300001_SM_10006detail6reduce28DeviceReduceSingleTileKernelINS2_10policy_hubIfjN4cuda3__47minimumIvEEE10Policy1000EPfSB_iS8_ffNS5_3std3__410__identityEEEvT0_T1_T2_T3_T4_T6_E12temp_storage+32];
	setp.lt.f32 	%p104, %f198, %f199;
	selp.f32 	%f200, %f198, %f199, %p104;
	selp.f32 	%f201, %f200, %f198, %p103;
	setp.gt.s32 	%p105, %r67, 224;
	ld.shared.f32 	%f202, [_ZZN3cub18CUB_300001_SM_10006detail6reduce28DeviceReduceSingleTileKernelINS2_10policy_hubIfjN4cuda3__47minimumIvEEE10Policy1000EPfSB_iS8_ffNS5_3std3__410__identityEEEvT0_T1_T2_T3_T4_T6_E12temp_storage+36];
	setp.lt.f32 	%p106, %f201, %f202;
	selp.f32 	%f203, %f201, %f202, %p106;
	selp.f32 	%f442, %f203, %f201, %p105;
	bra.uni 	$L__BB15_72;
$L__BB15_56:
	mov.u32 	%r46, %tid.x;
	mul.wide.u32 	%rd35, %r46, 4;
	add.s64 	%rd19, %rd16, %rd35;
	// begin inline asm
	ld.global.nc.u32 %r68, [%rd19];
	// end inline asm
	mov.b32 	%f55, %r68;
	add.s64 	%rd20, %rd19, 1024;
	// begin inline asm
	ld.global.nc.u32 %r69, [%rd20];
	// end inline asm
	mov.b32 	%f56, %r69;
	add.s64 	%rd21, %rd19, 2048;
	// begin inline asm
	ld.global.nc.u32 %r70, [%rd21];
	// end inline asm
	mov.b32 	%f57, %r70;
	add.s64 	%rd22, %rd19, 3072;
	// begin inline asm
	ld.global.nc.u32 %r71, [%rd22];
	// end inline asm
	mov.b32 	%f58, %r71;
	add.s64 	%rd23, %rd19, 4096;
	// begin inline asm
	ld.global.nc.u32 %r72, [%rd23];
	// end inline asm
	mov.b32 	%f59, %r72;
	add.s64 	%rd24, %rd19, 5120;
	// begin inline asm
	ld.global.nc.u32 %r73, [%rd24];
	// end inline asm
	mov.b32 	%f60, %r73;
	add.s64 	%rd25, %rd19, 6144;
	// begin inline asm
	ld.global.nc.u32 %r74, [%rd25];
	// end inline asm
	mov.b32 	%f61, %r74;
	add.s64 	%rd26, %rd19, 7168;
	// begin inline asm
	ld.global.nc.u32 %r75, [%rd26];
	// end inline asm
	mov.b32 	%f62, %r75;
	add.s64 	%rd27, %rd19, 8192;
	// begin inline asm
	ld.global.nc.u32 %r76, [%rd27];
	// end inline asm
	mov.b32 	%f63, %r76;
	add.s64 	%rd28, %rd19, 9216;
	// begin inline asm
	ld.global.nc.u32 %r77, [%rd28];
	// end inline asm
	mov.b32 	%f64, %r77;
	add.s64 	%rd29, %rd19, 10240;
	// begin inline asm
	ld.global.nc.u32 %r78, [%rd29];
	// end inline asm
	mov.b32 	%f65, %r78;
	add.s64 	%rd30, %rd19, 11264;
	// begin inline asm
	ld.global.nc.u32 %r79, [%rd30];
	// end inline asm
	mov.b32 	%f66, %r79;
	add.s64 	%rd31, %rd19, 12288;
	// begin inline asm
	ld.global.nc.u32 %r80, [%rd31];
	// end inline asm
	mov.b32 	%f67, %r80;
	add.s64 	%rd32, %rd19, 13312;
	// begin inline asm
	ld.global.nc.u32 %r81, [%rd32];
	// end inline asm
	mov.b32 	%f68, %r81;
	add.s64 	%rd33, %rd19, 14336;
	// begin inline asm
	ld.global.nc.u32 %r82, [%rd33];
	// end inline asm
	mov.b32 	%f69, %r82;
	add.s64 	%rd34, %rd19, 15360;
	// begin inline asm
	ld.global.nc.u32 %r83, [%rd34];
	// end inline asm
	mov.b32 	%f70, %r83;
	setp.lt.f32 	%p4, %f55, %f56;
	selp.f32 	%f71, %f55, %f56, %p4;
	setp.lt.f32 	%p5, %f57, %f58;
	selp.f32 	%f72, %f57, %f58, %p5;
	setp.lt.f32 	%p6, %f59, %f60;
	selp.f32 	%f73, %f59, %f60, %p6;
	setp.lt.f32 	%p7, %f61, %f62;
	selp.f32 	%f74, %f61, %f62, %p7;
	setp.lt.f32 	%p8, %f63, %f64;
	selp.f32 	%f75, %f63, %f64, %p8;
	setp.lt.f32 	%p9, %f65, %f66;
	selp.f32 	%f76, %f65, %f66, %p9;
	setp.lt.f32 	%p10, %f67, %f68;
	selp.f32 	%f77, %f67, %f68, %p10;
	setp.lt.f32 	%p11, %f69, %f70;
	selp.f32 	%f78, %f69, %f70, %p11;
	setp.lt.f32 	%p12, %f71, %f72;
	selp.f32 	%f79, %f71, %f72, %p12;
	setp.lt.f32 	%p13, %f73, %f74;
	selp.f32 	%f80, %f73, %f74, %p13;
	setp.lt.f32 	%p14, %f75, %f76;
	selp.f32 	%f81, %f75, %f76, %p14;
	setp.lt.f32 	%p15, %f77, %f78;
	selp.f32 	%f82, %f77, %f78, %p15;
	setp.lt.f32 	%p16, %f79, %f80;
	selp.f32 	%f83, %f79, %f80, %p16;
	setp.lt.f32 	%p17, %f81, %f82;
	selp.f32 	%f84, %f81, %f82, %p17;
	setp.lt.f32 	%p18, %f83, %f84;
	selp.f32 	%f441, %f83, %f84, %p18;
	setp.lt.u32 	%p19, %r67, 8192;
	mov.b32 	%r400, 4096;
	@%p19 bra 	$L__BB15_60;
	add.s32 	%r47, %r67, -4096;
	mov.b32 	%r400, 4096;
$L__BB15_58:
	mul.wide.s32 	%rd52, %r400, 4;
	add.s64 	%rd36, %rd19, %rd52;
	// begin inline asm
	ld.global.nc.u32 %r86, [%rd36];
	// end inline asm
	mov.b32 	%f85, %r86;
	add.s64 	%rd37, %rd36, 1024;
	// begin inline asm
	ld.global.nc.u32 %r87, [%rd37];
	// end inline asm
	mov.b32 	%f86, %r87;
	add.s64 	%rd38, %rd36, 2048;
	// begin inline asm
	ld.global.nc.u32 %r88, [%rd38];
	// end inline asm
	mov.b32 	%f87, %r88;
	add.s64 	%rd39, %rd36, 3072;
	// begin inline asm
	ld.global.nc.u32 %r89, [%rd39];
	// end inline asm
	mov.b32 	%f88, %r89;
	add.s64 	%rd40, %rd36, 4096;
	// begin inline asm
	ld.global.nc.u32 %r90, [%rd40];
	// end inline asm
	mov.b32 	%f89, %r90;
	add.s64 	%rd41, %rd36, 5120;
	// begin inline asm
	ld.global.nc.u32 %r91, [%rd41];
	// end inline asm
	mov.b32 	%f90, %r91;
	add.s64 	%rd42, %rd36, 6144;
	// begin inline asm
	ld.global.nc.u32 %r92, [%rd42];
	// end inline asm
	mov.b32 	%f91, %r92;
	add.s64 	%rd43, %rd36, 7168;
	// begin inline asm
	ld.global.nc.u32 %r93, [%rd43];
	// end inline asm
	mov.b32 	%f92, %r93;
	add.s64 	%rd44, %rd36, 8192;
	// begin inline asm
	ld.global.nc.u32 %r94, [%rd44];
	// end inline asm
	mov.b32 	%f93, %r94;
	add.s64 	%rd45, %rd36, 9216;
	// begin inline asm
	ld.global.nc.u32 %r95, [%rd45];
	// end inline asm
	mov.b32 	%f94, %r95;
	add.s64 	%rd46, %rd36, 10240;
	// begin inline asm
	ld.global.nc.u32 %r96, [%rd46];
	// end inline asm
	mov.b32 	%f95, %r96;
	add.s64 	%rd47, %rd36, 11264;
	// begin inline asm
	ld.global.nc.u32 %r97, [%rd47];
	// end inline asm
	mov.b32 	%f96, %r97;
	add.s64 	%rd48, %rd36, 12288;
	// begin inline asm
	ld.global.nc.u32 %r98, [%rd48];
	// end inline asm
	mov.b32 	%f97, %r98;
	add.s64 	%rd49, %rd36, 13312;
	// begin inline asm
	ld.global.nc.u32 %r99, [%rd49];
	// end inline asm
	mov.b32 	%f98, %r99;
	add.s64 	%rd50, %rd36, 14336;
	// begin inline asm
	ld.global.nc.u32 %r100, [%rd50];
	// end inline asm
	mov.b32 	%f99, %r100;
	add.s64 	%rd51, %rd36, 15360;
	// begin inline asm
	ld.global.nc.u32 %r101, [%rd51];
	// end inline asm
	mov.b32 	%f100, %r101;
	setp.lt.f32 	%p20, %f441, %f85;
	selp.f32 	%f101, %f441, %f85, %p20;
	setp.lt.f32 	%p21, %f86, %f87;
	selp.f32 	%f102, %f86, %f87, %p21;
	setp.lt.f32 	%p22, %f88, %f89;
	selp.f32 	%f103, %f88, %f89, %p22;
	setp.lt.f32 	%p23, %f90, %f91;
	selp.f32 	%f104, %f90, %f91, %p23;
	setp.lt.f32 	%p24, %f92, %f93;
	selp.f32 	%f105, %f92, %f93, %p24;
	setp.lt.f32 	%p25, %f94, %f95;
	selp.f32 	%f106, %f94, %f95, %p25;
	setp.lt.f32 	%p26, %f96, %f97;
	selp.f32 	%f107, %f96, %f97, %p26;
	setp.lt.f32 	%p27, %f98, %f99;
	selp.f32 	%f108, %f98, %f99, %p27;
	setp.lt.f32 	%p28, %f101, %f102;
	selp.f32 	%f109, %f101, %f102, %p28;
	setp.lt.f32 	%p29, %f103, %f104;
	selp.f32 	%f110, %f103, %f104, %p29;
	setp.lt.f32 	%p30, %f105, %f106;
	selp.f32 	%f111, %f105, %f106, %p30;
	setp.lt.f32 	%p31, %f107, %f108;
	selp.f32 	%f112, %f107, %f108, %p31;
	setp.lt.f32 	%p32, %f109, %f110;
	selp.f32 	%f113, %f109, %f110, %p32;
	setp.lt.f32 	%p33, %f111, %f112;
	selp.f32 	%f114, %f111, %f112, %p33;
	setp.lt.f32 	%p34, %f113, %f114;
	selp.f32 	%f115, %f113, %f114, %p34;
	setp.lt.f32 	%p35, %f115, %f100;
	selp.f32 	%f441, %f115, %f100, %p35;
	sub.s32 	%r102, %r67, %r400;
	setp.lt.s32 	%p36, %r102, 4096;
	@%p36 bra 	$L__BB15_68;
	add.s32 	%r400, %r400, 4096;
	setp.le.s32 	%p37, %r400, %r47;
	@%p37 bra 	$L__BB15_58;
$L__BB15_60:
	setp.le.s32 	%p38, %r67, %r400;
	@%p38 bra 	$L__BB15_68;
	sub.s32 	%r51, %r67, %r400;
	setp.ge.s32 	%p39, %r46, %r51;
	@%p39 bra 	$L__BB15_68;
	not.b32 	%r103, %r46;
	add.s32 	%r104, %r67, %r103;
	sub.s32 	%r52, %r104, %r400;
	and.b32  	%r105, %r52, 768;
	setp.eq.s32 	%p40, %r105, 768;
	mov.u32 	%r404, %r46;
	@%p40 bra 	$L__BB15_65;
	add.s32 	%r402, %r46, %r400;
	shr.u32 	%r106, %r52, 8;
	add.s32 	%r107, %r106, 1;
	and.b32  	%r108, %r107, 3;
	neg.s32 	%r401, %r108;
	mov.u32 	%r404, %r46;
$L__BB15_64:
	.pragma "nounroll";
	mul.wide.u32 	%rd54, %r402, 4;
	add.s64 	%rd53, %rd16, %rd54;
	// begin inline asm
	ld.global.nc.u32 %r109, [%rd53];
	// end inline asm
	mov.b32 	%f117, %r109;
	setp.lt.f32 	%p41, %f441, %f117;
	selp.f32 	%f441, %f441, %f117, %p41;
	add.s32 	%r404, %r404, 256;
	add.s32 	%r402, %r402, 256;
	add.s32 	%r401, %r401, 1;
	setp.ne.s32 	%p42, %r401, 0;
	@%p42 bra 	$L__BB15_64;
$L__BB15_65:
	setp.lt.u32 	%p43, %r52, 768;
	@%p43 bra 	$L__BB15_68;
	cvt.u64.u32 	%rd55, %r404;
	cvt.u64.u32 	%rd56, %r400;
	add.s64 	%rd57, %rd55, %rd56;
	shl.b64 	%rd58, %rd57, 2;
	add.s64 	%rd59, %rd58, %rd16;
	add.s64 	%rd124, %rd59, 2048;
	add.s32 	%r405, %r404, %r400;
$L__BB15_67:
	mul.wide.u32 	%rd64, %r405, 4;
	add.s64 	%rd60, %rd16, %rd64;
	// begin inline asm
	ld.global.nc.u32 %r110, [%rd60];
	// end inline asm
	mov.b32 	%f118, %r110;
	setp.lt.f32 	%p44, %f441, %f118;
	selp.f32 	%f119, %f441, %f118, %p44;
	add.s64 	%rd61, %rd124, -1024;
	// begin inline asm
	ld.global.nc.u32 %r111, [%rd61];
	// end inline asm
	mov.b32 	%f120, %r111;
	setp.lt.f32 	%p45, %f119, %f120;
	selp.f32 	%f121, %f119, %f120, %p45;
	// begin inline asm
	ld.global.nc.u32 %r112, [%rd124];
	// end inline asm
	mov.b32 	%f122, %r112;
	setp.lt.f32 	%p46, %f121, %f122;
	selp.f32 	%f123, %f121, %f122, %p46;
	add.s64 	%rd63, %rd124, 1024;
	// begin inline asm
	ld.global.nc.u32 %r113, [%rd63];
	// end inline asm
	mov.b32 	%f124, %r113;
	setp.lt.f32 	%p47, %f123, %f124;
	selp.f32 	%f441, %f123, %f124, %p47;
	add.s32 	%r404, %r404, 1024;
	add.s64 	%rd124, %rd124, 4096;
	add.s32 	%r405, %r405, 1024;
	setp.lt.s32 	%p48, %r404, %r51;
	@%p48 bra 	$L__BB15_67;
$L__BB15_68:
	// begin inline asm
	mov.u32 %r114, %laneid;
	// end inline asm
	mov.b32 	%r116, %f441;
	mov.b32 	%r117, 1;
	mov.b32 	%r138, 31;
	mov.b32 	%r139, -1;
	// begin inline asm
	shfl.sync.down.b32 %r115, %r116, %r117, %r138, %r139;
	// end inline asm
	mov.b32 	%f125, %r115;
	setp.gt.s32 	%p49, %r114, 30;
	setp.lt.f32 	%p50, %f441, %f125;
	selp.f32 	%f126, %f441, %f125, %p50;
	selp.f32 	%f127, %f441, %f126, %p49;
	mov.b32 	%r121, %f127;
	mov.b32 	%r122, 2;
	// begin inline asm
	shfl.sync.down.b32 %r120, %r121, %r122, %r138, %r139;
	// end inline asm
	mov.b32 	%f129, %r120;
	setp.gt.s32 	%p51, %r114, 29;
	setp.lt.f32 	%p52, %f127, %f129;
	selp.f32 	%f130, %f127, %f129, %p52;
	selp.f32 	%f131, %f127, %f130, %p51;
	mov.b32 	%r126, %f131;
	mov.b32 	%r127, 4;
	// begin inline asm
	shfl.sync.down.b32 %r125, %r126, %r127, %r138, %r139;
	// end inline asm
	mov.b32 	%f133, %r125;
	setp.gt.s32 	%p53, %r114, 27;
	setp.lt.f32 	%p54, %f131, %f133;
	selp.f32 	%f134, %f131, %f133, %p54;
	selp.f32 	%f135, %f131, %f134, %p53;
	mov.b32 	%r131, %f135;
	mov.b32 	%r132, 8;
	// begin inline asm
	shfl.sync.down.b32 %r130, %r131, %r132, %r138, %r139;
	// end inline asm
	mov.b32 	%f137, %r130;
	setp.gt.s32 	%p55, %r114, 23;
	setp.lt.f32 	%p56, %f135, %f137;
	selp.f32 	%f138, %f135, %f137, %p56;
	selp.f32 	%f139, %f135, %f138, %p55;
	mov.b32 	%r136, %f139;
	mov.b32 	%r137, 16;
	// begin inline asm
	shfl.sync.down.b32 %r135, %r136, %r137, %r138, %r139;
	// end inline asm
	mov.b32 	%f141, %r135;
	setp.gt.s32 	%p57, %r114, 15;
	setp.lt.f32 	%p58, %f139, %f141;
	selp.f32 	%f142, %f139, %f141, %p58;
	selp.f32 	%f442, %f139, %f142, %p57;
	setp.ne.s32 	%p59, %r114, 0;
	@%p59 bra 	$L__BB15_70;
	shr.u32 	%r140, %r46, 3;
	and.b32  	%r141, %r140, 124;
	mov.u32 	%r142, _ZZN3cub18CUB_300001_SM_10006detail6reduce28DeviceReduceSingleTileKernelINS2_10policy_hubIfjN4cuda3__47minimumIvEEE10Policy1000EPfSB_iS8_ffNS5_3std3__410__identityEEEvT0_T1_T2_T3_T4_T6_E12temp_storage;
	add.s32 	%r143, %r142, %r141;
	st.shared.f32 	[%r143+8], %f442;
$L__BB15_70:
	bar.sync 	0;
	setp.ne.s32 	%p60, %r46, 0;
	@%p60 bra 	$L__BB15_72;
	ld.shared.f32 	%f143, [_ZZN3cub18CUB_300001_SM_10006detail6reduce28DeviceReduceSingleTileKernelINS2_10policy_hubIfjN4cuda3__47minimumIvEEE10Policy1000EPfSB_iS8_ffNS5_3std3__410__identityEEEvT0_T1_T2_T3_T4_T6_E12temp_storage+12];
	setp.lt.f32 	%p61, %f442, %f143;
	selp.f32 	%f144, %f442, %f143, %p61;
	ld.shared.f32 	%f145, [_ZZN3cub18CUB_300001_SM_10006detail6reduce28DeviceReduceSingleTileKernelINS2_10policy_hubIfjN4cuda3__47minimumIvEEE10Policy1000EPfSB_iS8_ffNS5_3std3__410__identityEEEvT0_T1_T2_T3_T4_T6_E12temp_storage+16];
	setp.lt.f32 	%p62, %f144, %f145;
	selp.f32 	%f146, %f144, %f145, %p62;
	ld.shared.f32 	%f147, [_ZZN3cub18CUB_300001_SM_10006detail6reduce28DeviceReduceSingleTileKernelINS2_10policy_hubIfjN4cuda3__47minimumIvEEE10Policy1000EPfSB_iS8_ffNS5_3std3__410__identityEEEvT0_T1_T2_T3_T4_T6_E12temp_storage+20];
	setp.lt.f32 	%p63, %f146, %f147;
	selp.f32 	%f148, %f146, %f147, %p63;
	ld.shared.f32 	%f149, [_ZZN3cub18CUB_300001_SM_10006detail6reduce28DeviceReduceSingleTileKernelINS2_10policy_hubIfjN4cuda3__47minimumIvEEE10Policy1000EPfSB_iS8_ffNS5_3std3__410__identityEEEvT0_T1_T2_T3_T4_T6_E12temp_storage+24];
	setp.lt.f32 	%p64, %f148, %f149;
	selp.f32 	%f150, %f148, %f149, %p64;
	ld.shared.f32 	%f151, [_ZZN3cub18CUB_300001_SM_10006detail6reduce28DeviceReduceSingleTileKernelINS2_10policy_hubIfjN4cuda3__47minimumIvEEE10Policy1000EPfSB_iS8_ffNS5_3std3__410__identityEEEvT0_T1_T2_T3_T4_T6_E12temp_storage+28];
	setp.lt.f32 	%p65, %f150, %f151;
	selp.f32 	%f152, %f150, %f151, %p65;
	ld.shared.f32 	%f153, [_ZZN3cub18CUB_300001_SM_10006detail6reduce28DeviceReduceSingleTileKernelINS2_10policy_hubIfjN4cuda3__47minimumIvEEE10Policy1000EPfSB_iS8_ffNS5_3std3__410__identityEEEvT0_T1_T2_T3_T4_T6_E12temp_storage+32];
	setp.lt.f32 	%p66, %f152, %f153;
	selp.f32 	%f154, %f152, %f153, %p66;
	ld.shared.f32 	%f155, [_ZZN3cub18CUB_300001_SM_10006detail6reduce28DeviceReduceSingleTileKernelINS2_10policy_hubIfjN4cuda3__47minimumIvEEE10Policy1000EPfSB_iS8_ffNS5_3std3__410__identityEEEvT0_T1_T2_T3_T4_T6_E12temp_storage+36];
	setp.lt.f32 	%p67, %f154, %f155;
	selp.f32 	%f442, %f154, %f155, %p67;
$L__BB15_72:
	mov.u32 	%r379, %tid.x;
	setp.ne.s32 	%p249, %r379, 0;
	@%p249 bra 	$L__BB15_74;
	setp.lt.f32 	%p250, %f54, %f442;
	selp.f32 	%f415, %f54, %f442, %p250;
	st.global.f32 	[%rd1], %f415;
$L__BB15_74:
	ret;

}
	// .globl	_ZN3cub18CUB_300001_SM_10006detail6reduce28DeviceReduceSingleTileKernelINS2_10policy_hubIfjN4cuda3__47maximumIvEEE10Policy1000EPKfPfjS8_ffNS5_3std3__410__identityEEEvT0_T1_T2_T3_T4_T6_
.visible .entry _ZN3cub18CUB_300001_SM_10006detail6reduce28DeviceReduceSingleTileKernelINS2_10policy_hubIfjN4cuda3__47maximumIvEEE10Policy1000EPKfPfjS8_ffNS5_3std3__410__identityEEEvT0_T1_T2_T3_T4_T6_(
	.param .u64 .ptr .align 1 _ZN3cub18CUB_300001_SM_10006detail6reduce28DeviceReduceSingleTileKernelINS2_10policy_hubIfjN4cuda3__47maximumIvEEE10Policy1000EPKfPfjS8_ffNS5_3std3__410__identityEEEvT0_T1_T2_T3_T4_T6__param_0,
	.param .u64 .ptr .align 1 _ZN3cub18CUB_300001_SM_10006detail6reduce28DeviceReduceSingleTileKernelINS2_10policy_hubIfjN4cuda3__47maximumIvEEE10Policy1000EPKfPfjS8_ffNS5_3std3__410__identityEEEvT0_T1_T2_T3_T4_T6__param_1,
	.param .u32 _ZN3cub18CUB_300001_SM_10006detail6reduce28DeviceReduceSingleTileKernelINS2_10policy_hubIfjN4cuda3__47maximumIvEEE10Policy1000EPKfPfjS8_ffNS5_3std3__410__identityEEEvT0_T1_T2_T3_T4_T6__param_2,
	.param .align 1 .b8 _ZN3cub18CUB_300001_SM_10006detail6reduce28DeviceReduceSingleTileKernelINS2_10policy_hubIfjN4cuda3__47maximumIvEEE10Policy1000EPKfPfjS8_ffNS5_3std3__410__identityEEEvT0_T1_T2_T3_T4_T6__param_3[1],
	.param .f32 _ZN3cub18CUB_300001_SM_10006detail6reduce28DeviceReduceSingleTileKernelINS2_10policy_hubIfjN4cuda3__47maximumIvEEE10Policy1000EPKfPfjS8_ffNS5_3std3__410__identityEEEvT0_T1_T2_T3_T4_T6__param_4,
	.param .align 1 .b8 _ZN3cub18CUB_300001_SM_10006detail6reduce28DeviceReduceSingleTileKernelINS2_10policy_hubIfjN4cuda3__47maximumIvEEE10Policy1000EPKfPfjS8_ffNS5_3std3__410__identityEEEvT0_T1_T2_T3_T4_T6__param_5[1]
)
.maxntid 256
.minnctapersm 1
{
	.reg .pred 	%p<252>;
	.reg .b32 	%r<419>;
	.reg .b32 	%f<445>;
	.reg .b64 	%rd<122>;
	// demoted variable
	.shared .align 4 .b8 _ZZN3cub18CUB_300001_SM_10006detail6reduce28DeviceReduceSingleTileKernelINS2_10policy_hubIfjN4cuda3__47maximumIvEEE10Policy1000EPKfPfjS8_ffNS5_3std3__410__identityEEEvT0_T1_T2_T3_T4_T6_E12temp_storage[44];
	ld.param.u64 	%rd15, [_ZN3cub18CUB_300001_SM_10006detail6reduce28DeviceReduceSingleTileKernelINS2_10policy_hubIfjN4cuda3__47maximumIvEEE10Policy1000EPKfPfjS8_ffNS5_3std3__410__identityEEEvT0_T1_T2_T3_T4_T6__param_0];
	ld.param.u64 	%rd16, [_ZN3cub18CUB_300001_SM_10006detail6reduce28DeviceReduceSingleTileKernelINS2_10policy_hubIfjN4cuda3__47maximumIvEEE10Policy1000EPKfPfjS8_ffNS5_3std3__410__identityEEEvT0_T1_T2_T3_T4_T6__param_1];
	ld.param.u32 	%r70, [_ZN3cub18CUB_300001_SM_10006detail6reduce28DeviceReduceSingleTileKernelINS2_10policy_hubIfjN4cuda3__47maximumIvEEE10Policy1000EPKfPfjS8_ffNS5_3std3__410__identityEEEvT0_T1_T2_T3_T4_T6__param_2];
	ld.param.f32 	%f58, [_ZN3cub18CUB_300001_SM_10006detail6reduce28DeviceReduceSingleTileKernelINS2_10policy_hubIfjN4cuda3__47maximumIvEEE10Policy1000EPKfPfjS8_ffNS5_3std3__410__identityEEEvT0_T1_T2_T3_T4_T6__param_4];
	cvta.to.global.u64 	%rd1, %rd16;
	setp.ne.s32 	%p1, %r70, 0;
	@%p1 bra 	$L__BB16_3;
	mov.u32 	%r392, %tid.x;
	setp.ne.s32 	%p251, %r392, 0;
	@%p251 bra 	$L__BB16_76;
	st.global.f32 	[%rd1], %f58;
	bra.uni 	$L__BB16_76;
$L__BB16_3:
	and.b64  	%rd17, %rd15, 15;
	setp.ne.s64 	%p2, %rd17, 0;
	@%p2 bra 	$L__BB16_39;
	setp.gt.u32 	%p126, %r70, 4095;
	@%p126 bra 	$L__BB16_23;
	mov.u32 	%r1, %tid.x;
	setp.ge.u32 	%p191, %r1, %r70;
	mov.f32 	%f423, 0f00000000;
	mov.u32 	%r396, %r1;
	@%p191 bra 	$L__BB16_7;
	mul.wide.u32 	%rd110, %r1, 4;
	add.s64 	%rd109, %rd15, %rd110;
	// begin inline asm
	ld.global.nc.u32 %r312, [%rd109];
	// end inline asm
	mov.b32 	%f423, %r312;
	add.s32 	%r396, %r1, 256;
$L__BB16_7:
	setp.ge.u32 	%p192, %r396, %r70;
	@%p192 bra 	$L__BB16_14;
	not.b32 	%r313, %r396;
	add.s32 	%r4, %r70, %r313;
	and.b32  	%r314, %r4, 768;
	setp.eq.s32 	%p193, %r314, 768;
	@%p193 bra 	$L__BB16_11;
	mul.wide.u32 	%rd111, %r396, 4;
	add.s64 	%rd118, %rd15, %rd111;
	shr.u32 	%r315, %r4, 8;
	add.s32 	%r316, %r315, 1;
	and.b32  	%r317, %r316, 3;
	neg.s32 	%r394, %r317;
$L__BB16_10:
	.pragma "nounroll";
	// begin inline asm
	ld.global.nc.u32 %r318, [%rd118];
	// end inline asm
	mov.b32 	%f336, %r318;
	setp.lt.f32 	%p194, %f423, %f336;
	selp.f32 	%f423, %f336, %f423, %p194;
	add.s32 	%r396, %r396, 256;
	add.s64 	%rd118, %rd118, 1024;
	add.s32 	%r394, %r394, 1;
	setp.ne.s32 	%p195, %r394, 0;
	@%p195 bra 	$L__BB16_10;
$L__BB16_11:
	setp.lt.u32 	%p196, %r4, 768;
	@%p196 bra 	$L__BB16_14;
	mul.wide.u32 	%rd113, %r396, 4;
	add.s64 	%rd119, %rd15, %rd113;
$L__BB16_13:
	// begin inline asm
	ld.global.nc.u32 %r319, [%rd119];
	// end inline asm
	mov.b32 	%f337, %r319;
	setp.lt.f32 	%p197, %f423, %f337;
	selp.f32 	%f338, %f337, %f423, %p197;
	add.s64 	%rd115, %rd119, 1024;
	// begin inline asm
	ld.global.nc.u32 %r320, [%rd115];
	// end inline asm
	mov.b32 	%f339, %r320;
	setp.lt.f32 	%p198, %f338, %f339;
	selp.f32 	%f340, %f339, %f338, %p198;
	add.s64 	%rd116, %rd119, 2048;
	// begin inline asm
	ld.global.nc.u32 %r321, [%rd116];
	// end inline asm
	mov.b32 	%f341, %r321;
	setp.lt.f32 	%p199, %f340, %f341;
	selp.f32 	%f342, %f341, %f340, %p199;
	add.s64 	%rd117, %rd119, 3072;
	// begin inline asm
	ld.global.nc.u32 %r322, [%rd117];
	// end inline asm
	mov.b32 	%f343, %r322;
	setp.lt.f32 	%p200, %f342, %f343;
	selp.f32 	%f423, %f343, %f342, %p200;
	add.s32 	%r396, %r396, 1024;
	add.s64 	%rd119, %rd119, 4096;
	setp.lt.s32 	%p201, %r396, %r70;
	@%p201 bra 	$L__BB16_13;
$L__BB16_14:
	setp.lt.u32 	%p202, %r70, 256;
	@%p202 bra 	$L__BB16_19;
	// begin inline asm
	mov.u32 %r361, %laneid;
	// end inline asm
	mov.b32 	%r363, %f423;
	mov.b32 	%r364, 1;
	mov.b32 	%r385, 31;
	mov.b32 	%r386, -1;
	// begin inline asm
	shfl.sync.down.b32 %r362, %r363, %r364, %r385, %r386;
	// end inline asm
	mov.b32 	%f391, %r362;
	setp.gt.s32 	%p230, %r361, 30;
	setp.lt.f32 	%p231, %f423, %f391;
	selp.f32 	%f392, %f391, %f423, %p231;
	selp.f32 	%f393, %f423, %f392, %p230;
	mov.b32 	%r368, %f393;
	mov.b32 	%r369, 2;
	// begin inline asm
	shfl.sync.down.b32 %r367, %r368, %r369, %r385, %r386;
	// end inline asm
	mov.b32 	%f394, %r367;
	setp.gt.s32 	%p232, %r361, 29;
	setp.lt.f32 	%p233, %f393, %f394;
	selp.f32 	%f395, %f394, %f393, %p233;
	selp.f32 	%f396, %f393, %f395, %p232;
	mov.b32 	%r373, %f396;
	mov.b32 	%r374, 4;
	// begin inline asm
	shfl.sync.down.b32 %r372, %r373, %r374, %r385, %r386;
	// end inline asm
	mov.b32 	%f397, %r372;
	setp.gt.s32 	%p234, %r361, 27;
	setp.lt.f32 	%p235, %f396, %f397;
	selp.f32 	%f398, %f397, %f396, %p235;
	selp.f32 	%f399, %f396, %f398, %p234;
	mov.b32 	%r378, %f399;
	mov.b32 	%r379, 8;
	// begin inline asm
	shfl.sync.down.b32 %r377, %r378, %r379, %r385, %r386;
	// end inline asm
	mov.b32 	%f400, %r377;
	setp.gt.s32 	%p236, %r361, 23;
	setp.lt.f32 	%p237, %f399, %f400;
	selp.f32 	%f401, %f400, %f399, %p237;
	selp.f32 	%f402, %f399, %f401, %p236;
	mov.b32 	%r383, %f402;
	mov.b32 	%r384, 16;
	// begin inline asm
	shfl.sync.down.b32 %r382, %r383, %r384, %r385, %r386;
	// end inline asm
	mov.b32 	%f403, %r382;
	setp.gt.s32 	%p238, %r361, 15;
	setp.lt.f32 	%p239, %f402, %f403;
	selp.f32 	%f10, %f403, %f402, %p239;
	selp.f32 	%f444, %f402, %f10, %p238;
	setp.ne.s32 	%p240, %r361, 0;
	@%p240 bra 	$L__BB16_17;
	shr.u32 	%r387, %r1, 3;
	and.b32  	%r388, %r387, 124;
	mov.u32 	%r389, _ZZN3cub18CUB_300001_SM_10006detail6reduce28DeviceReduceSingleTileKernelINS2_10policy_hubIfjN4cuda3__47maximumIvEEE10Policy1000EPKfPfjS8_ffNS5_3std3__410__identityEEEvT0_T1_T2_T3_T4_T6_E12temp_storage;
	add.s32 	%r390, %r389, %r388;
	st.shared.f32 	[%r390+8], %f10;
$L__BB16_17:
	bar.sync 	0;
	setp.ne.s32 	%p241, %r1, 0;
	@%p241 bra 	$L__BB16_74;
	ld.shared.f32 	%f404, [_ZZN3cub18CUB_300001_SM_10006detail6reduce28DeviceReduceSingleTileKernelINS2_10policy_hubIfjN4cuda3__47maximumIvEEE10Policy1000EPKfPfjS8_ffNS5_3std3__410__identityEEEvT0_T1_T2_T3_T4_T6_E12temp_storage+12];
	setp.lt.f32 	%p242, %f444, %f404;
	selp.f32 	%f405, %f404, %f444, %p242;
	ld.shared.f32 	%f406, [_ZZN3cub18CUB_300001_SM_10006detail6reduce28DeviceReduceSingleTileKernelINS2_10policy_hubIfjN4cuda3__47maximumIvEEE10Policy1000EPKfPfjS8_ffNS5_3std3__410__identityEEEvT0_T1_T2_T3_T4_T6_E12temp_storage+16];
	setp.lt.f32 	%p243, %f405, %f406;
	selp.f32 	%f407, %f406, %f405, %p243;
	ld.shared.f32 	%f408, [_ZZN3cub18CUB_300001_SM_10006detail6reduce28DeviceReduceSingleTileKernelINS2_10policy_hubIfjN4cuda3__47maximumIvEEE10Policy1000EPKfPfjS8_ffNS5_3std3__410__identityEEEvT0_T1_T2_T3_T4_T6_E12temp_storage+20];
	setp.lt.f32 	%p244, %f407, %f408;
	selp.f32 	%f409, %f408, %f407, %p244;
	ld.shared.f32 	%f410, [_ZZN3cub18CUB_300001_SM_10006detail6reduce28DeviceReduceSingleTileKernelINS2_10policy_hubIfjN4cuda3__47maximumIvEEE10Policy1000EPKfPfjS8_ffNS5_3std3__410__identityEEEvT0_T1_T2_T3_T4_T6_E12temp_storage+24];
	setp.lt.f32 	%p245, %f409, %f410;
	selp.f32 	%f411, %f410, %f409, %p245;
	ld.shared.f32 	%f412, [_ZZN3cub18CUB_300001_SM_10006detail6reduce28DeviceReduceSingleTileKernelINS2_10policy_hubIfjN4cuda3__47maximumIvEEE10Policy1000EPKfPfjS8_ffNS5_3std3__410__identityEEEvT0_T1_T2_T3_T4_T6_E12temp_storage+28];
	setp.lt.f32 	%p246, %f411, %f412;
	selp.f32 	%f413, %f412, %f411, %p246;
	ld.shared.f32 	%f414, [_ZZN3cub18CUB_300001_SM_10006detail6reduce28DeviceReduceSingleTileKernelINS2_10policy_hubIfjN4cuda3__47maximumIvEEE10Policy1000EPKfPfjS8_ffNS5_3std3__410__identityEEEvT0_T1_T2_T3_T4_T6_E12temp_storage+32];
	setp.lt.f32 	%p247, %f413, %f414;
	selp.f32 	%f415, %f414, %f413, %p247;
	ld.shared.f32 	%f416, [_ZZN3cub18CUB_300001_SM_10006detail6reduce28DeviceReduceSingleTileKernelINS2_10policy_hubIfjN4cuda3__47maximumIvEEE10Policy1000EPKfPfjS8_ffNS5_3std3__410__identityEEEvT0_T1_T2_T3_T4_T6_E12temp_storage+36];
	setp.lt.f32 	%p248, %f415, %f416;
	selp.f32 	%f444, %f416, %f415, %p248;
	bra.uni 	$L__BB16_74;
$L__BB16_19:
	// begin inline asm
	mov.u32 %r323, %laneid;
	// end inline asm
	and.b32  	%r349, %r1, 992;
	add.s32 	%r350, %r349, 32;
	setp.gt.u32 	%p203, %r350, %r70;
	not.b32 	%r351, %r349;
	add.s32 	%r352, %r70, %r351;
	selp.b32 	%r347, %r352, 31, %p203;
	mov.b32 	%r325, %f423;
	mov.b32 	%r326, 1;
	mov.b32 	%r348, -1;
	// begin inline asm
	shfl.sync.down.b32 %r324, %r325, %r326, %r347, %r348;
	// end inline asm
	mov.b32 	%f344, %r324;
	setp.lt.s32 	%p204, %r323, %r347;
	setp.lt.f32 	%p205, %f423, %f344;
	selp.f32 	%f345, %f344, %f423, %p205;
	selp.f32 	%f346, %f345, %f423, %p204;
	mov.b32 	%r330, %f346;
	mov.b32 	%r331, 2;
	// begin inline asm
	shfl.sync.down.b32 %r329, %r330, %r331, %r347, %r348;
	// end inline asm
	mov.b32 	%f347, %r329;
	add.s32 	%r353, %r323, 2;
	setp.gt.s32 	%p206, %r353, %r347;
	setp.lt.f32 	%p207, %f346, %f347;
	selp.f32 	%f348, %f347, %f346, %p207;
	selp.f32 	%f349, %f346, %f348, %p206;
	mov.b32 	%r335, %f349;
	mov.b32 	%r336, 4;
	// begin inline asm
	shfl.sync.down.b32 %r334, %r335, %r336, %r347, %r348;
	// end inline asm
	mov.b32 	%f350, %r334;
	add.s32 	%r354, %r323, 4;
	setp.gt.s32 	%p208, %r354, %r347;
	setp.lt.f32 	%p209, %f349, %f350;
	selp.f32 	%f351, %f350, %f349, %p209;
	selp.f32 	%f352, %f349, %f351, %p208;
	mov.b32 	%r340, %f352;
	mov.b32 	%r341, 8;
	// begin inline asm
	shfl.sync.down.b32 %r339, %r340, %r341, %r347, %r348;
	// end inline asm
	mov.b32 	%f353, %r339;
	add.s32 	%r355, %r323, 8;
	setp.gt.s32 	%p210, %r355, %r347;
	setp.lt.f32 	%p211, %f352, %f353;
	selp.f32 	%f354, %f353, %f352, %p211;
	selp.f32 	%f355, %f352, %f354, %p210;
	mov.b32 	%r345, %f355;
	mov.b32 	%r346, 16;
	// begin inline asm
	shfl.sync.down.b32 %r344, %r345, %r346, %r347, %r348;
	// end inline asm
	mov.b32 	%f356, %r344;
	add.s32 	%r356, %r323, 16;
	setp.gt.s32 	%p212, %r356, %r347;
	setp.lt.f32 	%p213, %f355, %f356;
	selp.f32 	%f357, %f356, %f355, %p213;
	selp.f32 	%f444, %f355, %f357, %p212;
	setp.ne.s32 	%p214, %r323, 0;
	@%p214 bra 	$L__BB16_21;
	shr.u32 	%r357, %r1, 3;
	and.b32  	%r358, %r357, 124;
	mov.u32 	%r359, _ZZN3cub18CUB_300001_SM_10006detail6reduce28DeviceReduceSingleTileKernelINS2_10policy_hubIfjN4cuda3__47maximumIvEEE10Policy1000EPKfPfjS8_ffNS5_3std3__410__identityEEEvT0_T1_T2_T3_T4_T6_E12temp_storage;
	add.s32 	%r360, %r359, %r358;
	st.shared.f32 	[%r360+8], %f444;
$L__BB16_21:
	bar.sync 	0;
	setp.ne.s32 	%p215, %r1, 0;
	@%p215 bra 	$L__BB16_74;
	setp.gt.u32 	%p216, %r70, 32;
	ld.shared.f32 	%f358, [_ZZN3cub18CUB_300001_SM_10006detail6reduce28DeviceReduceSingleTileKernelINS2_10policy_hubIfjN4cuda3__47maximumIvEEE10Policy1000EPKfPfjS8_ffNS5_3std3__410__identityEEEvT0_T1_T2_T3_T4_T6_E12temp_storage+12];
	setp.lt.f32 	%p217, %f444, %f358;
	selp.f32 	%f360, %f358, %f444, %p217;
	selp.f32 	%f361, %f360, %f444, %p216;
	setp.gt.u32 	%p218, %r70, 64;
	ld.shared.f32 	%f363, [_ZZN3cub18CUB_300001_SM_10006detail6reduce28DeviceReduceSingleTileKernelINS2_10policy_hubIfjN4cuda3__47maximumIvEEE10Policy1000EPKfPfjS8_ffNS5_3std3__410__identityEEEvT0_T1_T2_T3_T4_T6_E12temp_storage+16];
	setp.lt.f32 	%p219, %f361, %f363;
	selp.f32 	%f365, %f363, %f361, %p219;
	selp.f32 	%f366, %f365, %f361, %p218;
	setp.gt.u32 	%p220, %r70, 96;
	ld.shared.f32 	%f368, [_ZZN3cub18CUB_300001_SM_10006detail6reduce28DeviceReduceSingleTileKernelINS2_10policy_hubIfjN4cuda3__47maximumIvEEE10Policy1000EPKfPfjS8_ffNS5_3std3__410__identityEEEvT0_T1_T2_T3_T4_T6_E12temp_storage+20];
	setp.lt.f32 	%p221, %f366, %f368;
	selp.f32 	%f370, %f368, %f366, %p221;
	selp.f32 	%f371, %f370, %f366, %p220;
	setp.gt.u32 	%p222, %r70, 128;
	ld.shared.f32 	%f373, [_ZZN3cub18CUB_300001_SM_10006detail6reduce28DeviceReduceSingleTileKernelINS2_10policy_hubIfjN4cuda3__47maximumIvEEE10Policy1000EPKfPfjS8_ffNS5_3std3__410__identityEEEvT0_T1_T2_T3_T4_T6_E12temp_storage+24];
	setp.lt.f32 	%p223, %f371, %f373;
	selp.f32 	%f375, %f373, %f371, %p223;
	selp.f32 	%f376, %f375, %f371, %p222;
	setp.gt.u32 	%p224, %r70, 160;
	ld.shared.f32 	%f378, [_ZZN3cub18CUB_300001_SM_10006detail6reduce28DeviceReduceSingleTileKernelINS2_10policy_hubIfjN4cuda3__47maximumIvEEE10Policy1000EPKfPfjS8_ffNS5_3std3__410__identityEEEvT0_T1_T2_T3_T4_T6_E12temp_storage+28];
	setp.lt.f32 	%p225, %f376, %f378;
	selp.f32 	%f380, %f378, %f376, %p225;
	selp.f32 	%f381, %f380, %f376, %p224;
	setp.gt.u32 	%p226, %r70, 192;
	ld.shared.f32 	%f383, [_ZZN3cub18CUB_300001_SM_10006detail6reduce28DeviceReduceSingleTileKernelINS2_10policy_hubIfjN4cuda3__47maximumIvEEE10Policy1000EPKfPfjS8_ffNS5_3std3__410__identityEEEvT0_T1_T2_T3_T4_T6_E12temp_storage+32];
	setp.lt.f32 	%p227, %f381, %f383;
	selp.f32 	%f385, %f383, %f381, %p227;
	selp.f32 	%f386, %f385, %f381, %p226;
	setp.gt.u32 	%p228, %r70, 224;
	ld.shared.f32 	%f388, [_ZZN3cub18CUB_300001_SM_10006detail6reduce28DeviceReduceSingleTileKernelINS2_10policy_hubIfjN4cuda3__47maximumIvEEE10Policy1000EPKfPfjS8_ffNS5_3std3__410__identityEEEvT0_T1_T2_T3_T4_T6_E12temp_storage+36];
	setp.lt.f32 	%p229, %f386, %f388;
	selp.f32 	%f390, %f388, %f386, %p229;
	selp.f32 	%f444, %f390, %f386, %p228;
	bra.uni 	$L__BB16_74;
$L__BB16_23:
	mov.u32 	%r13, %tid.x;
	shl.b32 	%r14, %r13, 2;
	mul.wide.u32 	%rd85, %r14, 4;
	add.s64 	%rd75, %rd15, %rd85;
	// begin inline asm
	ld.global.nc.v2.u64 {%rd73, %rd74}, [%rd75];
	// end inline asm
	mov.b64 	{%r232, %r233}, %rd74;
	mov.b64 	{%r234, %r235}, %rd73;
	mov.b32 	%f238, %r235;
	mov.b32 	%f239, %r234;
	mov.b32 	%f240, %r233;
	mov.b32 	%f241, %r232;
	add.s64 	%rd78, %rd75, 4096;
	// begin inline asm
	ld.global.nc.v2.u64 {%rd76, %rd77}, [%rd78];
	// end inline asm
	mov.b64 	{%r236, %r237}, %rd77;
	mov.b64 	{%r238, %r239}, %rd76;
	mov.b32 	%f242, %r239;
	mov.b32 	%f243, %r238;
	mov.b32 	%f244, %r237;
	mov.b32 	%f245, %r236;
	add.s64 	%rd81, %rd75, 8192;
	// begin inline asm
	ld.global.nc.v2.u64 {%rd79, %rd80}, [%rd81];
	// end inline asm
	mov.b64 	{%r240, %r241}, %rd80;
	mov.b64 	{%r242, %r243}, %rd79;
	mov.b32 	%f246, %r243;
	mov.b32 	%f247, %r242;
	mov.b32 	%f248, %r241;
	mov.b32 	%f249, %r240;
	add.s64 	%rd84, %rd75, 12288;
	// begin inline asm
	ld.global.nc.v2.u64 {%rd82, %rd83}, [%rd84];
	// end inline asm
	mov.b64 	{%r244, %r245}, %rd83;
	mov.b64 	{%r246, %r247}, %rd82;
	mov.b32 	%f250, %r247;
	mov.b32 	%f251, %r246;
	mov.b32 	%f252, %r245;
	mov.b32 	%f253, %r244;
	setp.lt.f32 	%p127, %f239, %f238;
	selp.f32 	%f254, %f238, %f239, %p127;
	setp.lt.f32 	%p128, %f241, %f240;
	selp.f32 	%f255, %f240, %f241, %p128;
	setp.lt.f32 	%p129, %f243, %f242;
	selp.f32 	%f256, %f242, %f243, %p129;
	setp.lt.f32 	%p130, %f245, %f244;
	selp.f32 	%f257, %f244, %f245, %p130;
	setp.lt.f32 	%p131, %f247, %f246;
	selp.f32 	%f258, %f246, %f247, %p131;
	setp.lt.f32 	%p132, %f249, %f248;
	selp.f32 	%f259, %f248, %f249, %p132;
	setp.lt.f32 	%p133, %f251, %f250;
	selp.f32 	%f260, %f250, %f251, %p133;
	setp.lt.f32 	%p134, %f253, %f252;
	selp.f32 	%f261, %f252, %f253, %p134;
	setp.lt.f32 	%p135, %f254, %f255;
	selp.f32 	%f262, %f255, %f254, %p135;
	setp.lt.f32 	%p136, %f256, %f257;
	selp.f32 	%f263, %f257, %f256, %p136;
	setp.lt.f32 	%p137, %f258, %f259;
	selp.f32 	%f264, %f259, %f258, %p137;
	setp.lt.f32 	%p138, %f260, %f261;
	selp.f32 	%f265, %f261, %f260, %p138;
	setp.lt.f32 	%p139, %f262, %f263;
	selp.f32 	%f266, %f263, %f262, %p139;
	setp.lt.f32 	%p140, %f264, %f265;
	selp.f32 	%f267, %f265, %f264, %p140;
	setp.lt.f32 	%p141, %f266, %f267;
	selp.f32 	%f430, %f267, %f266, %p141;
	add.s32 	%r15, %r70, -4096;
	setp.lt.u32 	%p142, %r15, 4096;
	mov.b32 	%r399, 4096;
	@%p142 bra 	$L__BB16_27;
	mov.b32 	%r399, 4096;
$L__BB16_25:
	add.s32 	%r249, %r399, %r14;
	mul.wide.u32 	%rd98, %r249, 4;
	add.s64 	%rd88, %rd15, %rd98;
	// begin inline asm
	ld.global.nc.v2.u64 {%rd86, %rd87}, [%rd88];
	// end inline asm
	mov.b64 	{%r250, %r251}, %rd87;
	mov.b64 	{%r252, %r253}, %rd86;
	mov.b32 	%f268, %r253;
	mov.b32 	%f269, %r252;
	mov.b32 	%f270, %r251;
	mov.b32 	%f271, %r250;
	add.s64 	%rd91, %rd88, 4096;
	// begin inline asm
	ld.global.nc.v2.u64 {%rd89, %rd90}, [%rd91];
	// end inline asm
	mov.b64 	{%r254, %r255}, %rd90;
	mov.b64 	{%r256, %r257}, %rd89;
	mov.b32 	%f272, %r257;
	mov.b32 	%f273, %r256;
	mov.b32 	%f274, %r255;
	mov.b32 	%f275, %r254;
	add.s64 	%rd94, %rd88, 8192;
	// begin inline asm
	ld.global.nc.v2.u64 {%rd92, %rd93}, [%rd94];
	// end inline asm
	mov.b64 	{%r258, %r259}, %rd93;
	mov.b64 	{%r260, %r261}, %rd92;
	mov.b32 	%f276, %r261;
	mov.b32 	%f277, %r260;
	mov.b32 	%f278, %r259;
	mov.b32 	%f279, %r258;
	add.s64 	%rd97, %rd88, 12288;
	// begin inline asm
	ld.global.nc.v2.u64 {%rd95, %rd96}, [%rd97];
	// end inline asm
	mov.b64 	{%r262, %r263}, %rd96;
	mov.b64 	{%r264, %r265}, %rd95;
	mov.b32 	%f280, %r265;
	mov.b32 	%f281, %r264;
	mov.b32 	%f282, %r263;
	mov.b32 	%f283, %r262;
	setp.lt.f32 	%p143, %f430, %f269;
	selp.f32 	%f284, %f269, %f430, %p143;
	setp.lt.f32 	%p144, %f268, %f271;
	selp.f32 	%f285, %f271, %f268, %p144;
	setp.lt.f32 	%p145, %f270, %f273;
	selp.f32 	%f286, %f273, %f270, %p145;
	setp.lt.f32 	%p146, %f272, %f275;
	selp.f32 	%f287, %f275, %f272, %p146;
	setp.lt.f32 	%p147, %f274, %f277;
	selp.f32 	%f288, %f277, %f274, %p147;
	setp.lt.f32 	%p148, %f276, %f279;
	selp.f32 	%f289, %f279, %f276, %p148;
	setp.lt.f32 	%p149, %f278, %f281;
	selp.f32 	%f290, %f281, %f278, %p149;
	setp.lt.f32 	%p150, %f280, %f283;
	selp.f32 	%f291, %f283, %f280, %p150;
	setp.lt.f32 	%p151, %f284, %f285;
	selp.f32 	%f292, %f285, %f284, %p151;
	setp.lt.f32 	%p152, %f286, %f287;
	selp.f32 	%f293, %f287, %f286, %p152;
	setp.lt.f32 	%p153, %f288, %f289;
	selp.f32 	%f294, %f289, %f288, %p153;
	setp.lt.f32 	%p154, %f290, %f291;
	selp.f32 	%f295, %f291, %f290, %p154;
	setp.lt.f32 	%p155, %f292, %f293;
	selp.f32 	%f296, %f293, %f292, %p155;
	setp.lt.f32 	%p156, %f294, %f295;
	selp.f32 	%f297, %f295, %f294, %p156;
	setp.lt.f32 	%p157, %f296, %f297;
	selp.f32 	%f298, %f297, %f296, %p157;
	setp.lt.f32 	%p158, %f298, %f282;
	selp.f32 	%f430, %f282, %f298, %p158;
	sub.s32 	%r266, %r70, %r399;
	setp.lt.u32 	%p159, %r266, 4096;
	@%p159 bra 	$L__BB16_35;
	add.s32 	%r399, %r399, 4096;
	setp.le.u32 	%p160, %r399, %r15;
	@%p160 bra 	$L__BB16_25;
$L__BB16_27:
	setp.le.u32 	%p161, %r70, %r399;
	@%p161 bra 	$L__BB16_35;
	sub.s32 	%r19, %r70, %r399;
	setp.ge.s32 	%p162, %r13, %r19;
	@%p162 bra 	$L__BB16_35;
	not.b32 	%r267, %r13;
	add.s32 	%r268, %r70, %r267;
	sub.s32 	%r20, %r268, %r399;
	and.b32  	%r269, %r20, 768;
	setp.eq.s32 	%p163, %r269, 768;
	mov.u32 	%r403, %r13;
	@%p163 bra 	$L__BB16_32;
	add.s32 	%r401, %r13, %r399;
	shr.u32 	%r270, %r20, 8;
	add.s32 	%r271, %r270, 1;
	and.b32  	%r272, %r271, 3;
	neg.s32 	%r400, %r272;
	mov.u32 	%r403, %r13;
$L__BB16_31:
	.pragma "nounroll";
	mul.wide.u32 	%rd100, %r401, 4;
	add.s64 	%rd99, %rd15, %rd100;
	// begin inline asm
	ld.global.nc.u32 %r273, [%rd99];
	// end inline asm
	mov.b32 	%f300, %r273;
	setp.lt.f32 	%p164, %f430, %f300;
	selp.f32 	%f430, %f300, %f430, %p164;
	add.s32 	%r403, %r403, 256;
	add.s32 	%r401, %r401, 256;
	add.s32 	%r400, %r400, 1;
	setp.ne.s32 	%p165, %r400, 0;
	@%p165 bra 	$L__BB16_31;
$L__BB16_32:
	setp.lt.u32 	%p166, %r20, 768;
	@%p166 bra 	$L__BB16_35;
	add.s32 	%r405, %r403, 512;
	add.s32 	%r404, %r403, %r399;
$L__BB16_34:
	mul.wide.u32 	%rd105, %r404, 4;
	add.s64 	%rd101, %rd15, %rd105;
	// begin inline asm
	ld.global.nc.u32 %r274, [%rd101];
	// end inline asm
	mov.b32 	%f301, %r274;
	setp.lt.f32 	%p167, %f430, %f301;
	selp.f32 	%f302, %f301, %f430, %p167;
	add.s32 	%r278, %r404, 256;
	mul.wide.u32 	%rd106, %r278, 4;
	add.s64 	%rd102, %rd15, %rd106;
	// begin inline asm
	ld.global.nc.u32 %r275, [%rd102];
	// end inline asm
	mov.b32 	%f303, %r275;
	setp.lt.f32 	%p168, %f302, %f303;
	selp.f32 	%f304, %f303, %f302, %p168;
	add.s32 	%r279, %r404, 512;
	mul.wide.u32 	%rd107, %r279, 4;
	add.s64 	%rd103, %rd15, %rd107;
	// begin inline asm
	ld.global.nc.u32 %r276, [%rd103];
	// end inline asm
	mov.b32 	%f305, %r276;
	setp.lt.f32 	%p169, %f304, %f305;
	selp.f32 	%f306, %f305, %f304, %p169;
	add.s32 	%r280, %r404, 768;
	mul.wide.u32 	%rd108, %r280, 4;
	add.s64 	%rd104, %rd15, %rd108;
	// begin inline asm
	ld.global.nc.u32 %r277, [%rd104];
	// end inline asm
	mov.b32 	%f307, %r277;
	setp.lt.f32 	%p170, %f306, %f307;
	selp.f32 	%f430, %f307, %f306, %p170;
	add.s32 	%r34, %r405, 1024;
	add.s32 	%r281, %r405, 512;
	add.s32 	%r404, %r404, 1024;
	setp.lt.s32 	%p171, %r281, %r19;
	mov.u32 	%r405, %r34;
	@%p171 bra 	$L__BB16_34;
$L__BB16_35:
	// begin inline asm
	mov.u32 %r282, %laneid;
	// end inline asm
	mov.b32 	%r284, %f430;
	mov.b32 	%r285, 1;
	mov.b32 	%r306, 31;
	mov.b32 	%r307, -1;
	// begin inline asm
	shfl.sync.down.b32 %r283, %r284, %r285, %r306, %r307;
	// end inline asm
	mov.b32 	%f308, %r283;
	setp.gt.s32 	%p172, %r282, 30;
	setp.lt.f32 	%p173, %f430, %f308;
	selp.f32 	%f309, %f308, %f430, %p173;
	selp.f32 	%f310, %f430, %f309, %p172;
	mov.b32 	%r289, %f310;
	mov.b32 	%r290, 2;
	// begin inline asm
	shfl.sync.down.b32 %r288, %r289, %r290, %r306, %r307;
	// end inline asm
	mov.b32 	%f311, %r288;
	setp.gt.s32 	%p174, %r282, 29;
	setp.lt.f32 	%p175, %f310, %f311;
	selp.f32 	%f312, %f311, %f310, %p175;
	selp.f32 	%f313, %f310, %f312, %p174;
	mov.b32 	%r294, %f313;
	mov.b32 	%r295, 4;
	// begin inline asm
	shfl.sync.down.b32 %r293, %r294, %r295, %r306, %r307;
	// end inline asm
	mov.b32 	%f314, %r293;
	setp.gt.s32 	%p176, %r282, 27;
	setp.lt.f32 	%p177, %f313, %f314;
	selp.f32 	%f315, %f314, %f313, %p177;
	selp.f32 	%f316, %f313, %f315, %p176;
	mov.b32 	%r299, %f316;
	mov.b32 	%r300, 8;
	// begin inline asm
	shfl.sync.down.b32 %r298, %r299, %r300, %r306, %r307;
	// end inline asm
	mov.b32 	%f317, %r298;
	setp.gt.s32 	%p178, %r282, 23;
	setp.lt.f32 	%p179, %f316, %f317;
	selp.f32 	%f318, %f317, %f316, %p179;
	selp.f32 	%f319, %f316, %f318, %p178;
	mov.b32 	%r304, %f319;
	mov.b32 	%r305, 16;
	// begin inline asm
	shfl.sync.down.b32 %r303, %r304, %r305, %r306, %r307;
	// end inline asm
	mov.b32 	%f320, %r303;
	setp.gt.s32 	%p180, %r282, 15;
	setp.lt.f32 	%p181, %f319, %f320;
	selp.f32 	%f26, %f320, %f319, %p181;
	selp.f32 	%f444, %f319, %f26, %p180;
	setp.ne.s32 	%p182, %r282, 0;
	@%p182 bra 	$L__BB16_37;
	shr.u32 	%r308, %r13, 3;
	and.b32  	%r309, %r308, 124;
	mov.u32 	%r310, _ZZN3cub18CUB_300001_SM_10006detail6reduce28DeviceReduceSingleTileKernelINS2_10policy_hubIfjN4cuda3__47maximumIvEEE10Policy1000EPKfPfjS8_ffNS5_3std3__410__identityEEEvT0_T1_T2_T3_T4_T6_E12temp_storage;
	add.s32 	%r311, %r310, %r309;
	st.shared.f32 	[%r311+8], %f26;
$L__BB16_37:
	bar.sync 	0;
	setp.ne.s32 	%p183, %r13, 0;
	@%p183 bra 	$L__BB16_74;
	ld.shared.f32 	%f321, [_ZZN3cub18CUB_300001_SM_10006detail6reduce28DeviceReduceSingleTileKernelINS2_10policy_hubIfjN4cuda3__47maximumIvEEE10Policy1000EPKfPfjS8_ffNS5_3std3__410__identityEEEvT0_T1_T2_T3_T4_T6_E12temp_storage+12];
	setp.lt.f32 	%p184, %f444, %f321;
	selp.f32 	%f322, %f321, %f444, %p184;
	ld.shared.f32 	%f323, [_ZZN3cub18CUB_300001_SM_10006detail6reduce28DeviceReduceSingleTileKernelINS2_10policy_hubIfjN4cuda3__47maximumIvEEE10Policy1000EPKfPfjS8_ffNS5_3std3__410__identityEEEvT0_T1_T2_T3_T4_T6_E12temp_storage+16];
	setp.lt.f32 	%p185, %f322, %f323;
	selp.f32 	%f324, %f323, %f322, %p185;
	ld.shared.f32 	%f325, [_ZZN3cub18CUB_300001_SM_10006detail6reduce28DeviceReduceSingleTileKernelINS2_10policy_hubIfjN4cuda3__47maximumIvEEE10Policy1000EPKfPfjS8_ffNS5_3std3__410__identityEEEvT0_T1_T2_T3_T4_T6_E12temp_storage+20];
	setp.lt.f32 	%p186, %f324, %f325;
	selp.f32 	%f326, %f325, %f324, %p186;
	ld.shared.f32 	%f327, [_ZZN3cub18CUB_300001_SM_10006detail6reduce28DeviceReduceSingleTileKernelINS2_10policy_hubIfjN4cuda3__47maximumIvEEE10Policy1000EPKfPfjS8_ffNS5_3std3__410__identityEEEvT0_T1_T2_T3_T4_T6_E12temp_storage+24];
	setp.lt.f32 	%p187, %f326, %f327;
	selp.f32 	%f328, %f327, %f326, %p187;
	ld.shared.f32 	%f329, [_ZZN3cub18CUB_300001_SM_10006detail6reduce28DeviceReduceSingleTileKernelINS2_10policy_hubIfjN4cuda3__47maximumIvEEE10Policy1000EPKfPfjS8_ffNS5_3std3__410__identityEEEvT0_T1_T2_T3_T4_T6_E12temp_storage+28];
	setp.lt.f32 	%p188, %f328, %f329;
	selp.f32 	%f330, %f329, %f328, %p188;
	ld.shared.f32 	%f331, [_ZZN3cub18CUB_300001_SM_10006detail6reduce28DeviceReduceSingleTileKernelINS2_10policy_hubIfjN4cuda3__47maximumIvEEE10Policy1000EPKfPfjS8_ffNS5_3std3__410__identityEEEvT0_T1_T2_T3_T4_T6_E12temp_storage+32];
	setp.lt.f32 	%p189, %f330, %f331;
	selp.f32 	%f332, %f331, %f330, %p189;
	ld.shared.f32 	%f333, [_ZZN3cub18CUB_300001_SM_10006detail6reduce28DeviceReduceSingleTileKernelINS2_10policy_hubIfjN4cuda3__47maximumIvEEE10Policy1000EPKfPfjS8_ffNS5_3std3__410__identityEEEvT0_T1_T2_T3_T4_T6_E12temp_storage+36];
	setp.lt.f32 	%p190, %f332, %f333;
	selp.f32 	%f444, %f333, %f332, %p190;
	bra.uni 	$L__BB16_74;
$L__BB16_39:
	setp.gt.u32 	%p3, %r70, 4095;
	@%p3 bra 	$L__BB16_58;
	mov.u32 	%r36, %tid.x;
	setp.ge.u32 	%p68, %r36, %r70;
	mov.f32 	%f436, 0f00000000;
	mov.u32 	%r409, %r36;
	@%p68 bra 	$L__BB16_42;
	mul.wide.u32 	%rd65, %r36, 4;
	add.s64 	%rd64, %rd15, %rd65;
	// begin inline asm
	ld.global.nc.u32 %r152, [%rd64];
	// end inline asm
	mov.b32 	%f436, %r152;
	add.s32 	%r409, %r36, 256;
$L__BB16_42:
	setp.ge.u32 	%p69, %r409, %r70;
	@%p69 bra 	$L__BB16_49;
	not.b32 	%r153, %r409;
	add.s32 	%r39, %r70, %r153;
	and.b32  	%r154, %r39, 768;
	setp.eq.s32 	%p70, %r154, 768;
	@%p70 bra 	$L__BB16_46;
	mul.wide.u32 	%rd66, %r409, 4;
	add.s64 	%rd120, %rd15, %rd66;
	shr.u32 	%r155, %r39, 8;
	add.s32 	%r156, %r155, 1;
	and.b32  	%r157, %r156, 3;
	neg.s32 	%r407, %r157;
$L__BB16_45:
	.pragma "nounroll";
	// begin inline asm
	ld.global.nc.u32 %r158, [%rd120];
	// end inline asm
	mov.b32 	%f157, %r158;
	setp.lt.f32 	%p71, %f436, %f157;
	selp.f32 	%f436, %f157, %f436, %p71;
	add.s32 	%r409, %r409, 256;
	add.s64 	%rd120, %rd120, 1024;
	add.s32 	%r407, %r407, 1;
	setp.ne.s32 	%p72, %r407, 0;
	@%p72 bra 	$L__BB16_45;
$L__BB16_46:
	setp.lt.u32 	%p73, %r39, 768;
	@%p73 bra 	$L__BB16_49;
	mul.wide.u32 	%rd68, %r409, 4;
	add.s64 	%rd121, %rd15, %rd68;
$L__BB16_48:
	// begin inline asm
	ld.global.nc.u32 %r159, [%rd121];
	// end inline asm
	mov.b32 	%f158, %r159;
	setp.lt.f32 	%p74, %f436, %f158;
	selp.f32 	%f159, %f158, %f436, %p74;
	add.s64 	%rd70, %rd121, 1024;
	// begin inline asm
	ld.global.nc.u32 %r160, [%rd70];
	// end inline asm
	mov.b32 	%f160, %r160;
	setp.lt.f32 	%p75, %f159, %f160;
	selp.f32 	%f161, %f160, %f159, %p75;
	add.s64 	%rd71, %rd121, 2048;
	// begin inline asm
	ld.global.nc.u32 %r161, [%rd71];
	// end inline asm
	mov.b32 	%f162, %r161;
	setp.lt.f32 	%p76, %f161, %f162;
	selp.f32 	%f163, %f162, %f161, %p76;
	add.s64 	%rd72, %rd121, 3072;
	// begin inline asm
	ld.global.nc.u32 %r162, [%rd72];
	// end inline asm
	mov.b32 	%f164, %r162;
	setp.lt.f32 	%p77, %f163, %f164;
	selp.f32 	%f436, %f164, %f163, %p77;
	add.s32 	%r409, %r409, 1024;
	add.s64 	%rd121, %rd121, 4096;
	setp.lt.s32 	%p78, %r409, %r70;
	@%p78 bra 	$L__BB16_48;
$L__BB16_49:
	setp.lt.u32 	%p79, %r70, 256;
	@%p79 bra 	$L__BB16_54;
	// begin inline asm
	mov.u32 %r201, %laneid;
	// end inline asm
	mov.b32 	%r203, %f436;
	mov.b32 	%r204, 1;
	mov.b32 	%r225, 31;
	mov.b32 	%r226, -1;
	// begin inline asm
	shfl.sync.down.b32 %r202, %r203, %r204, %r225, %r226;
	// end inline asm
	mov.b32 	%f212, %r202;
	setp.gt.s32 	%p107, %r201, 30;
	setp.lt.f32 	%p108, %f436, %f212;
	selp.f32 	%f213, %f212, %f436, %p108;
	selp.f32 	%f214, %f436, %f213, %p107;
	mov.b32 	%r208, %f214;
	mov.b32 	%r209, 2;
	// begin inline asm
	shfl.sync.down.b32 %r207, %r208, %r209, %r225, %r226;
	// end inline asm
	mov.b32 	%f215, %r207;
	setp.gt.s32 	%p109, %r201, 29;
	setp.lt.f32 	%p110, %f214, %f215;
	selp.f32 	%f216, %f215, %f214, %p110;
	selp.f32 	%f217, %f214, %f216, %p109;
	mov.b32 	%r213, %f217;
	mov.b32 	%r214, 4;
	// begin inline asm
	shfl.sync.down.b32 %r212, %r213, %r214, %r225, %r226;
	// end inline asm
	mov.b32 	%f218, %r212;
	setp.gt.s32 	%p111, %r201, 27;
	setp.lt.f32 	%p112, %f217, %f218;
	selp.f32 	%f219, %f218, %f217, %p112;
	selp.f32 	%f220, %f217, %f219, %p111;
	mov.b32 	%r218, %f220;
	mov.b32 	%r219, 8;
	// begin inline asm
	shfl.sync.down.b32 %r217, %r218, %r219, %r225, %r226;
	// end inline asm
	mov.b32 	%f221, %r217;
	setp.gt.s32 	%p113, %r201, 23;
	setp.lt.f32 	%p114, %f220, %f221;
	selp.f32 	%f222, %f221, %f220, %p114;
	selp.f32 	%f223, %f220, %f222, %p113;
	mov.b32 	%r223, %f223;
	mov.b32 	%r224, 16;
	// begin inline asm
	shfl.sync.down.b32 %r222, %r223, %r224, %r225, %r226;
	// end inline asm
	mov.b32 	%f224, %r222;
	setp.gt.s32 	%p115, %r201, 15;
	setp.lt.f32 	%p116, %f223, %f224;
	selp.f32 	%f38, %f224, %f223, %p116;
	selp.f32 	%f444, %f223, %f38, %p115;
	setp.ne.s32 	%p117, %r201, 0;
	@%p117 bra 	$L__BB16_52;
	shr.u32 	%r227, %r36, 3;
	and.b32  	%r228, %r227, 124;
	mov.u32 	%r229, _ZZN3cub18CUB_300001_SM_10006detail6reduce28DeviceReduceSingleTileKernelINS2_10policy_hubIfjN4cuda3__47maximumIvEEE10Policy1000EPKfPfjS8_ffNS5_3std3__410__identityEEEvT0_T1_T2_T3_T4_T6_E12temp_storage;
	add.s32 	%r230, %r229, %r228;
	st.shared.f32 	[%r230+8], %f38;
$L__BB16_52:
	bar.sync 	0;
	setp.ne.s32 	%p118, %r36, 0;
	@%p118 bra 	$L__BB16_74;
	ld.shared.f32 	%f225, [_ZZN3cub18CUB_300001_SM_10006detail6reduce28DeviceReduceSingleTileKernelINS2_10policy_hubIfjN4cuda3__47maximumIvEEE10Policy1000EPKfPfjS8_ffNS5_3std3__410__identityEEEvT0_T1_T2_T3_T4_T6_E12temp_storage+12];
	setp.lt.f32 	%p119, %f444, %f225;
	selp.f32 	%f226, %f225, %f444, %p119;
	ld.shared.f32 	%f227, [_ZZN3cub18CUB_300001_SM_10006detail6reduce28DeviceReduceSingleTileKernelINS2_10policy_hubIfjN4cuda3__47maximumIvEEE10Policy1000EPKfPfjS8_ffNS5_3std3__410__identityEEEvT0_T1_T2_T3_T4_T6_E12temp_storage+16];
	setp.lt.f32 	%p120, %f226, %f227;
	selp.f32 	%f228, %f227, %f226, %p120;
	ld.shared.f32 	%f229, [_ZZN3cub18CUB_300001_SM_10006detail6reduce28DeviceReduceSingleTileKernelINS2_10policy_hubIfjN4cuda3__47maximumIvEEE10Policy1000EPKfPfjS8_ffNS5_3std3__410__identityEEEvT0_T1_T2_T3_T4_T6_E12temp_storage+20];
	setp.lt.f32 	%p121, %f228, %f229;
	selp.f32 	%f230, %f229, %f228, %p121;
	ld.shared.f32 	%f231, [_ZZN3cub18CUB_300001_SM_10006detail6reduce28DeviceReduceSingleTileKernelINS2_10policy_hubIfjN4cuda3__47maximumIvEEE10Policy1000EPKfPfjS8_ffNS5_3std3__410__identityEEEvT0_T1_T2_T3_T4_T6_E12temp_storage+24];
	setp.lt.f32 	%p122, %f230, %f231;
	selp.f32 	%f232, %f231, %f230, %p122;
	ld.shared.f32 	%f233, [_ZZN3cub18CUB_300001_SM_10006detail6reduce28DeviceReduceSingleTileKernelINS2_10policy_hubIfjN4cuda3__47maximumIvEEE10Policy1000EPKfPfjS8_ffNS5_3std3__410__identityEEEvT0_T1_T2_T3_T4_T6_E12temp_storage+28];
	setp.lt.f32 	%p123, %f232, %f233;
	selp.f32 	%f234, %f233, %f232, %p123;
	ld.shared.f32 	%f235, [_ZZN3cub18CUB_300001_SM_10006detail6reduce28DeviceReduceSingleTileKernelINS2_10policy_hubIfjN4cuda3__47maximumIvEEE10Policy1000EPKfPfjS8_ffNS5_3std3__410__identityEEEvT0_T1_T2_T3_T4_T6_E12temp_storage+32];
	setp.lt.f32 	%p124, %f234, %f235;
	selp.f32 	%f236, %f235, %f234, %p124;
	ld.shared.f32 	%f237, [_ZZN3cub18CUB_300001_SM_10006detail6reduce28DeviceReduceSingleTileKernelINS2_10policy_hubIfjN4cuda3__47maximumIvEEE10Policy1000EPKfPfjS8_ffNS5_3std3__410__identityEEEvT0_T1_T2_T3_T4_T6_E12temp_storage+36];
	setp.lt.f32 	%p125, %f236, %f237;
	selp.f32 	%f444, %f237, %f236, %p125;
	bra.uni 	$L__BB16_74;
$L__BB16_54:
	// begin inline asm
	mov.u32 %r163, %laneid;
	// end inline asm
	and.b32  	%r189, %r36, 992;
	add.s32 	%r190, %r189, 32;
	setp.gt.u32 	%p80, %r190, %r70;
	not.b32 	%r191, %r189;
	add.s32 	%r192, %r70, %r191;
	selp.b32 	%r187, %r192, 31, %p80;
	mov.b32 	%r165, %f436;
	mov.b32 	%r166, 1;
	mov.b32 	%r188, -1;
	// begin inline asm
	shfl.sync.down.b32 %r164, %r165, %r166, %r187, %r188;
	// end inline asm
	mov.b32 	%f165, %r164;
	setp.lt.s32 	%p81, %r163, %r187;
	setp.lt.f32 	%p82, %f436, %f165;
	selp.f32 	%f166, %f165, %f436, %p82;
	selp.f32 	%f167, %f166, %f436, %p81;
	mov.b32 	%r170, %f167;
	mov.b32 	%r171, 2;
	// begin inline asm
	shfl.sync.down.b32 %r169, %r170, %r171, %r187, %r188;
	// end inline asm
	mov.b32 	%f168, %r169;
	add.s32 	%r193, %r163, 2;
	setp.gt.s32 	%p83, %r193, %r187;
	setp.lt.f32 	%p84, %f167, %f168;
	selp.f32 	%f169, %f168, %f167, %p84;
	selp.f32 	%f170, %f167, %f169, %p83;
	mov.b32 	%r175, %f170;
	mov.b32 	%r176, 4;
	// begin inline asm
	shfl.sync.down.b32 %r174, %r175, %r176, %r187, %r188;
	// end inline asm
	mov.b32 	%f171, %r174;
	add.s32 	%r194, %r163, 4;
	setp.gt.s32 	%p85, %r194, %r187;
	setp.lt.f32 	%p86, %f170, %f171;
	selp.f32 	%f172, %f171, %f170, %p86;
	selp.f32 	%f173, %f170, %f172, %p85;
	mov.b32 	%r180, %f173;
	mov.b32 	%r181, 8;
	// begin inline asm
	shfl.sync.down.b32 %r179, %r180, %r181, %r187, %r188;
	// end inline asm
	mov.b32 	%f174, %r179;
	add.s32 	%r195, %r163, 8;
	setp.gt.s32 	%p87, %r195, %r187;
	setp.lt.f32 	%p88, %f173, %f174;
	selp.f32 	%f175, %f174, %f173, %p88;
	selp.f32 	%f176, %f173, %f175, %p87;
	mov.b32 	%r185, %f176;
	mov.b32 	%r186, 16;
	// begin inline asm
	shfl.sync.down.b32 %r184, %r185, %r186, %r187, %r188;
	// end inline asm
	mov.b32 	%f177, %r184;
	add.s32 	%r196, %r163, 16;
	setp.gt.s32 	%p89, %r196, %r187;
	setp.lt.f32 	%p90, %f176, %f177;
	selp.f32 	%f178, %f177, %f176, %p90;
	selp.f32 	%f444, %f176, %f178, %p89;
	setp.ne.s32 	%p91, %r163, 0;
	@%p91 bra 	$L__BB16_56;
	shr.u32 	%r197, %r36, 3;
	and.b32  	%r198, %r197, 124;
	mov.u32 	%r199, _ZZN3cub18CUB_300001_SM_10006detail6reduce28DeviceReduceSingleTileKernelINS2_10policy_hubIfjN4cuda3__47maximumIvEEE10Policy1000EPKfPfjS8_ffNS5_3std3__410__identityEEEvT0_T1_T2_T3_T4_T6_E12temp_storage;
	add.s32 	%r200, %r199, %r198;
	st.shared.f32 	[%r200+8], %f444;
$L__BB16_56:
	bar.sync 	0;
	setp.ne.s32 	%p92, %r36, 0;
	@%p92 bra 	$L__BB16_74;
	setp.gt.u32 	%p93, %r70, 32;
	ld.shared.f32 	%f179, [_ZZN3cub18CUB_300001_SM_10006detail6reduce28DeviceReduceSingleTileKernelINS2_10policy_hubIfjN4cuda3__47maximumIvEEE10Policy1000EPKfPfjS8_ffNS5_3std3__410__identityEEEvT0_T1_T2_T3_T4_T6_E12temp_storage+12];
	setp.lt.f32 	%p94, %f444, %f179;
	selp.f32 	%f181, %f179, %f444, %p94;
	selp.f32 	%f182, %f181, %f444, %p93;
	setp.gt.u32 	%p95, %r70, 64;
	ld.shared.f32 	%f184, [_ZZN3cub18CUB_300001_SM_10006detail6reduce28DeviceReduceSingleTileKernelINS2_10policy_hubIfjN4cuda3__47maximumIvEEE10Policy1000EPKfPfjS8_ffNS5_3std3__410__identityEEEvT0_T1_T2_T3_T4_T6_E12temp_storage+16];
	setp.lt.f32 	%p96, %f182, %f184;
	selp.f32 	%f186, %f184, %f182, %p96;
	selp.f32 	%f187, %f186, %f182, %p95;
	setp.gt.u32 	%p97, %r70, 96;
	ld.shared.f32 	%f189, [_ZZN3cub18CUB_300001_SM_10006detail6reduce28DeviceReduceSingleTileKernelINS2_10policy_hubIfjN4cuda3__47maximumIvEEE10Policy1000EPKfPfjS8_ffNS5_3std3__410__identityEEEvT0_T1_T2_T3_T4_T6_E12temp_storage+20];
	setp.lt.f32 	%p98, %f187, %f189;
	selp.f32 	%f191, %f189, %f187, %p98;
	selp.f32 	%f192, %f191, %f187, %p97;
	setp.gt.u32 	%p99, %r70, 128;
	ld.shared.f32 	%f194, [_ZZN3cub18CUB_300001_SM_10006detail6reduce28DeviceReduceSingleTileKernelINS2_10policy_hubIfjN4cuda3__47maximumIvEEE10Policy1000EPKfPfjS8_ffNS5_3std3__410__identityEEEvT0_T1_T2_T3_T4_T6_E12temp_storage+24];
	setp.lt.f32 	%p100, %f192, %f194;
	selp.f32 	%f196, %f194, %f192, %p100;
	selp.f32 	%f197, %f196, %f192, %p99;
	setp.gt.u32 	%p101, %r70, 160;
	ld.shared.f32 	%f199, [_ZZN3cub18CUB_300001_SM_10006detail6reduce28DeviceReduceSingleTileKernelINS2_10policy_hubIfjN4cuda3__47maximumIvEEE10Policy1000EPKfPfjS8_ffNS5_3std3__410__identityEEEvT0_T1_T2_T3_T4_T6_E12temp_storage+28];
	setp.lt.f32 	%p102, %f197, %f199;
	selp.f32 	%f201, %f199, %f197, %p102;
	selp.f32 	%f202, %f201, %f197, %p101;
	setp.gt.u32 	%p103, %r70, 192;
	ld.shared.f32 	%f204, [_ZZN3cub18CUB_300001_SM_10006detail6reduce28DeviceReduceSingleTileKernelINS2_10policy_hubIfjN4cuda3__47maximumIvEEE10Policy1000EPKfPfjS8_ffNS5_3std3__410__identityEEEvT0_T1_T2_T3_T4_T6_E12temp_storage+32];
	setp.lt.f32 	%p104, %f202, %f204;
	selp.f32 	%f206, %f204, %f202, %p104;
	selp.f32 	%f207, %f206, %f202, %p103;
	setp.gt.u32 	%p105, %r70, 224;
	ld.shared.f32 	%f209, [_ZZN3cub18CUB_300001_SM_10006detail6reduce28DeviceReduceSingleTileKernelINS2_10policy_hubIfjN4cuda3__47maximumIvEEE10Policy1000EPKfPfjS8_ffNS5_3std3__410__identityEEEvT0_T1_T2_T3_T4_T6_E12temp_storage+36];
	setp.lt.f32 	%p106, %f207, %f209;
	selp.f32 	%f211, %f209, %f207, %p106;
	selp.f32 	%f444, %f211, %f207, %p105;
	bra.uni 	$L__BB16_74;
$L__BB16_58:
	mov.u32 	%r48, %tid.x;
	mul.wide.u32 	%rd34, %r48, 4;
	add.s64 	%rd18, %rd15, %rd34;
	// begin inline asm
	ld.global.nc.u32 %r71, [%rd18];
	// end inline asm
	mov.b32 	%f59, %r71;
	add.s64 	%rd19, %rd18, 1024;
	// begin inline asm
	ld.global.nc.u32 %r72, [%rd19];
	// end inline asm
	mov.b32 	%f60, %r72;
	add.s64 	%rd20, %rd18, 2048;
	// begin inline asm
	ld.global.nc.u32 %r73, [%rd20];
	// end inline asm
	mov.b32 	%f61, %r73;
	add.s64 	%rd21, %rd18, 3072;
	// begin inline asm
	ld.global.nc.u32 %r74, [%rd21];
	// end inline asm
	mov.b32 	%f62, %r74;
	add.s64 	%rd22, %rd18, 4096;
	// begin inline asm
	ld.global.nc.u32 %r75, [%rd22];
	// end inline asm
	mov.b32 	%f63, %r75;
	add.s64 	%rd23, %rd18, 5120;
	// begin inline asm
	ld.global.nc.u32 %r76, [%rd23];
	// end inline asm
	mov.b32 	%f64, %r76;
	add.s64 	%rd24, %rd18, 6144;
	// begin inline asm
	ld.global.nc.u32 %r77, [%rd24];
	// end inline asm
	mov.b32 	%f65, %r77;
	add.s64 	%rd25, %rd18, 7168;
	// begin inline asm
	ld.global.nc.u32 %r78, [%rd25];
	// end inline asm
	mov.b32 	%f66, %r78;
	add.s64 	%rd26, %rd18, 8192;
	// begin inline asm
	ld.global.nc.u32 %r79, [%rd26];
	// end inline asm
	mov.b32 	%f67, %r79;
	add.s64 	%rd27, %rd18, 9216;
	// begin inline asm
	ld.global.nc.u32 %r80, [%rd27];
	// end inline asm
	mov.b32 	%f68, %r80;
	add.s64 	%rd28, %rd18, 10240;
	// begin inline asm
	ld.global.nc.u32 %r81, [%rd28];
	// end inline asm
	mov.b32 	%f69, %r81;
	add.s64 	%rd29, %rd18, 11264;
	// begin inline asm
	ld.global.nc.u32 %r82, [%rd29];
	// end inline asm
	mov.b32 	%f70, %r82;
	add.s64 	%rd30, %rd18, 12288;
	// begin inline asm
	ld.global.nc.u32 %r83, [%rd30];
	// end inline asm
	mov.b32 	%f71, %r83;
	add.s64 	%rd31, %rd18, 13312;
	// begin inline asm
	ld.global.nc.u32 %r84, [%rd31];
	// end inline asm
	mov.b32 	%f72, %r84;
	add.s64 	%rd32, %rd18, 14336;
	// begin inline asm
	ld.global.nc.u32 %r85, [%rd32];
	// end inline asm
	mov.b32 	%f73, %r85;
	add.s64 	%rd33, %rd18, 15360;
	// begin inline asm
	ld.global.nc.u32 %r86, [%rd33];
	// end inline asm
	mov.b32 	%f74, %r86;
	setp.lt.f32 	%p4, %f59, %f60;
	selp.f32 	%f75, %f60, %f59, %p4;
	setp.lt.f32 	%p5, %f61, %f62;
	selp.f32 	%f76, %f62, %f61, %p5;
	setp.lt.f32 	%p6, %f63, %f64;
	selp.f32 	%f77, %f64, %f63, %p6;
	setp.lt.f32 	%p7, %f65, %f66;
	selp.f32 	%f78, %f66, %f65, %p7;
	setp.lt.f32 	%p8, %f67, %f68;
	selp.f32 	%f79, %f68, %f67, %p8;
	setp.lt.f32 	%p9, %f69, %f70;
	selp.f32 	%f80, %f70, %f69, %p9;
	setp.lt.f32 	%p10, %f71, %f72;
	selp.f32 	%f81, %f72, %f71, %p10;
	setp.lt.f32 	%p11, %f73, %f74;
	selp.f32 	%f82, %f74, %f73, %p11;
	setp.lt.f32 	%p12, %f75, %f76;
	selp.f32 	%f83, %f76, %f75, %p12;
	setp.lt.f32 	%p13, %f77, %f78;
	selp.f32 	%f84, %f78, %f77, %p13;
	setp.lt.f32 	%p14, %f79, %f80;
	selp.f32 	%f85, %f80, %f79, %p14;
	setp.lt.f32 	%p15, %f81, %f82;
	selp.f32 	%f86, %f82, %f81, %p15;
	setp.lt.f32 	%p16, %f83, %f84;
	selp.f32 	%f87, %f84, %f83, %p16;
	setp.lt.f32 	%p17, %f85, %f86;
	selp.f32 	%f88, %f86, %f85, %p17;
	setp.lt.f32 	%p18, %f87, %f88;
	selp.f32 	%f443, %f88, %f87, %p18;
	add.s32 	%r49, %r70, -4096;
	setp.lt.u32 	%p19, %r49, 4096;
	mov.b32 	%r412, 4096;
	@%p19 bra 	$L__BB16_62;
	mov.b32 	%r412, 4096;
$L__BB16_60:
	add.s32 	%r105, %r48, %r412;
	mul.wide.u32 	%rd51, %r105, 4;
	add.s64 	%rd35, %rd15, %rd51;
	// begin inline asm
	ld.global.nc.u32 %r89, [%rd35];
	// end inline asm
	mov.b32 	%f89, %r89;
	mul.wide.u32 	%rd52, %r412, 4;
	add.s64 	%rd53, %rd18, %rd52;
	add.s64 	%rd36, %rd53, 1024;
	// begin inline asm
	ld.global.nc.u32 %r90, [%rd36];
	// end inline asm
	mov.b32 	%f90, %r90;
	add.s64 	%rd37, %rd53, 2048;
	// begin inline asm
	ld.global.nc.u32 %r91, [%rd37];
	// end inline asm
	mov.b32 	%f91, %r91;
	add.s64 	%rd38, %rd53, 3072;
	// begin inline asm
	ld.global.nc.u32 %r92, [%rd38];
	// end inline asm
	mov.b32 	%f92, %r92;
	add.s64 	%rd39, %rd53, 4096;
	// begin inline asm
	ld.global.nc.u32 %r93, [%rd39];
	// end inline asm
	mov.b32 	%f93, %r93;
	add.s64 	%rd40, %rd53, 5120;
	// begin inline asm
	ld.global.nc.u32 %r94, [%rd40];
	// end inline asm
	mov.b32 	%f94, %r94;
	add.s64 	%rd41, %rd53, 6144;
	// begin inline asm
	ld.global.nc.u32 %r95, [%rd41];
	// end inline asm
	mov.b32 	%f95, %r95;
	add.s64 	%rd42, %rd53, 7168;
	// begin inline asm
	ld.global.nc.u32 %r96, [%rd42];
	// end inline asm
	mov.b32 	%f96, %r96;
	add.s64 	%rd43, %rd53, 8192;
	// begin inline asm
	ld.global.nc.u32 %r97, [%rd43];
	// end inline asm
	mov.b32 	%f97, %r97;
	add.s64 	%rd44, %rd53, 9216;
	// begin inline asm
	ld.global.nc.u32 %r98, [%rd44];
	// end inline asm
	mov.b32 	%f98, %r98;
	add.s64 	%rd45, %rd53, 10240;
	// begin inline asm
	ld.global.nc.u32 %r99, [%rd45];
	// end inline asm
	mov.b32 	%f99, %r99;
	add.s64 	%rd46, %rd53, 11264;
	// begin inline asm
	ld.global.nc.u32 %r100, [%rd46];
	// end inline asm
	mov.b32 	%f100, %r100;
	add.s64 	%rd47, %rd53, 12288;
	// begin inline asm
	ld.global.nc.u32 %r101, [%rd47];
	// end inline asm
	mov.b32 	%f101, %r101;
	add.s64 	%rd48, %rd53, 13312;
	// begin inline asm
	ld.global.nc.u32 %r102, [%rd48];
	// end inline asm
	mov.b32 	%f102, %r102;
	add.s64 	%rd49, %rd53, 14336;
	// begin inline asm
	ld.global.nc.u32 %r103, [%rd49];
	// end inline asm
	mov.b32 	%f103, %r103;
	add.s64 	%rd50, %rd53, 15360;
	// begin inline asm
	ld.global.nc.u32 %r104, [%rd50];
	// end inline asm
	mov.b32 	%f104, %r104;
	setp.lt.f32 	%p20, %f443, %f89;
	selp.f32 	%f105, %f89, %f443, %p20;
	setp.lt.f32 	%p21, %f90, %f91;
	selp.f32 	%f106, %f91, %f90, %p21;
	setp.lt.f32 	%p22, %f92, %f93;
	selp.f32 	%f107, %f93, %f92, %p22;
	setp.lt.f32 	%p23, %f94, %f95;
	selp.f32 	%f108, %f95, %f94, %p23;
	setp.lt.f32 	%p24, %f96, %f97;
	selp.f32 	%f109, %f97, %f96, %p24;
	setp.lt.f32 	%p25, %f98, %f99;
	selp.f32 	%f110, %f99, %f98, %p25;
	setp.lt.f32 	%p26, %f100, %f101;
	selp.f32 	%f111, %f101, %f100, %p26;
	setp.lt.f32 	%p27, %f102, %f103;
	selp.f32 	%f112, %f103, %f102, %p27;
	setp.lt.f32 	%p28, %f105, %f106;
	selp.f32 	%f113, %f106, %f105, %p28;
	setp.lt.f32 	%p29, %f107, %f108;
	selp.f32 	%f114, %f108, %f107, %p29;
	setp.lt.f32 	%p30, %f109, %f110;
	selp.f32 	%f115, %f110, %f109, %p30;
	setp.lt.f32 	%p31, %f111, %f112;
	selp.f32 	%f116, %f112, %f111, %p31;
	setp.lt.f32 	%p32, %f113, %f114;
	selp.f32 	%f117, %f114, %f113, %p32;
	setp.lt.f32 	%p33, %f115, %f116;
	selp.f32 	%f118, %f116, %f115, %p33;
	setp.lt.f32 	%p34, %f117, %f118;
	selp.f32 	%f119, %f118, %f117, %p34;
	setp.lt.f32 	%p35, %f119, %f104;
	selp.f32 	%f443, %f104, %f119, %p35;
	sub.s32 	%r106, %r70, %r412;
	setp.lt.u32 	%p36, %r106, 4096;
	@%p36 bra 	$L__BB16_70;
	add.s32 	%r412, %r412, 4096;
	setp.le.u32 	%p37, %r412, %r49;
	@%p37 bra 	$L__BB16_60;
$L__BB16_62:
	setp.le.u32 	%p38, %r70, %r412;
	@%p38 bra 	$L__BB16_70;
	sub.s32 	%r53, %r70, %r412;
	setp.ge.s32 	%p39, %r48, %r53;
	@%p39 bra 	$L__BB16_70;
	not.b32 	%r107, %r48;
	add.s32 	%r108, %r70, %r107;
	sub.s32 	%r54, %r108, %r412;
	and.b32  	%r109, %r54, 768;
	setp.eq.s32 	%p40, %r109, 768;
	mov.u32 	%r416, %r48;
	@%p40 bra 	$L__BB16_67;
	add.s32 	%r414, %r48, %r412;
	shr.u32 	%r110, %r54, 8;
	add.s32 	%r111, %r110, 1;
	and.b32  	%r112, %r111, 3;
	neg.s32 	%r413, %r112;
	mov.u32 	%r416, %r48;
$L__BB16_66:
	.pragma "nounroll";
	mul.wide.u32 	%rd55, %r414, 4;
	add.s64 	%rd54, %rd15, %rd55;
	// begin inline asm
	ld.global.nc.u32 %r113, [%rd54];
	// end inline asm
	mov.b32 	%f121, %r113;
	setp.lt.f32 	%p41, %f443, %f121;
	selp.f32 	%f443, %f121, %f443, %p41;
	add.s32 	%r416, %r416, 256;
	add.s32 	%r414, %r414, 256;
	add.s32 	%r413, %r413, 1;
	setp.ne.s32 	%p42, %r413, 0;
	@%p42 bra 	$L__BB16_66;
$L__BB16_67:
	setp.lt.u32 	%p43, %r54, 768;
	@%p43 bra 	$L__BB16_70;
	add.s32 	%r418, %r416, 512;
	add.s32 	%r417, %r416, %r412;
$L__BB16_69:
	mul.wide.u32 	%rd60, %r417, 4;
	add.s64 	%rd56, %rd15, %rd60;
	// begin inline asm
	ld.global.nc.u32 %r114, [%rd56];
	// end inline asm
	mov.b32 	%f122, %r114;
	setp.lt.f32 	%p44, %f443, %f122;
	selp.f32 	%f123, %f122, %f443, %p44;
	add.s32 	%r118, %r417, 256;
	mul.wide.u32 	%rd61, %r118, 4;
	add.s64 	%rd57, %rd15, %rd61;
	// begin inline asm
	ld.global.nc.u32 %r115, [%rd57];
	// end inline asm
	mov.b32 	%f124, %r115;
	setp.lt.f32 	%p45, %f123, %f124;
	selp.f32 	%f125, %f124, %f123, %p45;
	add.s32 	%r119, %r417, 512;
	mul.wide.u32 	%rd62, %r119, 4;
	add.s64 	%rd58, %rd15, %rd62;
	// begin inline asm
	ld.global.nc.u32 %r116, [%rd58];
	// end inline asm
	mov.b32 	%f126, %r116;
	setp.lt.f32 	%p46, %f125, %f126;
	selp.f32 	%f127, %f126, %f125, %p46;
	add.s32 	%r120, %r417, 768;
	mul.wide.u32 	%rd63, %r120, 4;
	add.s64 	%rd59, %rd15, %rd63;
	// begin inline asm
	ld.global.nc.u32 %r117, [%rd59];
	// end inline asm
	mov.b32 	%f128, %r117;
	setp.lt.f32 	%p47, %f127, %f128;
	selp.f32 	%f443, %f128, %f127, %p47;
	add.s32 	%r68, %r418, 1024;
	add.s32 	%r121, %r418, 512;
	add.s32 	%r417, %r417, 1024;
	setp.lt.s32 	%p48, %r121, %r53;
	mov.u32 	%r418, %r68;
	@%p48 bra 	$L__BB16_69;
$L__BB16_70:
	// begin inline asm
	mov.u32 %r122, %laneid;
	// end inline asm
	mov.b32 	%r124, %f443;
	mov.b32 	%r125, 1;
	mov.b32 	%r146, 31;
	mov.b32 	%r147, -1;
	// begin inline asm
	shfl.sync.down.b32 %r123, %r124, %r125, %r146, %r147;
	// end inline asm
	mov.b32 	%f129, %r123;
	setp.gt.s32 	%p49, %r122, 30;
	setp.lt.f32 	%p50, %f443, %f129;
	selp.f32 	%f130, %f129, %f443, %p50;
	selp.f32 	%f131, %f443, %f130, %p49;
	mov.b32 	%r129, %f131;
	mov.b32 	%r130, 2;
	// begin inline asm
	shfl.sync.down.b32 %r128, %r129, %r130, %r146, %r147;
	// end inline asm
	mov.b32 	%f132, %r128;
	setp.gt.s32 	%p51, %r122, 29;
	setp.lt.f32 	%p52, %f131, %f132;
	selp.f32 	%f133, %f132, %f131, %p52;
	selp.f32 	%f134, %f131, %f133, %p51;
	mov.b32 	%r134, %f134;
	mov.b32 	%r135, 4;
	// begin inline asm
	shfl.sync.down.b32 %r133, %r134, %r135, %r146, %r147;
	// end inline asm
	mov.b32 	%f135, %r133;
	setp.gt.s32 	%p53, %r122, 27;
	setp.lt.f32 	%p54, %f134, %f135;
	selp.f32 	%f136, %f135, %f134, %p54;
	selp.f32 	%f137, %f134, %f136, %p53;
	mov.b32 	%r139, %f137;
	mov.b32 	%r140, 8;
	// begin inline asm
	shfl.sync.down.b32 %r138, %r139, %r140, %r146, %r147;
	// end inline asm
	mov.b32 	%f138, %r138;
	setp.gt.s32 	%p55, %r122, 23;
	setp.lt.f32 	%p56, %f137, %f138;
	selp.f32 	%f139, %f138, %f137, %p56;
	selp.f32 	%f140, %f137, %f139, %p55;
	mov.b32 	%r144, %f140;
	mov.b32 	%r145, 16;
	// begin inline asm
	shfl.sync.down.b32 %r143, %r144, %r145, %r146, %r147;
	// end inline asm
	mov.b32 	%f141, %r143;
	setp.gt.s32 	%p57, %r122, 15;
	setp.lt.f32 	%p58, %f140, %f141;
	selp.f32 	%f54, %f141, %f140, %p58;
	selp.f32 	%f444, %f140, %f54, %p57;
	setp.ne.s32 	%p59, %r122, 0;
	@%p59 bra 	$L__BB16_72;
	shr.u32 	%r148, %r48, 3;
	and.b32  	%r149, %r148, 124;
	mov.u32 	%r150, _ZZN3cub18CUB_300001_SM_10006detail6reduce28DeviceReduceSingleTileKernelINS2_10policy_hubIfjN4cuda3__47maximumIvEEE10Policy1000EPKfPfjS8_ffNS5_3std3__410__identityEEEvT0_T1_T2_T3_T4_T6_E12temp_storage;
	add.s32 	%r151, %r150, %r149;
	st.shared.f32 	[%r151+8], %f54;
$L__BB16_72:
	bar.sync 	0;
	setp.ne.s32 	%p60, %r48, 0;
	@%p60 bra 	$L__BB16_74;
	ld.shared.f32 	%f142, [_ZZN3cub18CUB_300001_SM_10006detail6reduce28DeviceReduceSingleTileKernelINS2_10policy_hubIfjN4cuda3__47maximumIvEEE10Policy1000EPKfPfjS8_ffNS5_3std3__410__identityEEEvT0_T1_T2_T3_T4_T6_E12temp_storage+12];
	setp.lt.f32 	%p61, %f444, %f142;
	selp.f32 	%f143, %f142, %f444, %p61;
	ld.shared.f32 	%f144, [_ZZN3cub18CUB_300001_SM_10006detail6reduce28DeviceReduceSingleTileKernelINS2_10policy_hubIfjN4cuda3__47maximumIvEEE10Policy1000EPKfPfjS8_ffNS5_3std3__410__identityEEEvT0_T1_T2_T3_T4_T6_E12temp_storage+16];
	setp.lt.f32 	%p62, %f143, %f144;
	selp.f32 	%f145, %f144, %f143, %p62;
	ld.shared.f32 	%f146, [_ZZN3cub18CUB_300001_SM_10006detail6reduce28DeviceReduceSingleTileKernelINS2_10policy_hubIfjN4cuda3__47maximumIvEEE10Policy1000EPKfPfjS8_ffNS5_3std3__410__identityEEEvT0_T1_T2_T3_T4_T6_E12temp_storage+20];
	setp.lt.f32 	%p63, %f145, %f146;
	selp.f32 	%f147, %f146, %f145, %p63;
	ld.shared.f32 	%f148, [_ZZN3cub18CUB_300001_SM_10006detail6reduce28DeviceReduceSingleTileKernelINS2_10policy_hubIfjN4cuda3__47maximumIvEEE10Policy1000EPKfPfjS8_ffNS5_3std3__410__identityEEEvT0_T1_T2_T3_T4_T6_E12temp_storage+24];
	setp.lt.f32 	%p64, %f147, %f148;
	selp.f32 	%f149, %f148, %f147, %p64;
	ld.shared.f32 	%f150, [_ZZN3cub18CUB_300001_SM_10006detail6reduce28DeviceReduceSingleTileKernelINS2_10policy_hubIfjN4cuda3__47maximumIvEEE10Policy1000EPKfPfjS8_ffNS5_3std3__410__identityEEEvT0_T1_T2_T3_T4_T6_E12temp_storage+28];
	setp.lt.f32 	%p65, %f149, %f150;
	selp.f32 	%f151, %f150, %f149, %p65;
	ld.shared.f32 	%f152, [_ZZN3cub18CUB_300001_SM_10006detail6reduce28DeviceReduceSingleTileKernelINS2_10policy_hubIfjN4cuda3__47maximumIvEEE10Policy1000EPKfPfjS8_ffNS5_3std3__410__identityEEEvT0_T1_T2_T3_T4_T6_E12temp_storage+32];
	setp.lt.f32 	%p66, %f151, %f152;
	selp.f32 	%f153, %f152, %f151, %p66;
	ld.shared.f32 	%f154, [_ZZN3cub18CUB_300001_SM_10006detail6reduce28DeviceReduceSingleTileKernelINS2_10policy_hubIfjN4cuda3__47maximumIvEEE10Policy1000EPKfPfjS8_ffNS5_3std3__410__identityEEEvT0_T1_T2_T3_T4_T6_E12temp_storage+36];
	setp.lt.f32 	%p67, %f153, %f154;
	selp.f32 	%f444, %f154, %f153, %p67;
$L__BB16_74:
	mov.u32 	%r391, %tid.x;
	setp.ne.s32 	%p249, %r391, 0;
	@%p249 bra 	$L__BB16_76;
	setp.lt.f32 	%p250, %f58, %f444;
	selp.f32 	%f417, %f444, %f58, %p250;
	st.global.f32 	[%rd1], %f417;
$L__BB16_76:
	ret;

}
	// .globl	_ZN3cub18CUB_300001_SM_10006detail6reduce18DeviceReduceKernelINS2_10policy_hubIfjN4cuda3__47maximumIvEEE10Policy1000EPKfjS8_fNS5_3std3__410__identityEEEvT0_PT3_T1_NS0_13GridEvenShareISJ_EET2_T4_
.visible .entry _ZN3cub18CUB_300001_SM_10006detail6reduce18DeviceReduceKernelINS2_10policy_hubIfjN4cuda3__47maximumIvEEE10Policy1000EPKfjS8_fNS5_3std3__410__identityEEEvT0_PT3_T1_NS0_13GridEvenShareISJ_EET2_T4_(
	.param .u64 .ptr .align 1 _ZN3cub18CUB_300001_SM_10006detail6reduce18DeviceReduceKernelINS2_10policy_hubIfjN4cuda3__47maximumIvEEE10Policy1000EPKfjS8_fNS5_3std3__410__identityEEEvT0_PT3_T1_NS0_13GridEvenShareISJ_EET2_T4__param_0,
	.param .u64 .ptr .align 1 _ZN3cub18CUB_300001_SM_10006detail6reduce18DeviceReduceKernelINS2_10policy_hubIfjN4cuda3__47maximumIvEEE10Policy1000EPKfjS8_fNS5_3std3__410__identityEEEvT0_PT3_T1_NS0_13GridEvenShareISJ_EET2_T4__param_1,
	.param .u32 _ZN3cub18CUB_300001_SM_10006detail6reduce18DeviceReduceKernelINS2_10policy_hubIfjN4cuda3__47maximumIvEEE10Policy1000EPKfjS8_fNS5_3std3__410__identityEEEvT0_PT3_T1_NS0_13GridEvenShareISJ_EET2_T4__param_2,
	.param .align 4 .b8 _ZN3cub18CUB_300001_SM_10006detail6reduce18DeviceReduceKernelINS2_10policy_hubIfjN4cuda3__47maximumIvEEE10Policy1000EPKfjS8_fNS5_3std3__410__identityEEEvT0_PT3_T1_NS0_13GridEvenShareISJ_EET2_T4__param_3[40],
	.param .align 1 .b8 _ZN3cub18CUB_300001_SM_10006detail6reduce18DeviceReduceKernelINS2_10policy_hubIfjN4cuda3__47maximumIvEEE10Policy1000EPKfjS8_fNS5_3std3__410__identityEEEvT0_PT3_T1_NS0_13GridEvenShareISJ_EET2_T4__param_4[1],
	.param .align 1 .b8 _ZN3cub18CUB_300001_SM_10006detail6reduce18DeviceReduceKernelINS2_10policy_hubIfjN4cuda3__47maximumIvEEE10Policy1000EPKfjS8_fNS5_3std3__410__identityEEEvT0_PT3_T1_NS0_13GridEvenShareISJ_EET2_T4__param_5[1]
)
.maxntid 256
{
	.reg .pred 	%p<249>;
	.reg .b32 	%r<478>;
	.reg .b32 	%f<439>;
	.reg .b64 	%rd<112>;
	// demoted variable
	.shared .align 4 .b8 _ZZN3cub18CUB_300001_SM_10006detail6reduce18DeviceReduceKernelINS2_10policy_hubIfjN4cuda3__47maximumIvEEE10Policy1000EPKfjS8_fNS5_3std3__410__identityEEEvT0_PT3_T1_NS0_13GridEvenShareISJ_EET2_T4_E12temp_storage[44];
	ld.param.u32 	%r1, [_ZN3cub18CUB_300001_SM_10006detail6reduce18DeviceReduceKernelINS2_10policy_hubIfjN4cuda3__47maximumIvEEE10Policy1000EPKfjS8_fNS5_3std3__410__identityEEEvT0_PT3_T1_NS0_13GridEvenShareISJ_EET2_T4__param_3+20];
	ld.param.u64 	%rd1, [_ZN3cub18CUB_300001_SM_10006detail6reduce18DeviceReduceKernelINS2_10policy_hubIfjN4cuda3__47maximumIvEEE10Policy1000EPKfjS8_fNS5_3std3__410__identityEEEvT0_PT3_T1_NS0_13GridEvenShareISJ_EET2_T4__param_0];
	ld.param.u32 	%r2, [_ZN3cub18CUB_300001_SM_10006detail6reduce18DeviceReduceKernelINS2_10policy_hubIfjN4cuda3__47maximumIvEEE10Policy1000EPKfjS8_fNS5_3std3__410__identityEEEvT0_PT3_T1_NS0_13GridEvenShareISJ_EET2_T4__param_3+24];
	mov.u32 	%r3, %ctaid.x;
	shl.b32 	%r4, %r2, 12;
	shl.b32 	%r5, %r3, 12;
	and.b64  	%rd3, %rd1, 15;
	setp.ne.s64 	%p1, %rd3, 0;
	@%p1 bra 	$L__BB17_36;
	sub.s32 	%r6, %r1, %r5;
	setp.gt.u32 	%p125, %r6, 4095;
	@%p125 bra 	$L__BB17_20;
	mov.u32 	%r7, %tid.x;
	setp.ge.u32 	%p190, %r7, %r6;
	mov.f32 	%f419, 0f00000000;
	mov.u32 	%r448, %r7;
	@%p190 bra 	$L__BB17_4;
	add.s32 	%r359, %r5, %r7;
	mul.wide.u32 	%rd97, %r359, 4;
	add.s64 	%rd96, %rd1, %rd97;
	// begin inline asm
	ld.global.nc.u32 %r358, [%rd96];
	// end inline asm
	mov.b32 	%f419, %r358;
	add.s32 	%r448, %r7, 256;
$L__BB17_4:
	setp.ge.u32 	%p191, %r448, %r6;
	@%p191 bra 	$L__BB17_11;
	not.b32 	%r360, %r448;
	add.s32 	%r10, %r1, %r360;
	and.b32  	%r361, %r10, 768;
	setp.eq.s32 	%p192, %r361, 768;
	@%p192 bra 	$L__BB17_8;
	add.s32 	%r446, %r448, %r5;
	shr.u32 	%r362, %r10, 8;
	add.s32 	%r363, %r362, 1;
	and.b32  	%r364, %r363, 3;
	neg.s32 	%r445, %r364;
$L__BB17_7:
	.pragma "nounroll";
	mul.wide.u32 	%rd99, %r446, 4;
	add.s64 	%rd98, %rd1, %rd99;
	// begin inline asm
	ld.global.nc.u32 %r365, [%rd98];
	// end inline asm
	mov.b32 	%f333, %r365;
	setp.lt.f32 	%p193, %f419, %f333;
	selp.f32 	%f419, %f333, %f419, %p193;
	add.s32 	%r448, %r448, 256;
	add.s32 	%r446, %r446, 256;
	add.s32 	%r445, %r445, 1;
	setp.ne.s32 	%p194, %r445, 0;
	@%p194 bra 	$L__BB17_7;
$L__BB17_8:
	sub.s32 	%r366, %r10, %r5;
	setp.lt.u32 	%p195, %r366, 768;
	@%p195 bra 	$L__BB17_11;
	add.s32 	%r450, %r448, 512;
	add.s32 	%r449, %r448, %r5;
$L__BB17_10:
	mul.wide.u32 	%rd104, %r449, 4;
	add.s64 	%rd100, %rd1, %rd104;
	// begin inline asm
	ld.global.nc.u32 %r367, [%rd100];
	// end inline asm
	mov.b32 	%f334, %r367;
	setp.lt.f32 	%p196, %f419, %f334;
	selp.f32 	%f335, %f334, %f419, %p196;
	add.s32 	%r371, %r449, 256;
	mul.wide.u32 	%rd105, %r371, 4;
	add.s64 	%rd101, %rd1, %rd105;
	// begin inline asm
	ld.global.nc.u32 %r368, [%rd101];
	// end inline asm
	mov.b32 	%f336, %r368;
	setp.lt.f32 	%p197, %f335, %f336;
	selp.f32 	%f337, %f336, %f335, %p197;
	add.s32 	%r372, %r449, 512;
	mul.wide.u32 	%rd106, %r372, 4;
	add.s64 	%rd102, %rd1, %rd106;
	// begin inline asm
	ld.global.nc.u32 %r369, [%rd102];
	// end inline asm
	mov.b32 	%f338, %r369;
	setp.lt.f32 	%p198, %f337, %f338;
	selp.f32 	%f339, %f338, %f337, %p198;
	add.s32 	%r373, %r449, 768;
	mul.wide.u32 	%rd107, %r373, 4;
	add.s64 	%rd103, %rd1, %rd107;
	// begin inline asm
	ld.global.nc.u32 %r370, [%rd103];
	// end inline asm
	mov.b32 	%f340, %r370;
	setp.lt.f32 	%p199, %f339, %f340;
	selp.f32 	%f419, %f340, %f339, %p199;
	add.s32 	%r24, %r450, 1024;
	add.s32 	%r374, %r450, 512;
	add.s32 	%r449, %r449, 1024;
	setp.lt.s32 	%p200, %r374, %r6;
	mov.u32 	%r450, %r24;
	@%p200 bra 	$L__BB17_10;
$L__BB17_11:
	setp.lt.u32 	%p201, %r6, 256;
	@%p201 bra 	$L__BB17_16;
	// begin inline asm
	mov.u32 %r413, %laneid;
	// end inline asm
	mov.b32 	%r415, %f419;
	mov.b32 	%r416, 1;
	mov.b32 	%r437, 31;
	mov.b32 	%r438, -1;
	// begin inline asm
	shfl.sync.down.b32 %r414, %r415, %r416, %r437, %r438;
	// end inline asm
	mov.b32 	%f388, %r414;
	setp.gt.s32 	%p229, %r413, 30;
	setp.lt.f32 	%p230, %f419, %f388;
	selp.f32 	%f389, %f388, %f419, %p230;
	selp.f32 	%f390, %f419, %f389, %p229;
	mov.b32 	%r420, %f390;
	mov.b32 	%r421, 2;
	// begin inline asm
	shfl.sync.down.b32 %r419, %r420, %r421, %r437, %r438;
	// end inline asm
	mov.b32 	%f391, %r419;
	setp.gt.s32 	%p231, %r413, 29;
	setp.lt.f32 	%p232, %f390, %f391;
	selp.f32 	%f392, %f391, %f390, %p232;
	selp.f32 	%f393, %f390, %f392, %p231;
	mov.b32 	%r425, %f393;
	mov.b32 	%r426, 4;
	// begin inline asm
	shfl.sync.down.b32 %r424, %r425, %r426, %r437, %r438;
	// end inline asm
	mov.b32 	%f394, %r424;
	setp.gt.s32 	%p233, %r413, 27;
	setp.lt.f32 	%p234, %f393, %f394;
	selp.f32 	%f395, %f394, %f393, %p234;
	selp.f32 	%f396, %f393, %f395, %p233;
	mov.b32 	%r430, %f396;
	mov.b32 	%r431, 8;
	// begin inline asm
	shfl.sync.down.b32 %r429, %r430, %r431, %r437, %r438;
	// end inline asm
	mov.b32 	%f397, %r429;
	setp.gt.s32 	%p235, %r413, 23;
	setp.lt.f32 	%p236, %f396, %f397;
	selp.f32 	%f398, %f397, %f396, %p236;
	selp.f32 	%f399, %f396, %f398, %p235;
	mov.b32 	%r435, %f399;
	mov.b32 	%r436, 16;
	// begin inline asm
	shfl.sync.down.b32 %r434, %r435, %r436, %r437, %r438;
	// end inline asm
	mov.b32 	%f400, %r434;
	setp.gt.s32 	%p237, %r413, 15;
	setp.lt.f32 	%p238, %f399, %f400;
	selp.f32 	%f10, %f400, %f399, %p238;
	selp.f32 	%f438, %f399, %f10, %p237;
	setp.ne.s32 	%p239, %r413, 0;
	@%p239 bra 	$L__BB17_14;
	shr.u32 	%r439, %r7, 3;
	and.b32  	%r440, %r439, 124;
	mov.u32 	%r441, _ZZN3cub18CUB_300001_SM_10006detail6reduce18DeviceReduceKernelINS2_10policy_hubIfjN4cuda3__47maximumIvEEE10Policy1000EPKfjS8_fNS5_3std3__410__identityEEEvT0_PT3_T1_NS0_13GridEvenShareISJ_EET2_T4_E12temp_storage;
	add.s32 	%r442, %r441, %r440;
	st.shared.f32 	[%r442+8], %f10;
$L__BB17_14:
	bar.sync 	0;
	setp.ne.s32 	%p240, %r7, 0;
	@%p240 bra 	$L__BB17_71;
	ld.shared.f32 	%f401, [_ZZN3cub18CUB_300001_SM_10006detail6reduce18DeviceReduceKernelINS2_10policy_hubIfjN4cuda3__47maximumIvEEE10Policy1000EPKfjS8_fNS5_3std3__410__identityEEEvT0_PT3_T1_NS0_13GridEvenShareISJ_EET2_T4_E12temp_storage+12];
	setp.lt.f32 	%p241, %f438, %f401;
	selp.f32 	%f402, %f401, %f438, %p241;
	ld.shared.f32 	%f403, [_ZZN3cub18CUB_300001_SM_10006detail6reduce18DeviceReduceKernelINS2_10policy_hubIfjN4cuda3__47maximumIvEEE10Policy1000EPKfjS8_fNS5_3std3__410__identityEEEvT0_PT3_T1_NS0_13GridEvenShareISJ_EET2_T4_E12temp_storage+16];
	setp.lt.f32 	%p242, %f402, %f403;
	selp.f32 	%f404, %f403, %f402, %p242;
	ld.shared.f32 	%f405, [_ZZN3cub18CUB_300001_SM_10006detail6reduce18DeviceReduceKernelINS2_10policy_hubIfjN4cuda3__47maximumIvEEE10Policy1000EPKfjS8_fNS5_3std3__410__identityEEEvT0_PT3_T1_NS0_13GridEvenShareISJ_EET2_T4_E12temp_storage+20];
	setp.lt.f32 	%p243, %f404, %f405;
	selp.f32 	%f406, %f405, %f404, %p243;
	ld.shared.f32 	%f407, [_ZZN3cub18CUB_300001_SM_10006detail6reduce18DeviceReduceKernelINS2_10policy_hubIfjN4cuda3__47maximumIvEEE10Policy1000EPKfjS8_fNS5_3std3__410__identityEEEvT0_PT3_T1_NS0_13GridEvenShareISJ_EET2_T4_E12temp_storage+24];
	setp.lt.f32 	%p244, %f406, %f407;
	selp.f32 	%f408, %f407, %f406, %p244;
	ld.shared.f32 	%f409, [_ZZN3cub18CUB_300001_SM_10006detail6reduce18DeviceReduceKernelINS2_10policy_hubIfjN4cuda3__47maximumIvEEE10Policy1000EPKfjS8_fNS5_3std3__410__identityEEEvT0_PT3_T1_NS0_13GridEvenShareISJ_EET2_T4_E12temp_storage+28];
	setp.lt.f32 	%p245, %f408, %f409;
	selp.f32 	%f410, %f409, %f408, %p245;
	ld.shared.f32 	%f411, [_ZZN3cub18CUB_300001_SM_10006detail6reduce18DeviceReduceKernelINS2_10policy_hubIfjN4cuda3__47maximumIvEEE10Policy1000EPKfjS8_fNS5_3std3__410__identityEEEvT0_PT3_T1_NS0_13GridEvenShareISJ_EET2_T4_E12temp_storage+32];
	setp.lt.f32 	%p246, %f410, %f411;
	selp.f32 	%f412, %f411, %f410, %p246;
	ld.shared.f32 	%f413, [_ZZN3cub18CUB_300001_SM_10006detail6reduce18DeviceReduceKernelINS2_10policy_hubIfjN4cuda3__47maximumIvEEE10Policy1000EPKfjS8_fNS5_3std3__410__identityEEEvT0_PT3_T1_NS0_13GridEvenShareISJ_EET2_T4_E12temp_storage+36];
	setp.lt.f32 	%p247, %f412, %f413;
	selp.f32 	%f438, %f413, %f412, %p247;
	bra.uni 	$L__BB17_71;
$L__BB17_16:
	// begin inline asm
	mov.u32 %r375, %laneid;
	// end inline asm
	and.b32  	%r401, %r7, 992;
	add.s32 	%r402, %r401, 32;
	setp.gt.u32 	%p202, %r402, %r6;
	not.b32 	%r403, %r401;
	add.s32 	%r404, %r6, %r403;
	selp.b32 	%r399, %r404, 31, %p202;
	mov.b32 	%r377, %f419;
	mov.b32 	%r378, 1;
	mov.b32 	%r400, -1;
	// begin inline asm
	shfl.sync.down.b32 %r376, %r377, %r378, %r399, %r400;
	// end inline asm
	mov.b32 	%f341, %r376;
	setp.lt.s32 	%p203, %r375, %r399;
	setp.lt.f32 	%p204, %f419, %f341;
	selp.f32 	%f342, %f341, %f419, %p204;
	selp.f32 	%f343, %f342, %f419, %p203;
	mov.b32 	%r382, %f343;
	mov.b32 	%r383, 2;
	// begin inline asm
	shfl.sync.down.b32 %r381, %r382, %r383, %r399, %r400;
	// end inline asm
	mov.b32 	%f344, %r381;
	add.s32 	%r405, %r375, 2;
	setp.gt.s32 	%p205, %r405, %r399;
	setp.lt.f32 	%p206, %f343, %f344;
	selp.f32 	%f345, %f344, %f343, %p206;
	selp.f32 	%f346, %f343, %f345, %p205;
	mov.b32 	%r387, %f346;
	mov.b32 	%r388, 4;
	// begin inline asm
	shfl.sync.down.b32 %r386, %r387, %r388, %r399, %r400;
	// end inline asm
	mov.b32 	%f347, %r386;
	add.s32 	%r406, %r375, 4;
	setp.gt.s32 	%p207, %r406, %r399;
	setp.lt.f32 	%p208, %f346, %f347;
	selp.f32 	%f348, %f347, %f346, %p208;
	selp.f32 	%f349, %f346, %f348, %p207;
	mov.b32 	%r392, %f349;
	mov.b32 	%r393, 8;
	// begin inline asm
	shfl.sync.down.b32 %r391, %r392, %r393, %r399, %r400;
	// end inline asm
	mov.b32 	%f350, %r391;
	add.s32 	%r407, %r375, 8;
	setp.gt.s32 	%p209, %r407, %r399;
	setp.lt.f32 	%p210, %f349, %f350;
	selp.f32 	%f351, %f350, %f349, %p210;
	selp.f32 	%f352, %f349, %f351, %p209;
	mov.b32 	%r397, %f352;
	mov.b32 	%r398, 16;
	// begin inline asm
	shfl.sync.down.b32 %r396, %r397, %r398, %r399, %r400;
	// end inline asm
	mov.b32 	%f353, %r396;
	add.s32 	%r408, %r375, 16;
	setp.gt.s32 	%p211, %r408, %r399;
	setp.lt.f32 	%p212, %f352, %f353;
	selp.f32 	%f354, %f353, %f352, %p212;
	selp.f32 	%f438, %f352, %f354, %p211;
	setp.ne.s32 	%p213, %r375, 0;
	@%p213 bra 	$L__BB17_18;
	shr.u32 	%r409, %r7, 3;
	and.b32  	%r410, %r409, 124;
	mov.u32 	%r411, _ZZN3cub18CUB_300001_SM_10006detail6reduce18DeviceReduceKernelINS2_10policy_hubIfjN4cuda3__47maximumIvEEE10Policy1000EPKfjS8_fNS5_3std3__410__identityEEEvT0_PT3_T1_NS0_13GridEvenShareISJ_EET2_T4_E12temp_storage;
	add.s32 	%r412, %r411, %r410;
	st.shared.f32 	[%r412+8], %f438;
$L__BB17_18:
	bar.sync 	0;
	setp.ne.s32 	%p214, %r7, 0;
	@%p214 bra 	$L__BB17_71;
	setp.gt.u32 	%p215, %r6, 32;
	ld.shared.f32 	%f355, [_ZZN3cub18CUB_300001_SM_10006detail6reduce18DeviceReduceKernelINS2_10policy_hubIfjN4cuda3__47maximumIvEEE10Policy1000EPKfjS8_fNS5_3std3__410__identityEEEvT0_PT3_T1_NS0_13GridEvenShareISJ_EET2_T4_E12temp_storage+12];
	setp.lt.f32 	%p216, %f438, %f355;
	selp.f32 	%f357, %f355, %f438, %p216;
	selp.f32 	%f358, %f357, %f438, %p215;
	setp.gt.u32 	%p217, %r6, 64;
	ld.shared.f32 	%f360, [_ZZN3cub18CUB_300001_SM_10006detail6reduce18DeviceReduceKernelINS2_10policy_hubIfjN4cuda3__47maximumIvEEE10Policy1000EPKfjS8_fNS5_3std3__410__identityEEEvT0_PT3_T1_NS0_13GridEvenShareISJ_EET2_T4_E12temp_storage+16];
	setp.lt.f32 	%p218, %f358, %f360;
	selp.f32 	%f362, %f360, %f358, %p218;
	selp.f32 	%f363, %f362, %f358, %p217;
	setp.gt.u32 	%p219, %r6, 96;
	ld.shared.f32 	%f365, [_ZZN3cub18CUB_300001_SM_10006detail6reduce18DeviceReduceKernelINS2_10policy_hubIfjN4cuda3__47maximumIvEEE10Policy1000EPKfjS8_fNS5_3std3__410__identityEEEvT0_PT3_T1_NS0_13GridEvenShareISJ_EET2_T4_E12temp_storage+20];
	setp.lt.f32 	%p220, %f363, %f365;
	selp.f32 	%f367, %f365, %f363, %p220;
	selp.f32 	%f368, %f367, %f363, %p219;
	setp.gt.u32 	%p221, %r6, 128;
	ld.shared.f32 	%f370, [_ZZN3cub18CUB_300001_SM_10006detail6reduce18DeviceReduceKernelINS2_10policy_hubIfjN4cuda3__47maximumIvEEE10Policy1000EPKfjS8_fNS5_3std3__410__identityEEEvT0_PT3_T1_NS0_13GridEvenShareISJ_EET2_T4_E12temp_storage+24];
	setp.lt.f32 	%p222, %f368, %f370;
	selp.f32 	%f372, %f370, %f368, %p222;
	selp.f32 	%f373, %f372, %f368, %p221;
	setp.gt.u32 	%p223, %r6, 160;
	ld.shared.f32 	%f375, [_ZZN3cub18CUB_300001_SM_10006detail6reduce18DeviceReduceKernelINS2_10policy_hubIfjN4cuda3__47maximumIvEEE10Policy1000EPKfjS8_fNS5_3std3__410__identityEEEvT0_PT3_T1_NS0_13GridEvenShareISJ_EET2_T4_E12temp_storage+28];
	setp.lt.f32 	%p224, %f373, %f375;
	selp.f32 	%f377, %f375, %f373, %p224;
	selp.f32 	%f378, %f377, %f373, %p223;
	setp.gt.u32 	%p225, %r6, 192;
	ld.shared.f32 	%f380, [_ZZN3cub18CUB_300001_SM_10006detail6reduce18DeviceReduceKernelINS2_10policy_hubIfjN4cuda3__47maximumIvEEE10Policy1000EPKfjS8_fNS5_3std3__410__identityEEEvT0_PT3_T1_NS0_13GridEvenShareISJ_EET2_T4_E12temp_storage+32];
	setp.lt.f32 	%p226, %f378, %f380;
	selp.f32 	%f382, %f380, %f378, %p226;
	selp.f32 	%f383, %f382, %f378, %p225;
	setp.gt.u32 	%p227, %r6, 224;
	ld.shared.f32 	%f385, [_ZZN3cub18CUB_300001_SM_10006detail6reduce18DeviceReduceKernelINS2_10policy_hubIfjN4cuda3__47maximumIvEEE10Policy1000EPKfjS8_fNS5_3std3__410__identityEEEvT0_PT3_T1_NS0_13GridEvenShareISJ_EET2_T4_E12temp_storage+36];
	setp.lt.f32 	%p228, %f383, %f385;
	selp.f32 	%f387, %f385, %f383, %p228;
	selp.f32 	%f438, %f387, %f383, %p227;
	bra.uni 	$L__BB17_71;
$L__BB17_20:
	mov.u32 	%r26, %tid.x;
	shl.b32 	%r27, %r26, 2;
	add.s32 	%r274, %r5, %r27;
	mul.wide.u32 	%rd72, %r274, 4;
	add.s64 	%rd62, %rd1, %rd72;
	// begin inline asm
	ld.global.nc.v2.u64 {%rd60, %rd61}, [%rd62];
	// end inline asm
	mov.b64 	{%r275, %r276}, %rd61;
	mov.b64 	{%r277, %r278}, %rd60;
	mov.b32 	%f235, %r278;
	mov.b32 	%f236, %r277;
	mov.b32 	%f237, %r276;
	mov.b32 	%f238, %r275;
	add.s64 	%rd65, %rd62, 4096;
	// begin inline asm
	ld.global.nc.v2.u64 {%rd63, %rd64}, [%rd65];
	// end inline asm
	mov.b64 	{%r279, %r280}, %rd64;
	mov.b64 	{%r281, %r282}, %rd63;
	mov.b32 	%f239, %r282;
	mov.b32 	%f240, %r281;
	mov.b32 	%f241, %r280;
	mov.b32 	%f242, %r279;
	add.s64 	%rd68, %rd62, 8192;
	// begin inline asm
	ld.global.nc.v2.u64 {%rd66, %rd67}, [%rd68];
	// end inline asm
	mov.b64 	{%r283, %r284}, %rd67;
	mov.b64 	{%r285, %r286}, %rd66;
	mov.b32 	%f243, %r286;
	mov.b32 	%f244, %r285;
	mov.b32 	%f245, %r284;
	mov.b32 	%f246, %r283;
	add.s64 	%rd71, %rd62, 12288;
	// begin inline asm
	ld.global.nc.v2.u64 {%rd69, %rd70}, [%rd71];
	// end inline asm
	mov.b64 	{%r287, %r288}, %rd70;
	mov.b64 	{%r289, %r290}, %rd69;
	mov.b32 	%f247, %r290;
	mov.b32 	%f248, %r289;
	mov.b32 	%f249, %r288;
	mov.b32 	%f250, %r287;
	setp.lt.f32 	%p126, %f236, %f235;
	selp.f32 	%f251, %f235, %f236, %p126;
	setp.lt.f32 	%p127, %f238, %f237;
	selp.f32 	%f252, %f237, %f238, %p127;
	setp.lt.f32 	%p128, %f240, %f239;
	selp.f32 	%f253, %f239, %f240, %p128;
	setp.lt.f32 	%p129, %f242, %f241;
	selp.f32 	%f254, %f241, %f242, %p129;
	setp.lt.f32 	%p130, %f244, %f243;
	selp.f32 	%f255, %f243, %f244, %p130;
	setp.lt.f32 	%p131, %f246, %f245;
	selp.f32 	%f256, %f245, %f246, %p131;
	setp.lt.f32 	%p132, %f248, %f247;
	selp.f32 	%f257, %f247, %f248, %p132;
	setp.lt.f32 	%p133, %f250, %f249;
	selp.f32 	%f258, %f249, %f250, %p133;
	setp.lt.f32 	%p134, %f251, %f252;
	selp.f32 	%f259, %f252, %f251, %p134;
	setp.lt.f32 	%p135, %f253, %f254;
	selp.f32 	%f260, %f254, %f253, %p135;
	setp.lt.f32 	%p136, %f255, %f256;
	selp.f32 	%f261, %f256, %f255, %p136;
	setp.lt.f32 	%p137, %f257, %f258;
	selp.f32 	%f262, %f258, %f257, %p137;
	setp.lt.f32 	%p138, %f259, %f260;
	selp.f32 	%f263, %f260, %f259, %p138;
	setp.lt.f32 	%p139, %f261, %f262;
	selp.f32 	%f264, %f262, %f261, %p139;
	setp.lt.f32 	%p140, %f263, %f264;
	selp.f32 	%f425, %f264, %f263, %p140;
	setp.lt.u32 	%p141, %r6, %r4;
	@%p141 bra 	$L__BB17_32;
	add.s32 	%r28, %r4, %r5;
	add.s32 	%r452, %r28, 256;
	add.s32 	%r451, %r28, %r26;
	mov.b32 	%r453, 0;
$L__BB17_22:
	add.s32 	%r5, %r5, %r4;
	add.s32 	%r292, %r1, -4096;
	setp.gt.u32 	%p142, %r5, %r292;
	@%p142 bra 	$L__BB17_24;
	add.s32 	%r293, %r5, %r27;
	mul.wide.u32 	%rd85, %r293, 4;
	add.s64 	%rd75, %rd1, %rd85;
	// begin inline asm
	ld.global.nc.v2.u64 {%rd73, %rd74}, [%rd75];
	// end inline asm
	mov.b64 	{%r294, %r295}, %rd74;
	mov.b64 	{%r296, %r297}, %rd73;
	mov.b32 	%f265, %r297;
	mov.b32 	%f266, %r296;
	mov.b32 	%f267, %r295;
	mov.b32 	%f268, %r294;
	add.s64 	%rd78, %rd75, 4096;
	// begin inline asm
	ld.global.nc.v2.u64 {%rd76, %rd77}, [%rd78];
	// end inline asm
	mov.b64 	{%r298, %r299}, %rd77;
	mov.b64 	{%r300, %r301}, %rd76;
	mov.b32 	%f269, %r301;
	mov.b32 	%f270, %r300;
	mov.b32 	%f271, %r299;
	mov.b32 	%f272, %r298;
	add.s64 	%rd81, %rd75, 8192;
	// begin inline asm
	ld.global.nc.v2.u64 {%rd79, %rd80}, [%rd81];
	// end inline asm
	mov.b64 	{%r302, %r303}, %rd80;
	mov.b64 	{%r304, %r305}, %rd79;
	mov.b32 	%f273, %r305;
	mov.b32 	%f274, %r304;
	mov.b32 	%f275, %r303;
	mov.b32 	%f276, %r302;
	add.s64 	%rd84, %rd75, 12288;
	// begin inline asm
	ld.global.nc.v2.u64 {%rd82, %rd83}, [%rd84];
	// end inline asm
	mov.b64 	{%r306, %r307}, %rd83;
	mov.b64 	{%r308, %r309}, %rd82;
	mov.b32 	%f277, %r309;
	mov.b32 	%f278, %r308;
	mov.b32 	%f279, %r307;
	mov.b32 	%f280, %r306;
	setp.lt.f32 	%p143, %f425, %f266;
	selp.f32 	%f281, %f266, %f425, %p143;
	setp.lt.f32 	%p144, %f265, %f268;
	selp.f32 	%f282, %f268, %f265, %p144;
	setp.lt.f32 	%p145, %f267, %f270;
	selp.f32 	%f283, %f270, %f267, %p145;
	setp.lt.f32 	%p146, %f269, %f272;
	selp.f32 	%f284, %f272, %f269, %p146;
	setp.lt.f32 	%p147, %f271, %f274;
	selp.f32 	%f285, %f274, %f271, %p147;
	setp.lt.f32 	%p148, %f273, %f276;
	selp.f32 	%f286, %f276, %f273, %p148;
	setp.lt.f32 	%p149, %f275, %f278;
	selp.f32 	%f287, %f278, %f275, %p149;
	setp.lt.f32 	%p150, %f277, %f280;
	selp.f32 	%f288, %f280, %f277, %p150;
	setp.lt.f32 	%p151, %f281, %f282;
	selp.f32 	%f289, %f282, %f281, %p151;
	setp.lt.f32 	%p152, %f283, %f284;
	selp.f32 	%f290, %f284, %f283, %p152;
	setp.lt.f32 	%p153, %f285, %f286;
	selp.f32 	%f291, %f286, %f285, %p153;
	setp.lt.f32 	%p154, %f287, %f288;
	selp.f32 	%f292, %f288, %f287, %p154;
	setp.lt.f32 	%p155, %f289, %f290;
	selp.f32 	%f293, %f290, %f289, %p155;
	setp.lt.f32 	%p156, %f291, %f292;
	selp.f32 	%f294, %f292, %f291, %p156;
	setp.lt.f32 	%p157, %f293, %f294;
	selp.f32 	%f295, %f294, %f293, %p157;
	setp.lt.f32 	%p158, %f295, %f279;
	selp.f32 	%f425, %f279, %f295, %p158;
	sub.s32 	%r310, %r1, %r5;
	setp.lt.u32 	%p159, %r310, %r4;
	add.s32 	%r453, %r453, 1;
	add.s32 	%r452, %r452, %r4;
	add.s32 	%r451, %r451, %r4;
	@%p159 bra 	$L__BB17_32;
	bra.uni 	$L__BB17_22;
$L__BB17_24:
	setp.le.u32 	%p160, %r1, %r5;
	@%p160 bra 	$L__BB17_32;
	sub.s32 	%r39, %r1, %r5;
	setp.ge.s32 	%p161, %r26, %r39;
	@%p161 bra 	$L__BB17_32;
	not.b32 	%r311, %r26;
	add.s32 	%r312, %r1, %r311;
	sub.s32 	%r313, %r312, %r28;
	mul.lo.s32 	%r314, %r2, %r453;
	shl.b32 	%r315, %r314, 12;
	sub.s32 	%r40, %r313, %r315;
	shr.u32 	%r316, %r312, 8;
	add.s32 	%r41, %r316, 1;
	and.b32  	%r317, %r312, 768;
	setp.eq.s32 	%p162, %r317, 768;
	mov.u32 	%r458, %r26;
	@%p162 bra 	$L__BB17_29;
	and.b32  	%r318, %r41, 3;
	neg.s32 	%r455, %r318;
	mov.u32 	%r458, %r26;
$L__BB17_28:
	.pragma "nounroll";
	mul.wide.u32 	%rd87, %r451, 4;
	add.s64 	%rd86, %rd1, %rd87;
	// begin inline asm
	ld.global.nc.u32 %r319, [%rd86];
	// end inline asm
	mov.b32 	%f297, %r319;
	setp.lt.f32 	%p163, %f425, %f297;
	selp.f32 	%f425, %f297, %f425, %p163;
	add.s32 	%r458, %r458, 256;
	add.s32 	%r451, %r451, 256;
	add.s32 	%r455, %r455, 1;
	setp.ne.s32 	%p164, %r455, 0;
	@%p164 bra 	$L__BB17_28;
$L__BB17_29:
	setp.lt.u32 	%p165, %r40, 768;
	@%p165 bra 	$L__BB17_32;
	add.s32 	%r460, %r458, 512;
	add.s32 	%r459, %r458, %r452;
$L__BB17_31:
	add.s32 	%r324, %r459, -256;
	mul.wide.u32 	%rd92, %r324, 4;
	add.s64 	%rd88, %rd1, %rd92;
	// begin inline asm
	ld.global.nc.u32 %r320, [%rd88];
	// end inline asm
	mov.b32 	%f298, %r320;
	setp.lt.f32 	%p166, %f425, %f298;
	selp.f32 	%f299, %f298, %f425, %p166;
	mul.wide.u32 	%rd93, %r459, 4;
	add.s64 	%rd89, %rd1, %rd93;
	// begin inline asm
	ld.global.nc.u32 %r321, [%rd89];
	// end inline asm
	mov.b32 	%f300, %r321;
	setp.lt.f32 	%p167, %f299, %f300;
	selp.f32 	%f301, %f300, %f299, %p167;
	add.s32 	%r325, %r459, 256;
	mul.wide.u32 	%rd94, %r325, 4;
	add.s64 	%rd90, %rd1, %rd94;
	// begin inline asm
	ld.global.nc.u32 %r322, [%rd90];
	// end inline asm
	mov.b32 	%f302, %r322;
	setp.lt.f32 	%p168, %f301, %f302;
	selp.f32 	%f303, %f302, %f301, %p168;
	add.s32 	%r326, %r459, 512;
	mul.wide.u32 	%rd95, %r326, 4;
	add.s64 	%rd91, %rd1, %rd95;
	// begin inline asm
	ld.global.nc.u32 %r323, [%rd91];
	// end inline asm
	mov.b32 	%f304, %r323;
	setp.lt.f32 	%p169, %f303, %f304;
	selp.f32 	%f425, %f304, %f303, %p169;
	add.s32 	%r54, %r460, 1024;
	add.s32 	%r327, %r460, 512;
	add.s32 	%r459, %r459, 1024;
	setp.lt.s32 	%p170, %r327, %r39;
	mov.u32 	%r460, %r54;
	@%p170 bra 	$L__BB17_31;
$L__BB17_32:
	// begin inline asm
	mov.u32 %r328, %laneid;
	// end inline asm
	mov.b32 	%r330, %f425;
	mov.b32 	%r331, 1;
	mov.b32 	%r352, 31;
	mov.b32 	%r353, -1;
	// begin inline asm
	shfl.sync.down.b32 %r329, %r330, %r331, %r352, %r353;
	// end inline asm
	mov.b32 	%f305, %r329;
	setp.gt.s32 	%p171, %r328, 30;
	setp.lt.f32 	%p172, %f425, %f305;
	selp.f32 	%f306, %f305, %f425, %p172;
	selp.f32 	%f307, %f425, %f306, %p171;
	mov.b32 	%r335, %f307;
	mov.b32 	%r336, 2;
	// begin inline asm
	shfl.sync.down.b32 %r334, %r335, %r336, %r352, %r353;
	// end inline asm
	mov.b32 	%f308, %r334;
	setp.gt.s32 	%p173, %r328, 29;
	setp.lt.f32 	%p174, %f307, %f308;
	selp.f32 	%f309, %f308, %f307, %p174;
	selp.f32 	%f310, %f307, %f309, %p173;
	mov.b32 	%r340, %f310;
	mov.b32 	%r341, 4;
	// begin inline asm
	shfl.sync.down.b32 %r339, %r340, %r341, %r352, %r353;
	// end inline asm
	mov.b32 	%f311, %r339;
	setp.gt.s32 	%p175, %r328, 27;
	setp.lt.f32 	%p176, %f310, %f311;
	selp.f32 	%f312, %f311, %f310, %p176;
	selp.f32 	%f313, %f310, %f312, %p175;
	mov.b32 	%r345, %f313;
	mov.b32 	%r346, 8;
	// begin inline asm
	shfl.sync.down.b32 %r344, %r345, %r346, %r352, %r353;
	// end inline asm
	mov.b32 	%f314, %r344;
	setp.gt.s32 	%p177, %r328, 23;
	setp.lt.f32 	%p178, %f313, %f314;
	selp.f32 	%f315, %f314, %f313, %p178;
	selp.f32 	%f316, %f313, %f315, %p177;
	mov.b32 	%r350, %f316;
	mov.b32 	%r351, 16;
	// begin inline asm
	shfl.sync.down.b32 %r349, %r350, %r351, %r352, %r353;
	// end inline asm
	mov.b32 	%f317, %r349;
	setp.gt.s32 	%p179, %r328, 15;
	setp.lt.f32 	%p180, %f316, %f317;
	selp.f32 	%f25, %f317, %f316, %p180;
	selp.f32 	%f438, %f316, %f25, %p179;
	setp.ne.s32 	%p181, %r328, 0;
	@%p181 bra 	$L__BB17_34;
	shr.u32 	%r354, %r26, 3;
	and.b32  	%r355, %r354, 124;
	mov.u32 	%r356, _ZZN3cub18CUB_300001_SM_10006detail6reduce18DeviceReduceKernelINS2_10policy_hubIfjN4cuda3__47maximumIvEEE10Policy1000EPKfjS8_fNS5_3std3__410__identityEEEvT0_PT3_T1_NS0_13GridEvenShareISJ_EET2_T4_E12temp_storage;
	add.s32 	%r357, %r356, %r355;
	st.shared.f32 	[%r357+8], %f25;
$L__BB17_34:
	bar.sync 	0;
	setp.ne.s32 	%p182, %r26, 0;
	@%p182 bra 	$L__BB17_71;
	ld.shared.f32 	%f318, [_ZZN3cub18CUB_300001_SM_10006detail6reduce18DeviceReduceKernelINS2_10policy_hubIfjN4cuda3__47maximumIvEEE10Policy1000EPKfjS8_fNS5_3std3__410__identityEEEvT0_PT3_T1_NS0_13GridEvenShareISJ_EET2_T4_E12temp_storage+12];
	setp.lt.f32 	%p183, %f438, %f318;
	selp.f32 	%f319, %f318, %f438, %p183;
	ld.shared.f32 	%f320, [_ZZN3cub18CUB_300001_SM_10006detail6reduce18DeviceReduceKernelINS2_10policy_hubIfjN4cuda3__47maximumIvEEE10Policy1000EPKfjS8_fNS5_3std3__410__identityEEEvT0_PT3_T1_NS0_13GridEvenShareISJ_EET2_T4_E12temp_storage+16];
	setp.lt.f32 	%p184, %f319, %f320;
	selp.f32 	%f321, %f320, %f319, %p184;
	ld.shared.f32 	%f322, [_ZZN3cub18CUB_300001_SM_10006detail6reduce18DeviceReduceKernelINS2_10policy_hubIfjN4cuda3__47maximumIvEEE10Policy1000EPKfjS8_fNS5_3std3__410__identityEEEvT0_PT3_T1_NS0_13GridEvenShareISJ_EET2_T4_E12temp_storage+20];
	setp.lt.f32 	%p185, %f321, %f322;
	selp.f32 	%f323, %f322, %f321, %p185;
	ld.shared.f32 	%f324, [_ZZN3cub18CUB_300001_SM_10006detail6reduce18DeviceReduceKernelINS2_10policy_hubIfjN4cuda3__47maximumIvEEE10Policy1000EPKfjS8_fNS5_3std3__410__identityEEEvT0_PT3_T1_NS0_13GridEvenShareISJ_EET2_T4_E12temp_storage+24];
	setp.lt.f32 	%p186, %f323, %f324;
	selp.f32 	%f325, %f324, %f323, %p186;
	ld.shared.f32 	%f326, [_ZZN3cub18CUB_300001_SM_10006detail6reduce18DeviceReduceKernelINS2_10policy_hubIfjN4cuda3__47maximumIvEEE10Policy1000EPKfjS8_fNS5_3std3__410__identityEEEvT0_PT3_T1_NS0_13GridEvenShareISJ_EET2_T4_E12temp_storage+28];
	setp.lt.f32 	%p187, %f325, %f326;
	selp.f32 	%f327, %f326, %f325, %p187;
	ld.shared.f32 	%f328, [_ZZN3cub18CUB_300001_SM_10006detail6reduce18DeviceReduceKernelINS2_10policy_hubIfjN4cuda3__47maximumIvEEE10Policy1000EPKfjS8_fNS5_3std3__410__identityEEEvT0_PT3_T1_NS0_13GridEvenShareISJ_EET2_T4_E12temp_storage+32];
	setp.lt.f32 	%p188, %f327, %f328;
	selp.f32 	%f329, %f328, %f327, %p188;
	ld.shared.f32 	%f330, [_ZZN3cub18CUB_300001_SM_10006detail6reduce18DeviceReduceKernelINS2_10policy_hubIfjN4cuda3__47maximumIvEEE10Policy1000EPKfjS8_fNS5_3std3__410__identityEEEvT0_PT3_T1_NS0_13GridEvenShareISJ_EET2_T4_E12temp_storage+36];
	setp.lt.f32 	%p189, %f329, %f330;
	selp.f32 	%f438, %f330, %f329, %p189;
	bra.uni 	$L__BB17_71;
$L__BB17_36:
	sub.s32 	%r56, %r1, %r5;
	setp.gt.u32 	%p2, %r56, 4095;
	@%p2 bra 	$L__BB17_55;
	mov.u32 	%r57, %tid.x;
	setp.ge.u32 	%p67, %r57, %r56;
	mov.f32 	%f431, 0f00000000;
	mov.u32 	%r465, %r57;
	@%p67 bra 	$L__BB17_39;
	add.s32 	%r190, %r5, %r57;
	mul.wide.u32 	%rd49, %r190, 4;
	add.s64 	%rd48, %rd1, %rd49;
	// begin inline asm
	ld.global.nc.u32 %r189, [%rd48];
	// end inline asm
	mov.b32 	%f431, %r189;
	add.s32 	%r465, %r57, 256;
$L__BB17_39:
	setp.ge.u32 	%p68, %r465, %r56;
	@%p68 bra 	$L__BB17_46;
	not.b32 	%r191, %r465;
	add.s32 	%r60, %r1, %r191;
	and.b32  	%r192, %r60, 768;
	setp.eq.s32 	%p69, %r192, 768;
	@%p69 bra 	$L__BB17_43;
	add.s32 	%r463, %r465, %r5;
	shr.u32 	%r193, %r60, 8;
	add.s32 	%r194, %r193, 1;
	and.b32  	%r195, %r194, 3;
	neg.s32 	%r462, %r195;
$L__BB17_42:
	.pragma "nounroll";
	mul.wide.u32 	%rd51, %r463, 4;
	add.s64 	%rd50, %rd1, %rd51;
	// begin inline asm
	ld.global.nc.u32 %r196, [%rd50];
	// end inline asm
	mov.b32 	%f154, %r196;
	setp.lt.f32 	%p70, %f431, %f154;
	selp.f32 	%f431, %f154, %f431, %p70;
	add.s32 	%r465, %r465, 256;
	add.s32 	%r463, %r463, 256;
	add.s32 	%r462, %r462, 1;
	setp.ne.s32 	%p71, %r462, 0;
	@%p71 bra 	$L__BB17_42;
$L__BB17_43:
	sub.s32 	%r197, %r60, %r5;
	setp.lt.u32 	%p72, %r197, 768;
	@%p72 bra 	$L__BB17_46;
	add.s32 	%r467, %r465, 512;
	add.s32 	%r466, %r465, %r5;
$L__BB17_45:
	mul.wide.u32 	%rd56, %r466, 4;
	add.s64 	%rd52, %rd1, %rd56;
	// begin inline asm
	ld.global.nc.u32 %r198, [%rd52];
	// end inline asm
	mov.b32 	%f155, %r198;
	setp.lt.f32 	%p73, %f431, %f155;
	selp.f32 	%f156, %f155, %f431, %p73;
	add.s32 	%r202, %r466, 256;
	mul.wide.u32 	%rd57, %r202, 4;
	add.s64 	%rd53, %rd1, %rd57;
	// begin inline asm
	ld.global.nc.u32 %r199, [%rd53];
	// end inline asm
	mov.b32 	%f157, %r199;
	setp.lt.f32 	%p74, %f156, %f157;
	selp.f32 	%f158, %f157, %f156, %p74;
	add.s32 	%r203, %r466, 512;
	mul.wide.u32 	%rd58, %r203, 4;
	add.s64 	%rd54, %rd1, %rd58;
	// begin inline asm
	ld.global.nc.u32 %r200, [%rd54];
	// end inline asm
	mov.b32 	%f159, %r200;
	setp.lt.f32 	%p75, %f158, %f159;
	selp.f32 	%f160, %f159, %f158, %p75;
	add.s32 	%r204, %r466, 768;
	mul.wide.u32 	%rd59, %r204, 4;
	add.s64 	%rd55, %rd1, %rd59;
	// begin inline asm
	ld.global.nc.u32 %r201, [%rd55];
	// end inline asm
	mov.b32 	%f161, %r201;
	setp.lt.f32 	%p76, %f160, %f161;
	selp.f32 	%f431, %f161, %f160, %p76;
	add.s32 	%r74, %r467, 1024;
	add.s32 	%r205, %r467, 512;
	add.s32 	%r466, %r466, 1024;
	setp.lt.s32 	%p77, %r205, %r56;
	mov.u32 	%r467, %r74;
	@%p77 bra 	$L__BB17_45;
$L__BB17_46:
	setp.lt.u32 	%p78, %r56, 256;
	@%p78 bra 	$L__BB17_51;
	// begin inline asm
	mov.u32 %r244, %laneid;
	// end inline asm
	mov.b32 	%r246, %f431;
	mov.b32 	%r247, 1;
	mov.b32 	%r268, 31;
	mov.b32 	%r269, -1;
	// begin inline asm
	shfl.sync.down.b32 %r245, %r246, %r247, %r268, %r269;
	// end inline asm
	mov.b32 	%f209, %r245;
	setp.gt.s32 	%p106, %r244, 30;
	setp.lt.f32 	%p107, %f431, %f209;
	selp.f32 	%f210, %f209, %f431, %p107;
	selp.f32 	%f211, %f431, %f210, %p106;
	mov.b32 	%r251, %f211;
	mov.b32 	%r252, 2;
	// begin inline asm
	shfl.sync.down.b32 %r250, %r251, %r252, %r268, %r269;
	// end inline asm
	mov.b32 	%f212, %r250;
	setp.gt.s32 	%p108, %r244, 29;
	setp.lt.f32 	%p109, %f211, %f212;
	selp.f32 	%f213, %f212, %f211, %p109;
	selp.f32 	%f214, %f211, %f213, %p108;
	mov.b32 	%r256, %f214;
	mov.b32 	%r257, 4;
	// begin inline asm
	shfl.sync.down.b32 %r255, %r256, %r257, %r268, %r269;
	// end inline asm
	mov.b32 	%f215, %r255;
	setp.gt.s32 	%p110, %r244, 27;
	setp.lt.f32 	%p111, %f214, %f215;
	selp.f32 	%f216, %f215, %f214, %p111;
	selp.f32 	%f217, %f214, %f216, %p110;
	mov.b32 	%r261, %f217;
	mov.b32 	%r262, 8;
	// begin inline asm
	shfl.sync.down.b32 %r260, %r261, %r262, %r268, %r269;
	// end inline asm
	mov.b32 	%f218, %r260;
	setp.gt.s32 	%p112, %r244, 23;
	setp.lt.f32 	%p113, %f217, %f218;
	selp.f32 	%f219, %f218, %f217, %p113;
	selp.f32 	%f220, %f217, %f219, %p112;
	mov.b32 	%r266, %f220;
	mov.b32 	%r267, 16;
	// begin inline asm
	shfl.sync.down.b32 %r265, %r266, %r267, %r268, %r269;
	// end inline asm
	mov.b32 	%f221, %r265;
	setp.gt.s32 	%p114, %r244, 15;
	setp.lt.f32 	%p115, %f220, %f221;
	selp.f32 	%f37, %f221, %f220, %p115;
	selp.f32 	%f438, %f220, %f37, %p114;
	setp.ne.s32 	%p116, %r244, 0;
	@%p116 bra 	$L__BB17_49;
	shr.u32 	%r270, %r57, 3;
	and.b32  	%r271, %r270, 124;
	mov.u32 	%r272, _ZZN3cub18CUB_300001_SM_10006detail6reduce18DeviceReduceKernelINS2_10policy_hubIfjN4cuda3__47maximumIvEEE10Policy1000EPKfjS8_fNS5_3std3__410__identityEEEvT0_PT3_T1_NS0_13GridEvenShareISJ_EET2_T4_E12temp_storage;
	add.s32 	%r273, %r272, %r271;
	st.shared.f32 	[%r273+8], %f37;
$L__BB17_49:
	bar.sync 	0;
	setp.ne.s32 	%p117, %r57, 0;
	@%p117 bra 	$L__BB17_71;
	ld.shared.f32 	%f222, [_ZZN3cub18CUB_300001_SM_10006detail6reduce18DeviceReduceKernelINS2_10policy_hubIfjN4cuda3__47maximumIvEEE10Policy1000EPKfjS8_fNS5_3std3__410__identityEEEvT0_PT3_T1_NS0_13GridEvenShareISJ_EET2_T4_E12temp_storage+12];
	setp.lt.f32 	%p118, %f438, %f222;
	selp.f32 	%f223, %f222, %f438, %p118;
	ld.shared.f32 	%f224, [_ZZN3cub18CUB_300001_SM_10006detail6reduce18DeviceReduceKernelINS2_10policy_hubIfjN4cuda3__47maximumIvEEE10Policy1000EPKfjS8_fNS5_3std3__410__identityEEEvT0_PT3_T1_NS0_13GridEvenShareISJ_EET2_T4_E12temp_storage+16];
	setp.lt.f32 	%p119, %f223, %f224;
	selp.f32 	%f225, %f224, %f223, %p119;
	ld.shared.f32 	%f226, [_ZZN3cub18CUB_300001_SM_10006detail6reduce18DeviceReduceKernelINS2_10policy_hubIfjN4cuda3__47maximumIvEEE10Policy1000EPKfjS8_fNS5_3std3__410__identityEEEvT0_PT3_T1_NS0_13GridEvenShareISJ_EET2_T4_E12temp_storage+20];
	setp.lt.f32 	%p120, %f225, %f226;
	selp.f32 	%f227, %f226, %f225, %p120;
	ld.shared.f32 	%f228, [_ZZN3cub18CUB_300001_SM_10006detail6reduce18DeviceReduceKernelINS2_10policy_hubIfjN4cuda3__47maximumIvEEE10Policy1000EPKfjS8_fNS5_3std3__410__identityEEEvT0_PT3_T1_NS0_13GridEvenShareISJ_EET2_T4_E12temp_storage+24];
	setp.lt.f32 	%p121, %f227, %f228;
	selp.f32 	%f229, %f228, %f227, %p121;
	ld.shared.f32 	%f230, [_ZZN3cub18CUB_300001_SM_10006detail6reduce18DeviceReduceKernelINS2_10policy_hubIfjN4cuda3__47maximumIvEEE10Policy1000EPKfjS8_fNS5_3std3__410__identityEEEvT0_PT3_T1_NS0_13GridEvenShareISJ_EET2_T4_E12temp_storage+28];
	setp.lt.f32 	%p122, %f229, %f230;
	selp.f32 	%f231, %f230, %f229, %p122;
	ld.shared.f32 	%f232, [_ZZN3cub18CUB_300001_SM_10006detail6reduce18DeviceReduceKernelINS2_10policy_hubIfjN4cuda3__47maximumIvEEE10Policy1000EPKfjS8_fNS5_3std3__410__identityEEEvT0_PT3_T1_NS0_13GridEvenShareISJ_EET2_T4_E12temp_storage+32];
	setp.lt.f32 	%p123, %f231, %f232;
	selp.f32 	%f233, %f232, %f231, %p123;
	ld.shared.f32 	%f234, [_ZZN3cub18CUB_300001_SM_10006detail6reduce18DeviceReduceKernelINS2_10policy_hubIfjN4cuda3__47maximumIvEEE10Policy1000EPKfjS8_fNS5_3std3__410__identityEEEvT0_PT3_T1_NS0_13GridEvenShareISJ_EET2_T4_E12temp_storage+36];
	setp.lt.f32 	%p124, %f233, %f234;
	selp.f32 	%f438, %f234, %f233, %p124;
	bra.uni 	$L__BB17_71;
$L__BB17_51:
	// begin inline asm
	mov.u32 %r206, %laneid;
	// end inline asm
	and.b32  	%r232, %r57, 992;
	add.s32 	%r233, %r232, 32;
	setp.gt.u32 	%p79, %r233, %r56;
	not.b32 	%r234, %r232;
	add.s32 	%r235, %r56, %r234;
	selp.b32 	%r230, %r235, 31, %p79;
	mov.b32 	%r208, %f431;
	mov.b32 	%r209, 1;
	mov.b32 	%r231, -1;
	// begin inline asm
	shfl.sync.down.b32 %r207, %r208, %r209, %r230, %r231;
	// end inline asm
	mov.b32 	%f162, %r207;
	setp.lt.s32 	%p80, %r206, %r230;
	setp.lt.f32 	%p81, %f431, %f162;
	selp.f32 	%f163, %f162, %f431, %p81;
	selp.f32 	%f164, %f163, %f431, %p80;
	mov.b32 	%r213, %f164;
	mov.b32 	%r214, 2;
	// begin inline asm
	shfl.sync.down.b32 %r212, %r213, %r214, %r230, %r231;
	// end inline asm
	mov.b32 	%f165, %r212;
	add.s32 	%r236, %r206, 2;
	setp.gt.s32 	%p82, %r236, %r230;
	setp.lt.f32 	%p83, %f164, %f165;
	selp.f32 	%f166, %f165, %f164, %p83;
	selp.f32 	%f167, %f164, %f166, %p82;
	mov.b32 	%r218, %f167;
	mov.b32 	%r219, 4;
	// begin inline asm
	shfl.sync.down.b32 %r217, %r218, %r219, %r230, %r231;
	// end inline asm
	mov.b32 	%f168, %r217;
	add.s32 	%r237, %r206, 4;
	setp.gt.s32 	%p84, %r237, %r230;
	setp.lt.f32 	%p85, %f167, %f168;
	selp.f32 	%f169, %f168, %f167, %p85;
	selp.f32 	%f170, %f167, %f169, %p84;
	mov.b32 	%r223, %f170;
	mov.b32 	%r224, 8;
	// begin inline asm
	shfl.sync.down.b32 %r222, %r223, %r224, %r230, %r231;
	// end inline asm
	mov.b32 	%f171, %r222;
	add.s32 	%r238, %r206, 8;
	setp.gt.s32 	%p86, %r238, %r230;
	setp.lt.f32 	%p87, %f170, %f171;
	selp.f32 	%f172, %f171, %f170, %p87;
	selp.f32 	%f173, %f170, %f172, %p86;
	mov.b32 	%r228, %f173;
	mov.b32 	%r229, 16;
	// begin inline asm
	shfl.sync.down.b32 %r227, %r228, %r229, %r230, %r231;
	// end inline asm
	mov.b32 	%f174, %r227;
	add.s32 	%r239, %r206, 16;
	setp.gt.s32 	%p88, %r239, %r230;
	setp.lt.f32 	%p89, %f173, %f174;
	selp.f32 	%f175, %f174, %f173, %p89;
	selp.f32 	%f438, %f173, %f175, %p88;
	setp.ne.s32 	%p90, %r206, 0;
	@%p90 bra 	$L__BB17_53;
	shr.u32 	%r240, %r57, 3;
	and.b32  	%r241, %r240, 124;
	mov.u32 	%r242, _ZZN3cub18CUB_300001_SM_10006detail6reduce18DeviceReduceKernelINS2_10policy_hubIfjN4cuda3__47maximumIvEEE10Policy1000EPKfjS8_fNS5_3std3__410__identityEEEvT0_PT3_T1_NS0_13GridEvenShareISJ_EET2_T4_E12temp_storage;
	add.s32 	%r243, %r242, %r241;
	st.shared.f32 	[%r243+8], %f438;
$L__BB17_53:
	bar.sync 	0;
	setp.ne.s32 	%p91, %r57, 0;
	@%p91 bra 	$L__BB17_71;
	setp.gt.u32 	%p92, %r56, 32;
	ld.shared.f32 	%f176, [_ZZN3cub18CUB_300001_SM_10006detail6reduce18DeviceReduceKernelINS2_10policy_hubIfjN4cuda3__47maximumIvEEE10Policy1000EPKfjS8_fNS5_3std3__410__identityEEEvT0_PT3_T1_NS0_13GridEvenShareISJ_EET2_T4_E12temp_storage+12];
	setp.lt.f32 	%p93, %f438, %f176;
	selp.f32 	%f178, %f176, %f438, %p93;
	selp.f32 	%f179, %f178, %f438, %p92;
	setp.gt.u32 	%p94, %r56, 64;
	ld.shared.f32 	%f181, [_ZZN3cub18CUB_300001_SM_10006detail6reduce18DeviceReduceKernelINS2_10policy_hubIfjN4cuda3__47maximumIvEEE10Policy1000EPKfjS8_fNS5_3std3__410__identityEEEvT0_PT3_T1_NS0_13GridEvenShareISJ_EET2_T4_E12temp_storage+16];
	setp.lt.f32 	%p95, %f179, %f181;
	selp.f32 	%f183, %f181, %f179, %p95;
	selp.f32 	%f184, %f183, %f179, %p94;
	setp.gt.u32 	%p96, %r56, 96;
	ld.shared.f32 	%f186, [_ZZN3cub18CUB_300001_SM_10006detail6reduce18DeviceReduceKernelINS2_10policy_hubIfjN4cuda3__47maximumIvEEE10Policy1000EPKfjS8_fNS5_3std3__410__identityEEEvT0_PT3_T1_NS0_13GridEvenShareISJ_EET2_T4_E12temp_storage+20];
	setp.lt.f32 	%p97, %f184, %f186;
	selp.f32 	%f188, %f186, %f184, %p97;
	selp.f32 	%f189, %f188, %f184, %p96;
	setp.gt.u32 	%p98, %r56, 128;
	ld.shared.f32 	%f191, [_ZZN3cub18CUB_300001_SM_10006detail6reduce18DeviceReduceKernelINS2_10policy_hubIfjN4cuda3__47maximumIvEEE10Policy1000EPKfjS8_fNS5_3std3__410__identityEEEvT0_PT3_T1_NS0_13GridEvenShareISJ_EET2_T4_E12temp_storage+24];
	setp.lt.f32 	%p99, %f189, %f191;
	selp.f32 	%f193, %f191, %f189, %p99;
	selp.f32 	%f194, %f193, %f189, %p98;
	setp.gt.u32 	%p100, %r56, 160;
	ld.shared.f32 	%f196, [_ZZN3cub18CUB_300001_SM_10006detail6reduce18DeviceReduceKernelINS2_10policy_hubIfjN4cuda3__47maximumIvEEE10Policy1000EPKfjS8_fNS5_3std3__410__identityEEEvT0_PT3_T1_NS0_13GridEvenShareISJ_EET2_T4_E12temp_storage+28];
	setp.lt.f32 	%p101, %f194, %f196;
	selp.f32 	%f198, %f196, %f194, %p101;
	selp.f32 	%f199, %f198, %f194, %p100;
	setp.gt.u32 	%p102, %r56, 192;
	ld.shared.f32 	%f201, [_ZZN3cub18CUB_300001_SM_10006detail6reduce18DeviceReduceKernelINS2_10policy_hubIfjN4cuda3__47maximumIvEEE10Policy1000EPKfjS8_fNS5_3std3__410__identityEEEvT0_PT3_T1_NS0_13GridEvenShareISJ_EET2_T4_E12temp_storage+32];
	setp.lt.f32 	%p103, %f199, %f201;
	selp.f32 	%f203, %f201, %f199, %p103;
	selp.f32 	%f204, %f203, %f199, %p102;
	setp.gt.u32 	%p104, %r56, 224;
	ld.shared.f32 	%f206, [_ZZN3cub18CUB_300001_SM_10006detail6reduce18DeviceReduceKernelINS2_10policy_hubIfjN4cuda3__47maximumIvEEE10Policy1000EPKfjS8_fNS5_3std3__410__identityEEEvT0_PT3_T1_NS0_13GridEvenShareISJ_EET2_T4_E12temp_storage+36];
	setp.lt.f32 	%p105, %f204, %f206;
	selp.f32 	%f208, %f206, %f204, %p105;
	selp.f32 	%f438, %f208, %f204, %p104;
	bra.uni 	$L__BB17_71;
$L__BB17_55:
	mov.u32 	%r76, %tid.x;
	add.s32 	%r121, %r76, %r5;
	mul.wide.u32 	%rd20, %r121, 4;
	add.s64 	%rd4, %rd1, %rd20;
	// begin inline asm
	ld.global.nc.u32 %r105, [%rd4];
	// end inline asm
	mov.b32 	%f56, %r105;
	add.s64 	%rd5, %rd4, 1024;
	// begin inline asm
	ld.global.nc.u32 %r106, [%rd5];
	// end inline asm
	mov.b32 	%f57, %r106;
	add.s64 	%rd6, %rd4, 2048;
	// begin inline asm
	ld.global.nc.u32 %r107, [%rd6];
	// end inline asm
	mov.b32 	%f58, %r107;
	add.s64 	%rd7, %rd4, 3072;
	// begin inline asm
	ld.global.nc.u32 %r108, [%rd7];
	// end inline asm
	mov.b32 	%f59, %r108;
	add.s64 	%rd8, %rd4, 4096;
	// begin inline asm
	ld.global.nc.u32 %r109, [%rd8];
	// end inline asm
	mov.b32 	%f60, %r109;
	add.s64 	%rd9, %rd4, 5120;
	// begin inline asm
	ld.global.nc.u32 %r110, [%rd9];
	// end inline asm
	mov.b32 	%f61, %r110;
	add.s64 	%rd10, %rd4, 6144;
	// begin inline asm
	ld.global.nc.u32 %r111, [%rd10];
	// end inline asm
	mov.b32 	%f62, %r111;
	add.s64 	%rd11, %rd4, 7168;
	// begin inline asm
	ld.global.nc.u32 %r112, [%rd11];
	// end inline asm
	mov.b32 	%f63, %r112;
	add.s64 	%rd12, %rd4, 8192;
	// begin inline asm
	ld.global.nc.u32 %r113, [%rd12];
	// end inline asm
	mov.b32 	%f64, %r113;
	add.s64 	%rd13, %rd4, 9216;
	// begin inline asm
	ld.global.nc.u32 %r114, [%rd13];
	// end inline asm
	mov.b32 	%f65, %r114;
	add.s64 	%rd14, %rd4, 10240;
	// begin inline asm
	ld.global.nc.u32 %r115, [%rd14];
	// end inline asm
	mov.b32 	%f66, %r115;
	add.s64 	%rd15, %rd4, 11264;
	// begin inline asm
	ld.global.nc.u32 %r116, [%rd15];
	// end inline asm
	mov.b32 	%f67, %r116;
	add.s64 	%rd16, %rd4, 12288;
	// begin inline asm
	ld.global.nc.u32 %r117, [%rd16];
	// end inline asm
	mov.b32 	%f68, %r117;
	add.s64 	%rd17, %rd4, 13312;
	// begin inline asm
	ld.global.nc.u32 %r118, [%rd17];
	// end inline asm
	mov.b32 	%f69, %r118;
	add.s64 	%rd18, %rd4, 14336;
	// begin inline asm
	ld.global.nc.u32 %r119, [%rd18];
	// end inline asm
	mov.b32 	%f70, %r119;
	add.s64 	%rd19, %rd4, 15360;
	// begin inline asm
	ld.global.nc.u32 %r120, [%rd19];
	// end inline asm
	mov.b32 	%f71, %r120;
	setp.lt.f32 	%p3, %f56, %f57;
	selp.f32 	%f72, %f57, %f56, %p3;
	setp.lt.f32 	%p4, %f58, %f59;
	selp.f32 	%f73, %f59, %f58, %p4;
	setp.lt.f32 	%p5, %f60, %f61;
	selp.f32 	%f74, %f61, %f60, %p5;
	setp.lt.f32 	%p6, %f62, %f63;
	selp.f32 	%f75, %f63, %f62, %p6;
	setp.lt.f32 	%p7, %f64, %f65;
	selp.f32 	%f76, %f65, %f64, %p7;
	setp.lt.f32 	%p8, %f66, %f67;
	selp.f32 	%f77, %f67, %f66, %p8;
	setp.lt.f32 	%p9, %f68, %f69;
	selp.f32 	%f78, %f69, %f68, %p9;
	setp.lt.f32 	%p10, %f70, %f71;
	selp.f32 	%f79, %f71, %f70, %p10;
	setp.lt.f32 	%p11, %f72, %f73;
	selp.f32 	%f80, %f73, %f72, %p11;
	setp.lt.f32 	%p12, %f74, %f75;
	selp.f32 	%f81, %f75, %f74, %p12;
	setp.lt.f32 	%p13, %f76, %f77;
	selp.f32 	%f82, %f77, %f76, %p13;
	setp.lt.f32 	%p14, %f78, %f79;
	selp.f32 	%f83, %f79, %f78, %p14;
	setp.lt.f32 	%p15, %f80, %f81;
	selp.f32 	%f84, %f81, %f80, %p15;
	setp.lt.f32 	%p16, %f82, %f83;
	selp.f32 	%f85, %f83, %f82, %p16;
	setp.lt.f32 	%p17, %f84, %f85;
	selp.f32 	%f437, %f85, %f84, %p17;
	setp.lt.u32 	%p18, %r56, %r4;
	@%p18 bra 	$L__BB17_67;
	add.s32 	%r77, %r4, %r5;
	add.s32 	%r469, %r77, 256;
	add.s32 	%r468, %r77, %r76;
	mov.b32 	%r470, 0;
$L__BB17_57:
	add.s32 	%r5, %r5, %r4;
	add.s32 	%r123, %r1, -4096;
	setp.gt.u32 	%p19, %r5, %r123;
	@%p19 bra 	$L__BB17_59;
	add.s32 	%r140, %r76, %r5;
	mul.wide.u32 	%rd37, %r140, 4;
	add.s64 	%rd21, %rd1, %rd37;
	// begin inline asm
	ld.global.nc.u32 %r124, [%rd21];
	// end inline asm
	mov.b32 	%f86, %r124;
	add.s64 	%rd22, %rd21, 1024;
	// begin inline asm
	ld.global.nc.u32 %r125, [%rd22];
	// end inline asm
	mov.b32 	%f87, %r125;
	add.s64 	%rd23, %rd21, 2048;
	// begin inline asm
	ld.global.nc.u32 %r126, [%rd23];
	// end inline asm
	mov.b32 	%f88, %r126;
	add.s64 	%rd24, %rd21, 3072;
	// begin inline asm
	ld.global.nc.u32 %r127, [%rd24];
	// end inline asm
	mov.b32 	%f89, %r127;
	add.s64 	%rd25, %rd21, 4096;
	// begin inline asm
	ld.global.nc.u32 %r128, [%rd25];
	// end inline asm
	mov.b32 	%f90, %r128;
	add.s64 	%rd26, %rd21, 5120;
	// begin inline asm
	ld.global.nc.u32 %r129, [%rd26];
	// end inline asm
	mov.b32 	%f91, %r129;
	add.s64 	%rd27, %rd21, 6144;
	// begin inline asm
	ld.global.nc.u32 %r130, [%rd27];
	// end inline asm
	mov.b32 	%f92, %r130;
	add.s64 	%rd28, %rd21, 7168;
	// begin inline asm
	ld.global.nc.u32 %r131, [%rd28];
	// end inline asm
	mov.b32 	%f93, %r131;
	add.s64 	%rd29, %rd21, 8192;
	// begin inline asm
	ld.global.nc.u32 %r132, [%rd29];
	// end inline asm
	mov.b32 	%f94, %r132;
	add.s64 	%rd30, %rd21, 9216;
	// begin inline asm
	ld.global.nc.u32 %r133, [%rd30];
	// end inline asm
	mov.b32 	%f95, %r133;
	add.s64 	%rd31, %rd21, 10240;
	// begin inline asm
	ld.global.nc.u32 %r134, [%rd31];
	// end inline asm
	mov.b32 	%f96, %r134;
	add.s64 	%rd32, %rd21, 11264;
	// begin inline asm
	ld.global.nc.u32 %r135, [%rd32];
	// end inline asm
	mov.b32 	%f97, %r135;
	add.s64 	%rd33, %rd21, 12288;
	// begin inline asm
	ld.global.nc.u32 %r136, [%rd33];
	// end inline asm
	mov.b32 	%f98, %r136;
	add.s64 	%rd34, %rd21, 13312;
	// begin inline asm
	ld.global.nc.u32 %r137, [%rd34];
	// end inline asm
	mov.b32 	%f99, %r137;
	add.s64 	%rd35, %rd21, 14336;
	// begin inline asm
	ld.global.nc.u32 %r138, [%rd35];
	// end inline asm
	mov.b32 	%f100, %r138;
	add.s64 	%rd36, %rd21, 15360;
	// begin inline asm
	ld.global.nc.u32 %r139, [%rd36];
	// end inline asm
	mov.b32 	%f101, %r139;
	setp.lt.f32 	%p20, %f437, %f86;
	selp.f32 	%f102, %f86, %f437, %p20;
	setp.lt.f32 	%p21, %f87, %f88;
	selp.f32 	%f103, %f88, %f87, %p21;
	setp.lt.f32 	%p22, %f89, %f90;
	selp.f32 	%f104, %f90, %f89, %p22;
	setp.lt.f32 	%p23, %f91, %f92;
	selp.f32 	%f105, %f92, %f91, %p23;
	setp.lt.f32 	%p24, %f93, %f94;
	selp.f32 	%f106, %f94, %f93, %p24;
	setp.lt.f32 	%p25, %f95, %f96;
	selp.f32 	%f107, %f96, %f95, %p25;
	setp.lt.f32 	%p26, %f97, %f98;
	selp.f32 	%f108, %f98, %f97, %p26;
	setp.lt.f32 	%p27, %f99, %f100;
	selp.f32 	%f109, %f100, %f99, %p27;
	setp.lt.f32 	%p28, %f102, %f103;
	selp.f32 	%f110, %f103, %f102, %p28;
	setp.lt.f32 	%p29, %f104, %f105;
	selp.f32 	%f111, %f105, %f104, %p29;
	setp.lt.f32 	%p30, %f106, %f107;
	selp.f32 	%f112, %f107, %f106, %p30;
	setp.lt.f32 	%p31, %f108, %f109;
	selp.f32 	%f113, %f109, %f108, %p31;
	setp.lt.f32 	%p32, %f110, %f111;
	selp.f32 	%f114, %f111, %f110, %p32;
	setp.lt.f32 	%p33, %f112, %f113;
	selp.f32 	%f115, %f113, %f112, %p33;
	setp.lt.f32 	%p34, %f114, %f115;
	selp.f32 	%f116, %f115, %f114, %p34;
	setp.lt.f32 	%p35, %f116, %f101;
	selp.f32 	%f437, %f101, %f116, %p35;
	sub.s32 	%r141, %r1, %r5;
	setp.lt.u32 	%p36, %r141, %r4;
	add.s32 	%r470, %r470, 1;
	add.s32 	%r469, %r469, %r4;
	add.s32 	%r468, %r468, %r4;
	@%p36 bra 	$L__BB17_67;
	bra.uni 	$L__BB17_57;
$L__BB17_59:
	setp.le.u32 	%p37, %r1, %r5;
	@%p37 bra 	$L__BB17_67;
	sub.s32 	%r88, %r1, %r5;
	setp.ge.s32 	%p38, %r76, %r88;
	@%p38 bra 	$L__BB17_67;
	not.b32 	%r142, %r76;
	add.s32 	%r143, %r1, %r142;
	sub.s32 	%r144, %r143, %r77;
	mul.lo.s32 	%r145, %r2, %r470;
	shl.b32 	%r146, %r145, 12;
	sub.s32 	%r89, %r144, %r146;
	shr.u32 	%r147, %r143, 8;
	add.s32 	%r90, %r147, 1;
	and.b32  	%r148, %r143, 768;
	setp.eq.s32 	%p39, %r148, 768;
	mov.u32 	%r475, %r76;
	@%p39 bra 	$L__BB17_64;
	and.b32  	%r149, %r90, 3;
	neg.s32 	%r472, %r149;
	mov.u32 	%r475, %r76;
$L__BB17_63:
	.pragma "nounroll";
	mul.wide.u32 	%rd39, %r468, 4;
	add.s64 	%rd38, %rd1, %rd39;
	// begin inline asm
	ld.global.nc.u32 %r150, [%rd38];
	// end inline asm
	mov.b32 	%f118, %r150;
	setp.lt.f32 	%p40, %f437, %f118;
	selp.f32 	%f437, %f118, %f437, %p40;
	add.s32 	%r475, %r475, 256;
	add.s32 	%r468, %r468, 256;
	add.s32 	%r472, %r472, 1;
	setp.ne.s32 	%p41, %r472, 0;
	@%p41 bra 	$L__BB17_63;
$L__BB17_64:
	setp.lt.u32 	%p42, %r89, 768;
	@%p42 bra 	$L__BB17_67;
	add.s32 	%r477, %r475, 512;
	add.s32 	%r476, %r475, %r469;
$L__BB17_66:
	add.s32 	%r155, %r476, -256;
	mul.wide.u32 	%rd44, %r155, 4;
	add.s64 	%rd40, %rd1, %rd44;
	// begin inline asm
	ld.global.nc.u32 %r151, [%rd40];
	// end inline asm
	mov.b32 	%f119, %r151;
	setp.lt.f32 	%p43, %f437, %f119;
	selp.f32 	%f120, %f119, %f437, %p43;
	mul.wide.u32 	%rd45, %r476, 4;
	add.s64 	%rd41, %rd1, %rd45;
	// begin inline asm
	ld.global.nc.u32 %r152, [%rd41];
	// end inline asm
	mov.b32 	%f121, %r152;
	setp.lt.f32 	%p44, %f120, %f121;
	selp.f32 	%f122, %f121, %f120, %p44;
	add.s32 	%r156, %r476, 256;
	mul.wide.u32 	%rd46, %r156, 4;
	add.s64 	%rd42, %rd1, %rd46;
	// begin inline asm
	ld.global.nc.u32 %r153, [%rd42];
	// end inline asm
	mov.b32 	%f123, %r153;
	setp.lt.f32 	%p45, %f122, %f123;
	selp.f32 	%f124, %f123, %f122, %p45;
	add.s32 	%r157, %r476, 512;
	mul.wide.u32 	%rd47, %r157, 4;
	add.s64 	%rd43, %rd1, %rd47;
	// begin inline asm
	ld.global.nc.u32 %r154, [%rd43];
	// end inline asm
	mov.b32 	%f125, %r154;
	setp.lt.f32 	%p46, %f124, %f125;
	selp.f32 	%f437, %f125, %f124, %p46;
	add.s32 	%r103, %r477, 1024;
	add.s32 	%r158, %r477, 512;
	add.s32 	%r476, %r476, 1024;
	setp.lt.s32 	%p47, %r158, %r88;
	mov.u32 	%r477, %r103;
	@%p47 bra 	$L__BB17_66;
$L__BB17_67:
	// begin inline asm
	mov.u32 %r159, %laneid;
	// end inline asm
	mov.b32 	%r161, %f437;
	mov.b32 	%r162, 1;
	mov.b32 	%r183, 31;
	mov.b32 	%r184, -1;
	// begin inline asm
	shfl.sync.down.b32 %r160, %r161, %r162, %r183, %r184;
	// end inline asm
	mov.b32 	%f126, %r160;
	setp.gt.s32 	%p48, %r159, 30;
	setp.lt.f32 	%p49, %f437, %f126;
	selp.f32 	%f127, %f126, %f437, %p49;
	selp.f32 	%f128, %f437, %f127, %p48;
	mov.b32 	%r166, %f128;
	mov.b32 	%r167, 2;
	// begin inline asm
	shfl.sync.down.b32 %r165, %r166, %r167, %r183, %r184;
	// end inline asm
	mov.b32 	%f129, %r165;
	setp.gt.s32 	%p50, %r159, 29;
	setp.lt.f32 	%p51, %f128, %f129;
	selp.f32 	%f130, %f129, %f128, %p51;
	selp.f32 	%f131, %f128, %f130, %p50;
	mov.b32 	%r171, %f131;
	mov.b32 	%r172, 4;
	// begin inline asm
	shfl.sync.down.b32 %r170, %r171, %r172, %r183, %r184;
	// end inline asm
	mov.b32 	%f132, %r170;
	setp.gt.s32 	%p52, %r159, 27;
	setp.lt.f32 	%p53, %f131, %f132;
	selp.f32 	%f133, %f132, %f131, %p53;
	selp.f32 	%f134, %f131, %f133, %p52;
	mov.b32 	%r176, %f134;
	mov.b32 	%r177, 8;
	// begin inline asm
	shfl.sync.down.b32 %r175, %r176, %r177, %r183, %r184;
	// end inline asm
	mov.b32 	%f135, %r175;
	setp.gt.s32 	%p54, %r159, 23;
	setp.lt.f32 	%p55, %f134, %f135;
	selp.f32 	%f136, %f135, %f134, %p55;
	selp.f32 	%f137, %f134, %f136, %p54;
	mov.b32 	%r181, %f137;
	mov.b32 	%r182, 16;
	// begin inline asm
	shfl.sync.down.b32 %r180, %r181, %r182, %r183, %r184;
	// end inline asm
	mov.b32 	%f138, %r180;
	setp.gt.s32 	%p56, %r159, 15;
	setp.lt.f32 	%p57, %f137, %f138;
	selp.f32 	%f52, %f138, %f137, %p57;
	selp.f32 	%f438, %f137, %f52, %p56;
	setp.ne.s32 	%p58, %r159, 0;
	@%p58 bra 	$L__BB17_69;
	shr.u32 	%r185, %r76, 3;
	and.b32  	%r186, %r185, 124;
	mov.u32 	%r187, _ZZN3cub18CUB_300001_SM_10006detail6reduce18DeviceReduceKernelINS2_10policy_hubIfjN4cuda3__47maximumIvEEE10Policy1000EPKfjS8_fNS5_3std3__410__identityEEEvT0_PT3_T1_NS0_13GridEvenShareISJ_EET2_T4_E12temp_storage;
	add.s32 	%r188, %r187, %r186;
	st.shared.f32 	[%r188+8], %f52;
$L__BB17_69:
	bar.sync 	0;
	setp.ne.s32 	%p59, %r76, 0;
	@%p59 bra 	$L__BB17_71;
	ld.shared.f32 	%f139, [_ZZN3cub18CUB_300001_SM_10006detail6reduce18DeviceReduceKernelINS2_10policy_hubIfjN4cuda3__47maximumIvEEE10Policy1000EPKfjS8_fNS5_3std3__410__identityEEEvT0_PT3_T1_NS0_13GridEvenShareISJ_EET2_T4_E12temp_storage+12];
	setp.lt.f32 	%p60, %f438, %f139;
	selp.f32 	%f140, %f139, %f438, %p60;
	ld.shared.f32 	%f141, [_ZZN3cub18CUB_300001_SM_10006detail6reduce18DeviceReduceKernelINS2_10policy_hubIfjN4cuda3__47maximumIvEEE10Policy1000EPKfjS8_fNS5_3std3__410__identityEEEvT0_PT3_T1_NS0_13GridEvenShareISJ_EET2_T4_E12temp_storage+16];
	setp.lt.f32 	%p61, %f140, %f141;
	selp.f32 	%f142, %f141, %f140, %p61;
	ld.shared.f32 	%f143, [_ZZN3cub18CUB_300001_SM_10006detail6reduce18DeviceReduceKernelINS2_10policy_hubIfjN4cuda3__47maximumIvEEE10Policy1000EPKfjS8_fNS5_3std3__410__identityEEEvT0_PT3_T1_NS0_13GridEvenShareISJ_EET2_T4_E12temp_storage+20];
	setp.lt.f32 	%p62, %f142, %f143;
	selp.f32 	%f144, %f143, %f142, %p62;
	ld.shared.f32 	%f145, [_ZZN3cub18CUB_300001_SM_10006detail6reduce18DeviceReduceKernelINS2_10policy_hubIfjN4cuda3__47maximumIvEEE10Policy1000EPKfjS8_fNS5_3std3__410__identityEEEvT0_PT3_T1_NS0_13GridEvenShareISJ_EET2_T4_E12temp_storage+24];
	setp.lt.f32 	%p63, %f144, %f145;
	selp.f32 	%f146, %f145, %f144, %p63;
	ld.shared.f32 	%f147, [_ZZN3cub18CUB_300001_SM_10006detail6reduce18DeviceReduceKernelINS2_10policy_hubIfjN4cuda3__47maximumIvEEE10Policy1000EPKfjS8_fNS5_3std3__410__identityEEEvT0_PT3_T1_NS0_13GridEvenShareISJ_EET2_T4_E12temp_storage+28];
	setp.lt.f32 	%p64, %f146, %f147;
	selp.f32 	%f148, %f147, %f146, %p64;
	ld.shared.f32 	%f149, [_ZZN3cub18CUB_300001_SM_10006detail6reduce18DeviceReduceKernelINS2_10policy_hubIfjN4cuda3__47maximumIvEEE10Policy1000EPKfjS8_fNS5_3std3__410__identityEEEvT0_PT3_T1_NS0_13GridEvenShareISJ_EET2_T4_E12temp_storage+32];
	setp.lt.f32 	%p65, %f148, %f149;
	selp.f32 	%f150, %f149, %f148, %p65;
	ld.shared.f32 	%f151, [_ZZN3cub18CUB_300001_SM_10006detail6reduce18DeviceReduceKernelINS2_10policy_hubIfjN4cuda3__47maximumIvEEE10Policy1000EPKfjS8_fNS5_3std3__410__identityEEEvT0_PT3_T1_NS0_13GridEvenShareISJ_EET2_T4_E12temp_storage+36];
	setp.lt.f32 	%p66, %f150, %f151;
	selp.f32 	%f438, %f151, %f150, %p66;
$L__BB17_71:
	mov.u32 	%r443, %tid.x;
	setp.ne.s32 	%p248, %r443, 0;
	@%p248 bra 	$L__BB17_73;
	ld.param.u64 	%rd111, [_ZN3cub18CUB_300001_SM_10006detail6reduce18DeviceReduceKernelINS2_10policy_hubIfjN4cuda3__47maximumIvEEE10Policy1000EPKfjS8_fNS5_3std3__410__identityEEEvT0_PT3_T1_NS0_13GridEvenShareISJ_EET2_T4__param_1];
	cvta.to.global.u64 	%rd108, %rd111;
	mul.wide.u32 	%rd109, %r3, 4;
	add.s64 	%rd110, %rd108, %rd109;
	st.global.f32 	[%rd110], %f438;
$L__BB17_73:
	ret;

}
	// .globl	_ZN3cub18CUB_300001_SM_10006detail6reduce28DeviceReduceSingleTileKernelINS2_10policy_hubIfjN4cuda3__47maximumIvEEE10Policy1000EPfSB_iS8_ffNS5_3std3__410__identityEEEvT0_T1_T2_T3_T4_T6_
.visible .entry _ZN3cub18CUB_300001_SM_10006detail6reduce28DeviceReduceSingleTileKernelINS2_10policy_hubIfjN4cuda3__47maximumIvEEE10Policy1000EPfSB_iS8_ffNS5_3std3__410__identityEEEvT0_T1_T2_T3_T4_T6_(
	.param .u64 .ptr .align 1 _ZN3cub18CUB_300001_SM_10006detail6reduce28DeviceReduceSingleTileKernelINS2_10policy_hubIfjN4cuda3__47maximumIvEEE10Policy1000EPfSB_iS8_ffNS5_3std3__410__identityEEEvT0_T1_T2_T3_T4_T6__param_0,
	.param .u64 .ptr .align 1 _ZN3cub18CUB_300001_SM_10006detail6reduce28DeviceReduceSingleTileKernelINS2_10policy_hubIfjN4cuda3__47maximumIvEEE10Policy1000EPfSB_iS8_ffNS5_3std3__410__identityEEEvT0_T1_T2_T3_T4_T6__param_1,
	.param .u32 _ZN3cub18CUB_300001_SM_10006detail6reduce28DeviceReduceSingleTileKernelINS2_10policy_hubIfjN4cuda3__47maximumIvEEE10Policy1000EPfSB_iS8_ffNS5_3std3__410__identityEEEvT0_T1_T2_T3_T4_T6__param_2,
	.param .align 1 .b8 _ZN3cub18CUB_300001_SM_10006detail6reduce28DeviceReduceSingleTileKernelINS2_10policy_hubIfjN4cuda3__47maximumIvEEE10Policy1000EPfSB_iS8_ffNS5_3std3__410__identityEEEvT0_T1_T2_T3_T4_T6__param_3[1],
	.param .f32 _ZN3cub18CUB_300001_SM_10006detail6reduce28DeviceReduceSingleTileKernelINS2_10policy_hubIfjN4cuda3__47maximumIvEEE10Policy1000EPfSB_iS8_ffNS5_3std3__410__identityEEEvT0_T1_T2_T3_T4_T6__param_4,
	.param .align 1 .b8 _ZN3cub18CUB_300001_SM_10006detail6reduce28DeviceReduceSingleTileKernelINS2_10policy_hubIfjN4cuda3__47maximumIvEEE10Policy1000EPfSB_iS8_ffNS5_3std3__410__identityEEEvT0_T1_T2_T3_T4_T6__param_5[1]
)
.maxntid 256
.minnctapersm 1
{
	.reg .pred 	%p<252>;
	.reg .b32 	%r<407>;
	.reg .b32 	%f<445>;
	.reg .b64 	%rd<125>;
	// demoted variable
	.shared .align 4 .b8 _ZZN3cub18CUB_300001_SM_10006detail6reduce28DeviceReduceSingleTileKernelINS2_10policy_hubIfjN4cuda3__47maximumIvEEE10Policy1000EPfSB_iS8_ffNS5_3std3__410__identityEEEvT0_T1_T2_T3_T4_T6_E12temp_storage[44];
	ld.param.u64 	%rd16, [_ZN3cub18CUB_300001_SM_10006detail6reduce28DeviceReduceSingleTileKernelINS2_10policy_hubIfjN4cuda3__47maximumIvEEE10Policy1000EPfSB_iS8_ffNS5_3std3__410__identityEEEvT0_T1_T2_T3_T4_T6__param_0];
	ld.param.u64 	%rd17, [_ZN3cub18CUB_300001_SM_10006detail6reduce28DeviceReduceSingleTileKernelINS2_10policy_hubIfjN4cuda3__47maximumIvEEE10Policy1000EPfSB_iS8_ffNS5_3std3__410__identityEEEvT0_T1_T2_T3_T4_T6__param_1];
	ld.param.u32 	%r67, [_ZN3cub18CUB_300001_SM_10006detail6reduce28DeviceReduceSingleTileKernelINS2_10policy_hubIfjN4cuda3__47maximumIvEEE10Policy1000EPfSB_iS8_ffNS5_3std3__410__identityEEEvT0_T1_T2_T3_T4_T6__param_2];
	ld.param.f32 	%f58, [_ZN3cub18CUB_300001_SM_10006detail6reduce28DeviceReduceSingleTileKernelINS2_10policy_hubIfjN4cuda3__47maximumIvEEE10Policy1000EPfSB_iS8_ffNS5_3std3__410__identityEEEvT0_T1_T2_T3_T4_T6__param_4];
	cvta.to.global.u64 	%rd1, %rd17;
	setp.ne.s32 	%p1, %r67, 0;
	@%p1 bra 	$L__BB18_3;
	mov.u32 	%r380, %tid.x;
	setp.ne.s32 	%p251, %r380, 0;
	@%p251 bra 	$L__BB18_74;
	st.global.f32 	[%rd1], %f58;
	bra.uni 	$L__BB18_74;
$L__BB18_3:
	and.b64  	%rd18, %rd16, 15;
	setp.ne.s64 	%p2, %rd18, 0;
	@%p2 bra 	$L__BB18_38;
	setp.gt.s32 	%p126, %r67, 4095;
	@%p126 bra 	$L__BB18_22;
	mov.u32 	%r1, %tid.x;
	setp.ge.s32 	%p191, %r1, %r67;
	mov.f32 	%f423, 0f00000000;
	mov.u32 	%r384, %r1;
	@%p191 bra 	$L__BB18_7;
	mul.wide.u32 	%rd113, %r1, 4;
	add.s64 	%rd112, %rd16, %rd113;
	// begin inline asm
	ld.global.nc.u32 %r300, [%rd112];
	// end inline asm
	mov.b32 	%f423, %r300;
	add.s32 	%r384, %r1, 256;
$L__BB18_7:
	setp.ge.s32 	%p192, %r384, %r67;
	@%p192 bra 	$L__BB18_13;
	not.b32 	%r301, %r384;
	add.s32 	%r4, %r67, %r301;
	and.b32  	%r302, %r4, 768;
	setp.eq.s32 	%p193, %r302, 768;
	@%p193 bra 	$L__BB18_11;
	mul.wide.u32 	%rd114, %r384, 4;
	add.s64 	%rd121, %rd16, %rd114;
	shr.u32 	%r303, %r4, 8;
	add.s32 	%r304, %r303, 1;
	and.b32  	%r305, %r304, 3;
	neg.s32 	%r382, %r305;
$L__BB18_10:
	.pragma "nounroll";
	// begin inline asm
	ld.global.nc.u32 %r306, [%rd121];
	// end inline asm
	mov.b32 	%f336, %r306;
	setp.lt.f32 	%p194, %f423, %f336;
	selp.f32 	%f423, %f336, %f423, %p194;
	add.s32 	%r384, %r384, 256;
	add.s64 	%rd121, %rd121, 1024;
	add.s32 	%r382, %r382, 1;
	setp.ne.s32 	%p195, %r382, 0;
	@%p195 bra 	$L__BB18_10;
$L__BB18_11:
	setp.lt.u32 	%p196, %r4, 768;
	@%p196 bra 	$L__BB18_13;
$L__BB18_12:
	mul.wide.s32 	%rd120, %r384, 4;
	add.s64 	%rd116, %rd16, %rd120;
	// begin inline asm
	ld.global.nc.u32 %r307, [%rd116];
	// end inline asm
	mov.b32 	%f337, %r307;
	setp.lt.f32 	%p197, %f423, %f337;
	selp.f32 	%f338, %f337, %f423, %p197;
	add.s64 	%rd117, %rd116, 1024;
	// begin inline asm
	ld.global.nc.u32 %r308, [%rd117];
	// end inline asm
	mov.b32 	%f339, %r308;
	setp.lt.f32 	%p198, %f338, %f339;
	selp.f32 	%f340, %f339, %f338, %p198;
	add.s64 	%rd118, %rd116, 2048;
	// begin inline asm
	ld.global.nc.u32 %r309, [%rd118];
	// end inline asm
	mov.b32 	%f341, %r309;
	setp.lt.f32 	%p199, %f340, %f341;
	selp.f32 	%f342, %f341, %f340, %p199;
	add.s64 	%rd119, %rd116, 3072;
	// begin inline asm
	ld.global.nc.u32 %r310, [%rd119];
	// end inline asm
	mov.b32 	%f343, %r310;
	setp.lt.f32 	%p200, %f342, %f343;
	selp.f32 	%f423, %f343, %f342, %p200;
	add.s32 	%r384, %r384, 1024;
	setp.lt.s32 	%p201, %r384, %r67;
	@%p201 bra 	$L__BB18_12;
$L__BB18_13:
	setp.lt.s32 	%p202, %r67, 256;
	@%p202 bra 	$L__BB18_18;
	// begin inline asm
	mov.u32 %r349, %laneid;
	// end inline asm
	mov.b32 	%r351, %f423;
	mov.b32 	%r352, 1;
	mov.b32 	%r373, 31;
	mov.b32 	%r374, -1;
	// begin inline asm
	shfl.sync.down.b32 %r350, %r351, %r352, %r373, %r374;
	// end inline asm
	mov.b32 	%f391, %r350;
	setp.gt.s32 	%p230, %r349, 30;
	setp.lt.f32 	%p231, %f423, %f391;
	selp.f32 	%f392, %f391, %f423, %p231;
	selp.f32 	%f393, %f423, %f392, %p230;
	mov.b32 	%r356, %f393;
	mov.b32 	%r357, 2;
	// begin inline asm
	shfl.sync.down.b32 %r355, %r356, %r357, %r373, %r374;
	// end inline asm
	mov.b32 	%f394, %r355;
	setp.gt.s32 	%p232, %r349, 29;
	setp.lt.f32 	%p233, %f393, %f394;
	selp.f32 	%f395, %f394, %f393, %p233;
	selp.f32 	%f396, %f393, %f395, %p232;
	mov.b32 	%r361, %f396;
	mov.b32 	%r362, 4;
	// begin inline asm
	shfl.sync.down.b32 %r360, %r361, %r362, %r373, %r374;
	// end inline asm
	mov.b32 	%f397, %r360;
	setp.gt.s32 	%p234, %r349, 27;
	setp.lt.f32 	%p235, %f396, %f397;
	selp.f32 	%f398, %f397, %f396, %p235;
	selp.f32 	%f399, %f396, %f398, %p234;
	mov.b32 	%r366, %f399;
	mov.b32 	%r367, 8;
	// begin inline asm
	shfl.sync.down.b32 %r365, %r366, %r367, %r373, %r374;
	// end inline asm
	mov.b32 	%f400, %r365;
	setp.gt.s32 	%p236, %r349, 23;
	setp.lt.f32 	%p237, %f399, %f400;
	selp.f32 	%f401, %f400, %f399, %p237;
	selp.f32 	%f402, %f399, %f401, %p236;
	mov.b32 	%r371, %f402;
	mov.b32 	%r372, 16;
	// begin inline asm
	shfl.sync.down.b32 %r370, %r371, %r372, %r373, %r374;
	// end inline asm
	mov.b32 	%f403, %r370;
	setp.gt.s32 	%p238, %r349, 15;
	setp.lt.f32 	%p239, %f402, %f403;
	selp.f32 	%f10, %f403, %f402, %p239;
	selp.f32 	%f444, %f402, %f10, %p238;
	setp.ne.s32 	%p240, %r349, 0;
	@%p240 bra 	$L__BB18_16;
	shr.u32 	%r375, %r1, 3;
	and.b32  	%r376, %r375, 124;
	mov.u32 	%r377, _ZZN3cub18CUB_300001_SM_10006detail6reduce28DeviceReduceSingleTileKernelINS2_10policy_hubIfjN4cuda3__47maximumIvEEE10Policy1000EPfSB_iS8_ffNS5_3std3__410__identityEEEvT0_T1_T2_T3_T4_T6_E12temp_storage;
	add.s32 	%r378, %r377, %r376;
	st.shared.f32 	[%r378+8], %f10;
$L__BB18_16:
	bar.sync 	0;
	setp.ne.s32 	%p241, %r1, 0;
	@%p241 bra 	$L__BB18_72;
	ld.shared.f32 	%f404, [_ZZN3cub18CUB_300001_SM_10006detail6reduce28DeviceReduceSingleTileKernelINS2_10policy_hubIfjN4cuda3__47maximumIvEEE10Policy1000EPfSB_iS8_ffNS5_3std3__410__identityEEEvT0_T1_T2_T3_T4_T6_E12temp_storage+12];
	setp.lt.f32 	%p242, %f444, %f404;
	selp.f32 	%f405, %f404, %f444, %p242;
	ld.shared.f32 	%f406, [_ZZN3cub18CUB_300001_SM_10006detail6reduce28DeviceReduceSingleTileKernelINS2_10policy_hubIfjN4cuda3__47maximumIvEEE10Policy1000EPfSB_iS8_ffNS5_3std3__410__identityEEEvT0_T1_T2_T3_T4_T6_E12temp_storage+16];
	setp.lt.f32 	%p243, %f405, %f406;
	selp.f32 	%f407, %f406, %f405, %p243;
	ld.shared.f32 	%f408, [_ZZN3cub18CUB_300001_SM_10006detail6reduce28DeviceReduceSingleTileKernelINS2_10policy_hubIfjN4cuda3__47maximumIvEEE10Policy1000EPfSB_iS8_ffNS5_3std3__410__identityEEEvT0_T1_T2_T3_T4_T6_E12temp_storage+20];
	setp.lt.f32 	%p244, %f407, %f408;
	selp.f32 	%f409, %f408, %f407, %p244;
	ld.shared.f32 	%f410, [_ZZN3cub18CUB_300001_SM_10006detail6reduce28DeviceReduceSingleTileKernelINS2_10policy_hubIfjN4cuda3__47maximumIvEEE10Policy1000EPfSB_iS8_ffNS5_3std3__410__identityEEEvT0_T1_T2_T3_T4_T6_E12temp_storage+24];
	setp.lt.f32 	%p245, %f409, %f410;
	selp.f32 	%f411, %f410, %f409, %p245;
	ld.shared.f32 	%f412, [_ZZN3cub18CUB_300001_SM_10006detail6reduce28DeviceReduceSingleTileKernelINS2_10policy_hubIfjN4cuda3__47maximumIvEEE10Policy1000EPfSB_iS8_ffNS5_3std3__410__identityEEEvT0_T1_T2_T3_T4_T6_E12temp_storage+28];
	setp.lt.f32 	%p246, %f411, %f412;
	selp.f32 	%f413, %f412, %f411, %p246;
	ld.shared.f32 	%f414, [_ZZN3cub18CUB_300001_SM_10006detail6reduce28DeviceReduceSingleTileKernelINS2_10policy_hubIfjN4cuda3__47maximumIvEEE10Policy1000EPfSB_iS8_ffNS5_3std3__410__identityEEEvT0_T1_T2_T3_T4_T6_E12temp_storage+32];
	setp.lt.f32 	%p247, %f413, %f414;
	selp.f32 	%f415, %f414, %f413, %p247;
	ld.shared.f32 	%f416, [_ZZN3cub18CUB_300001_SM_10006detail6reduce28DeviceReduceSingleTileKernelINS2_10policy_hubIfjN4cuda3__47maximumIvEEE10Policy1000EPfSB_iS8_ffNS5_3std3__410__identityEEEvT0_T1_T2_T3_T4_T6_E12temp_storage+36];
	setp.lt.f32 	%p248, %f415, %f416;
	selp.f32 	%f444, %f416, %f415, %p248;
	bra.uni 	$L__BB18_72;
$L__BB18_18:
	// begin inline asm
	mov.u32 %r311, %laneid;
	// end inline asm
	and.b32  	%r337, %r1, 992;
	add.s32 	%r338, %r337, 32;
	setp.gt.s32 	%p203, %r338, %r67;
	not.b32 	%r339, %r337;
	add.s32 	%r340, %r67, %r339;
	selp.b32 	%r335, %r340, 31, %p203;
	mov.b32 	%r313, %f423;
	mov.b32 	%r314, 1;
	mov.b32 	%r336, -1;
	// begin inline asm
	shfl.sync.down.b32 %r312, %r313, %r314, %r335, %r336;
	// end inline asm
	mov.b32 	%f344, %r312;
	setp.lt.s32 	%p204, %r311, %r335;
	setp.lt.f32 	%p205, %f423, %f344;
	selp.f32 	%f345, %f344, %f423, %p205;
	selp.f32 	%f346, %f345, %f423, %p204;
	mov.b32 	%r318, %f346;
	mov.b32 	%r319, 2;
	// begin inline asm
	shfl.sync.down.b32 %r317, %r318, %r319, %r335, %r336;
	// end inline asm
	mov.b32 	%f347, %r317;
	add.s32 	%r341, %r311, 2;
	setp.gt.s32 	%p206, %r341, %r335;
	setp.lt.f32 	%p207, %f346, %f347;
	selp.f32 	%f348, %f347, %f346, %p207;
	selp.f32 	%f349, %f346, %f348, %p206;
	mov.b32 	%r323, %f349;
	mov.b32 	%r324, 4;
	// begin inline asm
	shfl.sync.down.b32 %r322, %r323, %r324, %r335, %r336;
	// end inline asm
	mov.b32 	%f350, %r322;
	add.s32 	%r342, %r311, 4;
	setp.gt.s32 	%p208, %r342, %r335;
	setp.lt.f32 	%p209, %f349, %f350;
	selp.f32 	%f351, %f350, %f349, %p209;
	selp.f32 	%f352, %f349, %f351, %p208;
	mov.b32 	%r328, %f352;
	mov.b32 	%r329, 8;
	// begin inline asm
	shfl.sync.down.b32 %r327, %r328, %r329, %r335, %r336;
	// end inline asm
	mov.b32 	%f353, %r327;
	add.s32 	%r343, %r311, 8;
	setp.gt.s32 	%p210, %r343, %r335;
	setp.lt.f32 	%p211, %f352, %f353;
	selp.f32 	%f354, %f353, %f352, %p211;
	selp.f32 	%f355, %f352, %f354, %p210;
	mov.b32 	%r333, %f355;
	mov.b32 	%r334, 16;
	// begin inline asm
	shfl.sync.down.b32 %r332, %r333, %r334, %r335, %r336;
	// end inline asm
	mov.b32 	%f356, %r332;
	add.s32 	%r344, %r311, 16;
	setp.gt.s32 	%p212, %r344, %r335;
	setp.lt.f32 	%p213, %f355, %f356;
	selp.f32 	%f357, %f356, %f355, %p213;
	selp.f32 	%f444, %f355, %f357, %p212;
	setp.ne.s32 	%p214, %r311, 0;
	@%p214 bra 	$L__BB18_20;
	shr.u32 	%r345, %r1, 3;
	and.b32  	%r346, %r345, 124;
	mov.u32 	%r347, _ZZN3cub18CUB_300001_SM_10006detail6reduce28DeviceReduceSingleTileKernelINS2_10policy_hubIfjN4cuda3__47maximumIvEEE10Policy1000EPfSB_iS8_ffNS5_3std3__410__identityEEEvT0_T1_T2_T3_T4_T6_E12temp_storage;
	add.s32 	%r348, %r347, %r346;
	st.shared.f32 	[%r348+8], %f444;
$L__BB18_20:
	bar.sync 	0;
	setp.ne.s32 	%p215, %r1, 0;
	@%p215 bra 	$L__BB18_72;
	setp.gt.s32 	%p216, %r67, 32;
	ld.shared.f32 	%f358, [_ZZN3cub18CUB_300001_SM_10006detail6reduce28DeviceReduceSingleTileKernelINS2_10policy_hubIfjN4cuda3__47maximumIvEEE10Policy1000EPfSB_iS8_ffNS5_3std3__410__identityEEEvT0_T1_T2_T3_T4_T6_E12temp_storage+12];
	setp.lt.f32 	%p217, %f444, %f358;
	selp.f32 	%f360, %f358, %f444, %p217;
	selp.f32 	%f361, %f360, %f444, %p216;
	setp.gt.s32 	%p218, %r67, 64;
	ld.shared.f32 	%f363, [_ZZN3cub18CUB_300001_SM_10006detail6reduce28DeviceReduceSingleTileKernelINS2_10policy_hubIfjN4cuda3__47maximumIvEEE10Policy1000EPfSB_iS8_ffNS5_3std3__410__identityEEEvT0_T1_T2_T3_T4_T6_E12temp_storage+16];
	setp.lt.f32 	%p219, %f361, %f363;
	selp.f32 	%f365, %f363, %f361, %p219;
	selp.f32 	%f366, %f365, %f361, %p218;
	setp.gt.s32 	%p220, %r67, 96;
	ld.shared.f32 	%f368, [_ZZN3cub18CUB_300001_SM_10006detail6reduce28DeviceReduceSingleTileKernelINS2_10policy_hubIfjN4cuda3__47maximumIvEEE10Policy1000EPfSB_iS8_ffNS5_3std3__410__identityEEEvT0_T1_T2_T3_T4_T6_E12temp_storage+20];
	setp.lt.f32 	%p221, %f366, %f368;
	selp.f32 	%f370, %f368, %f366, %p221;
	selp.f32 	%f371, %f370, %f366, %p220;
	setp.gt.s32 	%p222, %r67, 128;
	ld.shared.f32 	%f373, [_ZZN3cub18CUB_300001_SM_10006detail6reduce28DeviceReduceSingleTileKernelINS2_10policy_hubIfjN4cuda3__47maximumIvEEE10Policy1000EPfSB_iS8_ffNS5_3std3__410__identityEEEvT0_T1_T2_T3_T4_T6_E12temp_storage+24];
	setp.lt.f32 	%p223, %f371, %f373;
	selp.f32 	%f375, %f373, %f371, %p223;
	selp.f32 	%f376, %f375, %f371, %p222;
	setp.gt.s32 	%p224, %r67, 160;
	ld.shared.f32 	%f378, [_ZZN3cub18CUB_300001_SM_10006detail6reduce28DeviceReduceSingleTileKernelINS2_10policy_hubIfjN4cuda3__47maximumIvEEE10Policy1000EPfSB_iS8_ffNS5_3std3__410__identityEEEvT0_T1_T2_T3_T4_T6_E12temp_storage+28];
	setp.lt.f32 	%p225, %f376, %f378;
	selp.f32 	%f380, %f378, %f376, %p225;
	selp.f32 	%f381, %f380, %f376, %p224;
	setp.gt.s32 	%p226, %r67, 192;
	ld.shared.f32 	%f383, [_ZZN3cub18CUB_300001_SM_10006detail6reduce28DeviceReduceSingleTileKernelINS2_10policy_hubIfjN4cuda3__47maximumIvEEE10Policy1000EPfSB_iS8_ffNS5_3std3__410__identityEEEvT0_T1_T2_T3_T4_T6_E12temp_storage+32];
	setp.lt.f32 	%p227, %f381, %f383;
	selp.f32 	%f385, %f383, %f381, %p227;
	selp.f32 	%f386, %f385, %f381, %p226;
	setp.gt.s32 	%p228, %r67, 224;
	ld.shared.f32 	%f388, [_ZZN3cub18CUB_300001_SM_10006detail6reduce28DeviceReduceSingleTileKernelINS2_10policy_hubIfjN4cuda3__47maximumIvEEE10Policy1000EPfSB_iS8_ffNS5_3std3__410__identityEEEvT0_T1_T2_T3_T4_T6_E12temp_storage+36];
	setp.lt.f32 	%p229, %f386, %f388;
	selp.f32 	%f390, %f388, %f386, %p229;
	selp.f32 	%f444, %f390, %f386, %p228;
	bra.uni 	$L__BB18_72;
$L__BB18_22:
	mov.u32 	%r13, %tid.x;
	shl.b32 	%r224, %r13, 2;
	mul.wide.u32 	%rd86, %r224, 4;
	add.s64 	%rd76, %rd16, %rd86;
	// begin inline asm
	ld.global.nc.v2.u64 {%rd74, %rd75}, [%rd76];
	// end inline asm
	mov.b64 	{%r225, %r226}, %rd75;
	mov.b64 	{%r227, %r228}, %rd74;
	mov.b32 	%f238, %r228;
	mov.b32 	%f239, %r227;
	mov.b32 	%f240, %r226;
	mov.b32 	%f241, %r225;
	add.s64 	%rd79, %rd76, 4096;
	// begin inline asm
	ld.global.nc.v2.u64 {%rd77, %rd78}, [%rd79];
	// end inline asm
	mov.b64 	{%r229, %r230}, %rd78;
	mov.b64 	{%r231, %r232}, %rd77;
	mov.b32 	%f242, %r232;
	mov.b32 	%f243, %r231;
	mov.b32 	%f244, %r230;
	mov.b32 	%f245, %r229;
	add.s64 	%rd82, %rd76, 8192;
	// begin inline asm
	ld.global.nc.v2.u64 {%rd80, %rd81}, [%rd82];
	// end inline asm
	mov.b64 	{%r233, %r234}, %rd81;
	mov.b64 	{%r235, %r236}, %rd80;
	mov.b32 	%f246, %r236;
	mov.b32 	%f247, %r235;
	mov.b32 	%f248, %r234;
	mov.b32 	%f249, %r233;
	add.s64 	%rd85, %rd76, 12288;
	// begin inline asm
	ld.global.nc.v2.u64 {%rd83, %rd84}, [%rd85];
	// end inline asm
	mov.b64 	{%r237, %r238}, %rd84;
	mov.b64 	{%r239, %r240}, %rd83;
	mov.b32 	%f250, %r240;
	mov.b32 	%f251, %r239;
	mov.b32 	%f252, %r238;
	mov.b32 	%f253, %r237;
	setp.lt.f32 	%p127, %f239, %f238;
	selp.f32 	%f254, %f238, %f239, %p127;
	setp.lt.f32 	%p128, %f241, %f240;
	selp.f32 	%f255, %f240, %f241, %p128;
	setp.lt.f32 	%p129, %f243, %f242;
	selp.f32 	%f256, %f242, %f243, %p129;
	setp.lt.f32 	%p130, %f245, %f244;
	selp.f32 	%f257, %f244, %f245, %p130;
	setp.lt.f32 	%p131, %f247, %f246;
	selp.f32 	%f258, %f246, %f247, %p131;
	setp.lt.f32 	%p132, %f249, %f248;
	selp.f32 	%f259, %f248, %f249, %p132;
	setp.lt.f32 	%p133, %f251, %f250;
	selp.f32 	%f260, %f250, %f251, %p133;
	setp.lt.f32 	%p134, %f253, %f252;
	selp.f32 	%f261, %f252, %f253, %p134;
	setp.lt.f32 	%p135, %f254, %f255;
	selp.f32 	%f262, %f255, %f254, %p135;
	setp.lt.f32 	%p136, %f256, %f257;
	selp.f32 	%f263, %f257, %f256, %p136;
	setp.lt.f32 	%p137, %f258, %f259;
	selp.f32 	%f264, %f259, %f258, %p137;
	setp.lt.f32 	%p138, %f260, %f261;
	selp.f32 	%f265, %f261, %f260, %p138;
	setp.lt.f32 	%p139, %f262, %f263;
	selp.f32 	%f266, %f263, %f262, %p139;
	setp.lt.f32 	%p140, %f264, %f265;
	selp.f32 	%f267, %f265, %f264, %p140;
	setp.lt.f32 	%p141, %f266, %f267;
	selp.f32 	%f430, %f267, %f266, %p141;
	setp.lt.u32 	%p142, %r67, 8192;
	mov.b32 	%r387, 4096;
	@%p142 bra 	$L__BB18_26;
	add.s32 	%r14, %r67, -4096;
	mov.b32 	%r387, 4096;
$L__BB18_24:
	mul.wide.s32 	%rd99, %r387, 4;
	add.s64 	%rd89, %rd76, %rd99;
	// begin inline asm
	ld.global.nc.v2.u64 {%rd87, %rd88}, [%rd89];
	// end inline asm
	mov.b64 	{%r242, %r243}, %rd88;
	mov.b64 	{%r244, %r245}, %rd87;
	mov.b32 	%f268, %r245;
	mov.b32 	%f269, %r244;
	mov.b32 	%f270, %r243;
	mov.b32 	%f271, %r242;
	add.s64 	%rd92, %rd89, 4096;
	// begin inline asm
	ld.global.nc.v2.u64 {%rd90, %rd91}, [%rd92];
	// end inline asm
	mov.b64 	{%r246, %r247}, %rd91;
	mov.b64 	{%r248, %r249}, %rd90;
	mov.b32 	%f272, %r249;
	mov.b32 	%f273, %r248;
	mov.b32 	%f274, %r247;
	mov.b32 	%f275, %r246;
	add.s64 	%rd95, %rd89, 8192;
	// begin inline asm
	ld.global.nc.v2.u64 {%rd93, %rd94}, [%rd95];
	// end inline asm
	mov.b64 	{%r250, %r251}, %rd94;
	mov.b64 	{%r252, %r253}, %rd93;
	mov.b32 	%f276, %r253;
	mov.b32 	%f277, %r252;
	mov.b32 	%f278, %r251;
	mov.b32 	%f279, %r250;
	add.s64 	%rd98, %rd89, 12288;
	// begin inline asm
	ld.global.nc.v2.u64 {%rd96, %rd97}, [%rd98];
	// end inline asm
	mov.b64 	{%r254, %r255}, %rd97;
	mov.b64 	{%r256, %r257}, %rd96;
	mov.b32 	%f280, %r257;
	mov.b32 	%f281, %r256;
	mov.b32 	%f282, %r255;
	mov.b32 	%f283, %r254;
	setp.lt.f32 	%p143, %f430, %f269;
	selp.f32 	%f284, %f269, %f430, %p143;
	setp.lt.f32 	%p144, %f268, %f271;
	selp.f32 	%f285, %f271, %f268, %p144;
	setp.lt.f32 	%p145, %f270, %f273;
	selp.f32 	%f286, %f273, %f270, %p145;
	setp.lt.f32 	%p146, %f272, %f275;
	selp.f32 	%f287, %f275, %f272, %p146;
	setp.lt.f32 	%p147, %f274, %f277;
	selp.f32 	%f288, %f277, %f274, %p147;
	setp.lt.f32 	%p148, %f276, %f279;
	selp.f32 	%f289, %f279, %f276, %p148;
	setp.lt.f32 	%p149, %f278, %f281;
	selp.f32 	%f290, %f281, %f278, %p149;
	setp.lt.f32 	%p150, %f280, %f283;
	selp.f32 	%f291, %f283, %f280, %p150;
	setp.lt.f32 	%p151, %f284, %f285;
	selp.f32 	%f292, %f285, %f284, %p151;
	setp.lt.f32 	%p152, %f286, %f287;
	selp.f32 	%f293, %f287, %f286, %p152;
	setp.lt.f32 	%p153, %f288, %f289;
	selp.f32 	%f294, %f289, %f288, %p153;
	setp.lt.f32 	%p154, %f290, %f291;
	selp.f32 	%f295, %f291, %f290, %p154;
	setp.lt.f32 	%p155, %f292, %f293;
	selp.f32 	%f296, %f293, %f292, %p155;
	setp.lt.f32 	%p156, %f294, %f295;
	selp.f32 	%f297, %f295, %f294, %p156;
	setp.lt.f32 	%p157, %f296, %f297;
	selp.f32 	%f298, %f297, %f296, %p157;
	setp.lt.f32 	%p158, %f298, %f282;
	selp.f32 	%f430, %f282, %f298, %p158;
	sub.s32 	%r258, %r67, %r387;
	setp.lt.s32 	%p159, %r258, 4096;
	@%p159 bra 	$L__BB18_34;
	add.s32 	%r387, %r387, 4096;
	setp.le.s32 	%p160, %r387, %r14;
	@%p160 bra 	$L__BB18_24;
$L__BB18_26:
	setp.le.s32 	%p161, %r67, %r387;
	@%p161 bra 	$L__BB18_34;
	sub.s32 	%r18, %r67, %r387;
	setp.ge.s32 	%p162, %r13, %r18;
	@%p162 bra 	$L__BB18_34;
	not.b32 	%r259, %r13;
	add.s32 	%r260, %r67, %r259;
	sub.s32 	%r19, %r260, %r387;
	and.b32  	%r261, %r19, 768;
	setp.eq.s32 	%p163, %r261, 768;
	mov.u32 	%r391, %r13;
	@%p163 bra 	$L__BB18_31;
	add.s32 	%r389, %r13, %r387;
	shr.u32 	%r262, %r19, 8;
	add.s32 	%r263, %r262, 1;
	and.b32  	%r264, %r263, 3;
	neg.s32 	%r388, %r264;
	mov.u32 	%r391, %r13;
$L__BB18_30:
	.pragma "nounroll";
	mul.wide.u32 	%rd101, %r389, 4;
	add.s64 	%rd100, %rd16, %rd101;
	// begin inline asm
	ld.global.nc.u32 %r265, [%rd100];
	// end inline asm
	mov.b32 	%f300, %r265;
	setp.lt.f32 	%p164, %f430, %f300;
	selp.f32 	%f430, %f300, %f430, %p164;
	add.s32 	%r391, %r391, 256;
	add.s32 	%r389, %r389, 256;
	add.s32 	%r388, %r388, 1;
	setp.ne.s32 	%p165, %r388, 0;
	@%p165 bra 	$L__BB18_30;
$L__BB18_31:
	setp.lt.u32 	%p166, %r19, 768;
	@%p166 bra 	$L__BB18_34;
	cvt.u64.u32 	%rd102, %r391;
	cvt.u64.u32 	%rd103, %r387;
	add.s64 	%rd104, %rd102, %rd103;
	shl.b64 	%rd105, %rd104, 2;
	add.s64 	%rd106, %rd105, %rd16;
	add.s64 	%rd122, %rd106, 2048;
	add.s32 	%r392, %r391, %r387;
$L__BB18_33:
	mul.wide.u32 	%rd111, %r392, 4;
	add.s64 	%rd107, %rd16, %rd111;
	// begin inline asm
	ld.global.nc.u32 %r266, [%rd107];
	// end inline asm
	mov.b32 	%f301, %r266;
	setp.lt.f32 	%p167, %f430, %f301;
	selp.f32 	%f302, %f301, %f430, %p167;
	add.s64 	%rd108, %rd122, -1024;
	// begin inline asm
	ld.global.nc.u32 %r267, [%rd108];
	// end inline asm
	mov.b32 	%f303, %r267;
	setp.lt.f32 	%p168, %f302, %f303;
	selp.f32 	%f304, %f303, %f302, %p168;
	// begin inline asm
	ld.global.nc.u32 %r268, [%rd122];
	// end inline asm
	mov.b32 	%f305, %r268;
	setp.lt.f32 	%p169, %f304, %f305;
	selp.f32 	%f306, %f305, %f304, %p169;
	add.s64 	%rd110, %rd122, 1024;
	// begin inline asm
	ld.global.nc.u32 %r269, [%rd110];
	// end inline asm
	mov.b32 	%f307, %r269;
	setp.lt.f32 	%p170, %f306, %f307;
	selp.f32 	%f430, %f307, %f306, %p170;
	add.s32 	%r391, %r391, 1024;
	add.s64 	%rd122, %rd122, 4096;
	add.s32 	%r392, %r392, 1024;
	setp.lt.s32 	%p171, %r391, %r18;
	@%p171 bra 	$L__BB18_33;
$L__BB18_34:
	// begin inline asm
	mov.u32 %r270, %laneid;
	// end inline asm
	mov.b32 	%r272, %f430;
	mov.b32 	%r273, 1;
	mov.b32 	%r294, 31;
	mov.b32 	%r295, -1;
	// begin inline asm
	shfl.sync.down.b32 %r271, %r272, %r273, %r294, %r295;
	// end inline asm
	mov.b32 	%f308, %r271;
	setp.gt.s32 	%p172, %r270, 30;
	setp.lt.f32 	%p173, %f430, %f308;
	selp.f32 	%f309, %f308, %f430, %p173;
	selp.f32 	%f310, %f430, %f309, %p172;
	mov.b32 	%r277, %f310;
	mov.b32 	%r278, 2;
	// begin inline asm
	shfl.sync.down.b32 %r276, %r277, %r278, %r294, %r295;
	// end inline asm
	mov.b32 	%f311, %r276;
	setp.gt.s32 	%p174, %r270, 29;
	setp.lt.f32 	%p175, %f310, %f311;
	selp.f32 	%f312, %f311, %f310, %p175;
	selp.f32 	%f313, %f310, %f312, %p174;
	mov.b32 	%r282, %f313;
	mov.b32 	%r283, 4;
	// begin inline asm
	shfl.sync.down.b32 %r281, %r282, %r283, %r294, %r295;
	// end inline asm
	mov.b32 	%f314, %r281;
	setp.gt.s32 	%p176, %r270, 27;
	setp.lt.f32 	%p177, %f313, %f314;
	selp.f32 	%f315, %f314, %f313, %p177;
	selp.f32 	%f316, %f313, %f315, %p176;
	mov.b32 	%r287, %f316;
	mov.b32 	%r288, 8;
	// begin inline asm
	shfl.sync.down.b32 %r286, %r287, %r288, %r294, %r295;
	// end inline asm
	mov.b32 	%f317, %r286;
	setp.gt.s32 	%p178, %r270, 23;
	setp.lt.f32 	%p179, %f316, %f317;
	selp.f32 	%f318, %f317, %f316, %p179;
	selp.f32 	%f319, %f316, %f318, %p178;
	mov.b32 	%r292, %f319;
	mov.b32 	%r293, 16;
	// begin inline asm
	shfl.sync.down.b32 %r291, %r292, %r293, %r294, %r295;
	// end inline asm
	mov.b32 	%f320, %r291;
	setp.gt.s32 	%p180, %r270, 15;
	setp.lt.f32 	%p181, %f319, %f320;
	selp.f32 	%f26, %f320, %f319, %p181;
	selp.f32 	%f444, %f319, %f26, %p180;
	setp.ne.s32 	%p182, %r270, 0;
	@%p182 bra 	$L__BB18_36;
	shr.u32 	%r296, %r13, 3;
	and.b32  	%r297, %r296, 124;
	mov.u32 	%r298, _ZZN3cub18CUB_300001_SM_10006detail6reduce28DeviceReduceSingleTileKernelINS2_10policy_hubIfjN4cuda3__47maximumIvEEE10Policy1000EPfSB_iS8_ffNS5_3std3__410__identityEEEvT0_T1_T2_T3_T4_T6_E12temp_storage;
	add.s32 	%r299, %r298, %r297;
	st.shared.f32 	[%r299+8], %f26;
$L__BB18_36:
	bar.sync 	0;
	setp.ne.s32 	%p183, %r13, 0;
	@%p183 bra 	$L__BB18_72;
	ld.shared.f32 	%f321, [_ZZN3cub18CUB_300001_SM_10006detail6reduce28DeviceReduceSingleTileKernelINS2_10policy_hubIfjN4cuda3__47maximumIvEEE10Policy1000EPfSB_iS8_ffNS5_3std3__410__identityEEEvT0_T1_T2_T3_T4_T6_E12temp_storage+12];
	setp.lt.f32 	%p184, %f444, %f321;
	selp.f32 	%f322, %f321, %f444, %p184;
	ld.shared.f32 	%f323, [_ZZN3cub18CUB_300001_SM_10006detail6reduce28DeviceReduceSingleTileKernelINS2_10policy_hubIfjN4cuda3__47maximumIvEEE10Policy1000EPfSB_iS8_ffNS5_3std3__410__identityEEEvT0_T1_T2_T3_T4_T6_E12temp_storage+16];
	setp.lt.f32 	%p185, %f322, %f323;
	selp.f32 	%f324, %f323, %f322, %p185;
	ld.shared.f32 	%f325, [_ZZN3cub18CUB_300001_SM_10006detail6reduce28DeviceReduceSingleTileKernelINS2_10policy_hubIfjN4cuda3__47maximumIvEEE10Policy1000EPfSB_iS8_ffNS5_3std3__410__identityEEEvT0_T1_T2_T3_T4_T6_E12temp_storage+20];
	setp.lt.f32 	%p186, %f324, %f325;
	selp.f32 	%f326, %f325, %f324, %p186;
	ld.shared.f32 	%f327, [_ZZN3cub18CUB_300001_SM_10006detail6reduce28DeviceReduceSingleTileKernelINS2_10policy_hubIfjN4cuda3__47maximumIvEEE10Policy1000EPfSB_iS8_ffNS5_3std3__410__identityEEEvT0_T1_T2_T3_T4_T6_E12temp_storage+24];
	setp.lt.f32 	%p187, %f326, %f327;
	selp.f32 	%f328, %f327, %f326, %p187;
	ld.shared.f32 	%f329, [_ZZN3cub18CUB_300001_SM_10006detail6reduce28DeviceReduceSingleTileKernelINS2_10policy_hubIfjN4cuda3__47maximumIvEEE10Policy1000EPfSB_iS8_ffNS5_3std3__410__identityEEEvT0_T1_T2_T3_T4_T6_E12temp_storage+28];
	setp.lt.f32 	%p188, %f328, %f329;
	selp.f32 	%f330, %f329, %f328, %p188;
	ld.shared.f32 	%f331, [_ZZN3cub18CUB_300001_SM_10006detail6reduce28DeviceReduceSingleTileKernelINS2_10policy_hubIfjN4cuda3__47maximumIvEEE10Policy1000EPfSB_iS8_ffNS5_3std3__410__identityEEEvT0_T1_T2_T3_T4_T6_E12temp_storage+32];
	setp.lt.f32 	%p189, %f330, %f331;
	selp.f32 	%f332, %f331, %f330, %p189;
	ld.shared.f32 	%f333, [_ZZN3cub18CUB_300001_SM_10006detail6reduce28DeviceReduceSingleTileKernelINS2_10policy_hubIfjN4cuda3__47maximumIvEEE10Policy1000EPfSB_iS8_ffNS5_3std3__410__identityEEEvT0_T1_T2_T3_T4_T6_E12temp_storage+36];
	setp.lt.f32 	%p190, %f332, %f333;
	selp.f32 	%f444, %f333, %f332, %p190;
	bra.uni 	$L__BB18_72;
$L__BB18_38:
	setp.gt.s32 	%p3, %r67, 4095;
	@%p3 bra 	$L__BB18_56;
	mov.u32 	%r34, %tid.x;
	setp.ge.s32 	%p68, %r34, %r67;
	mov.f32 	%f436, 0f00000000;
	mov.u32 	%r397, %r34;
	@%p68 bra 	$L__BB18_41;
	mul.wide.u32 	%rd66, %r34, 4;
	add.s64 	%rd65, %rd16, %rd66;
	// begin inline asm
	ld.global.nc.u32 %r144, [%rd65];
	// end inline asm
	mov.b32 	%f436, %r144;
	add.s32 	%r397, %r34, 256;
$L__BB18_41:
	setp.ge.s32 	%p69, %r397, %r67;
	@%p69 bra 	$L__BB18_47;
	not.b32 	%r145, %r397;
	add.s32 	%r37, %r67, %r145;
	and.b32  	%r146, %r37, 768;
	setp.eq.s32 	%p70, %r146, 768;
	@%p70 bra 	$L__BB18_45;
	mul.wide.u32 	%rd67, %r397, 4;
	add.s64 	%rd123, %rd16, %rd67;
	shr.u32 	%r147, %r37, 8;
	add.s32 	%r148, %r147, 1;
	and.b32  	%r149, %r148, 3;
	neg.s32 	%r395, %r149;
$L__BB18_44:
	.pragma "nounroll";
	// begin inline asm
	ld.global.nc.u32 %r150, [%rd123];
	// end inline asm
	mov.b32 	%f157, %r150;
	setp.lt.f32 	%p71, %f436, %f157;
	selp.f32 	%f436, %f157, %f436, %p71;
	add.s32 	%r397, %r397, 256;
	add.s64 	%rd123, %rd123, 1024;
	add.s32 	%r395, %r395, 1;
	setp.ne.s32 	%p72, %r395, 0;
	@%p72 bra 	$L__BB18_44;
$L__BB18_45:
	setp.lt.u32 	%p73, %r37, 768;
	@%p73 bra 	$L__BB18_47;
$L__BB18_46:
	mul.wide.s32 	%rd73, %r397, 4;
	add.s64 	%rd69, %rd16, %rd73;
	// begin inline asm
	ld.global.nc.u32 %r151, [%rd69];
	// end inline asm
	mov.b32 	%f158, %r151;
	setp.lt.f32 	%p74, %f436, %f158;
	selp.f32 	%f159, %f158, %f436, %p74;
	add.s64 	%rd70, %rd69, 1024;
	// begin inline asm
	ld.global.nc.u32 %r152, [%rd70];
	// end inline asm
	mov.b32 	%f160, %r152;
	setp.lt.f32 	%p75, %f159, %f160;
	selp.f32 	%f161, %f160, %f159, %p75;
	add.s64 	%rd71, %rd69, 2048;
	// begin inline asm
	ld.global.nc.u32 %r153, [%rd71];
	// end inline asm
	mov.b32 	%f162, %r153;
	setp.lt.f32 	%p76, %f161, %f162;
	selp.f32 	%f163, %f162, %f161, %p76;
	add.s64 	%rd72, %rd69, 3072;
	// begin inline asm
	ld.global.nc.u32 %r154, [%rd72];
	// end inline asm
	mov.b32 	%f164, %r154;
	setp.lt.f32 	%p77, %f163, %f164;
	selp.f32 	%f436, %f164, %f163, %p77;
	add.s32 	%r397, %r397, 1024;
	setp.lt.s32 	%p78, %r397, %r67;
	@%p78 bra 	$L__BB18_46;
$L__BB18_47:
	setp.lt.s32 	%p79, %r67, 256;
	@%p79 bra 	$L__BB18_52;
	// begin inline asm
	mov.u32 %r193, %laneid;
	// end inline asm
	mov.b32 	%r195, %f436;
	mov.b32 	%r196, 1;
	mov.b32 	%r217, 31;
	mov.b32 	%r218, -1;
	// begin inline asm
	shfl.sync.down.b32 %r194, %r195, %r196, %r217, %r218;
	// end inline asm
	mov.b32 	%f212, %r194;
	setp.gt.s32 	%p107, %r193, 30;
	setp.lt.f32 	%p108, %f436, %f212;
	selp.f32 	%f213, %f212, %f436, %p108;
	selp.f32 	%f214, %f436, %f213, %p107;
	mov.b32 	%r200, %f214;
	mov.b32 	%r201, 2;
	// begin inline asm
	shfl.sync.down.b32 %r199, %r200, %r201, %r217, %r218;
	// end inline asm
	mov.b32 	%f215, %r199;
	setp.gt.s32 	%p109, %r193, 29;
	setp.lt.f32 	%p110, %f214, %f215;
	selp.f32 	%f216, %f215, %f214, %p110;
	selp.f32 	%f217, %f214, %f216, %p109;
	mov.b32 	%r205, %f217;
	mov.b32 	%r206, 4;
	// begin inline asm
	shfl.sync.down.b32 %r204, %r205, %r206, %r217, %r218;
	// end inline asm
	mov.b32 	%f218, %r204;
	setp.gt.s32 	%p111, %r193, 27;
	setp.lt.f32 	%p112, %f217, %f218;
	selp.f32 	%f219, %f218, %f217, %p112;
	selp.f32 	%f220, %f217, %f219, %p111;
	mov.b32 	%r210, %f220;
	mov.b32 	%r211, 8;
	// begin inline asm
	shfl.sync.down.b32 %r209, %r210, %r211, %r217, %r218;
	// end inline asm
	mov.b32 	%f221, %r209;
	setp.gt.s32 	%p113, %r193, 23;
	setp.lt.f32 	%p114, %f220, %f221;
	selp.f32 	%f222, %f221, %f220, %p114;
	selp.f32 	%f223, %f220, %f222, %p113;
	mov.b32 	%r215, %f223;
	mov.b32 	%r216, 16;
	// begin inline asm
	shfl.sync.down.b32 %r214, %r215, %r216, %r217, %r218;
	// end inline asm
	mov.b32 	%f224, %r214;
	setp.gt.s32 	%p115, %r193, 15;
	setp.lt.f32 	%p116, %f223, %f224;
	selp.f32 	%f38, %f224, %f223, %p116;
	selp.f32 	%f444, %f223, %f38, %p115;
	setp.ne.s32 	%p117, %r193, 0;
	@%p117 bra 	$L__BB18_50;
	shr.u32 	%r219, %r34, 3;
	and.b32  	%r220, %r219, 124;
	mov.u32 	%r221, _ZZN3cub18CUB_300001_SM_10006detail6reduce28DeviceReduceSingleTileKernelINS2_10policy_hubIfjN4cuda3__47maximumIvEEE10Policy1000EPfSB_iS8_ffNS5_3std3__410__identityEEEvT0_T1_T2_T3_T4_T6_E12temp_storage;
	add.s32 	%r222, %r221, %r220;
	st.shared.f32 	[%r222+8], %f38;
$L__BB18_50:
	bar.sync 	0;
	setp.ne.s32 	%p118, %r34, 0;
	@%p118 bra 	$L__BB18_72;
	ld.shared.f32 	%f225, [_ZZN3cub18CUB_300001_SM_10006detail6reduce28DeviceReduceSingleTileKernelINS2_10policy_hubIfjN4cuda3__47maximumIvEEE10Policy1000EPfSB_iS8_ffNS5_3std3__410__identityEEEvT0_T1_T2_T3_T4_T6_E12temp_storage+12];
	setp.lt.f32 	%p119, %f444, %f225;
	selp.f32 	%f226, %f225, %f444, %p119;
	ld.shared.f32 	%f227, [_ZZN3cub18CUB_300001_SM_10006detail6reduce28DeviceReduceSingleTileKernelINS2_10policy_hubIfjN4cuda3__47maximumIvEEE10Policy1000EPfSB_iS8_ffNS5_3std3__410__identityEEEvT0_T1_T2_T3_T4_T6_E12temp_storage+16];
	setp.lt.f32 	%p120, %f226, %f227;
	selp.f32 	%f228, %f227, %f226, %p120;
	ld.shared.f32 	%f229, [_ZZN3cub18CUB_300001_SM_10006detail6reduce28DeviceReduceSingleTileKernelINS2_10policy_hubIfjN4cuda3__47maximumIvEEE10Policy1000EPfSB_iS8_ffNS5_3std3__410__identityEEEvT0_T1_T2_T3_T4_T6_E12temp_storage+20];
	setp.lt.f32 	%p121, %f228, %f229;
	selp.f32 	%f230, %f229, %f228, %p121;
	ld.shared.f32 	%f231, [_ZZN3cub18CUB_300001_SM_10006detail6reduce28DeviceReduceSingleTileKernelINS2_10policy_hubIfjN4cuda3__47maximumIvEEE10Policy1000EPfSB_iS8_ffNS5_3std3__410__identityEEEvT0_T1_T2_T3_T4_T6_E12temp_storage+24];
	setp.lt.f32 	%p122, %f230, %f231;
	selp.f32 	%f232, %f231, %f230, %p122;
	ld.shared.f32 	%f233, [_ZZN3cub18CUB_300001_SM_10006detail6reduce28DeviceReduceSingleTileKernelINS2_10policy_hubIfjN4cuda3__47maximumIvEEE10Policy1000EPfSB_iS8_ffNS5_3std3__410__identityEEEvT0_T1_T2_T3_T4_T6_E12temp_storage+28];
	setp.lt.f32 	%p123, %f232, %f233;
	selp.f32 	%f234, %f233, %f232, %p123;
	ld.shared.f32 	%f235, [_ZZN3cub18CUB_300001_SM_10006detail6reduce28DeviceReduceSingleTileKernelINS2_10policy_hubIfjN4cuda3__47maximumIvEEE10Policy1000EPfSB_iS8_ffNS5_3std3__410__identityEEEvT0_T1_T2_T3_T4_T6_E12temp_storage+32];
	setp.lt.f32 	%p124, %f234, %f235;
	selp.f32 	%f236, %f235, %f234, %p124;
	ld.shared.f32 	%f237, [_ZZN3cub18CUB_300001_SM_10006detail6reduce28DeviceReduceSingleTileKernelINS2_10policy_hubIfjN4cuda3__47maximumIvEEE10Policy1000EPfSB_iS8_ffNS5_3std3__410__identityEEEvT0_T1_T2_T3_T4_T6_E12temp_storage+36];
	setp.lt.f32 	%p125, %f236, %f237;
	selp.f32 	%f444, %f237, %f236, %p125;
	bra.uni 	$L__BB18_72;
$L__BB18_52:
	// begin inline asm
	mov.u32 %r155, %laneid;
	// end inline asm
	and.b32  	%r181, %r34, 992;
	add.s32 	%r182, %r181, 32;
	setp.gt.s32 	%p80, %r182, %r67;
	not.b32 	%r183, %r181;
	add.s32 	%r184, %r67, %r183;
	selp.b32 	%r179, %r184, 31, %p80;
	mov.b32 	%r157, %f436;
	mov.b32 	%r158, 1;
	mov.b32 	%r180, -1;
	// begin inline asm
	shfl.sync.down.b32 %r156, %r157, %r158, %r179, %r180;
	// end inline asm
	mov.b32 	%f165, %r156;
	setp.lt.s32 	%p81, %r155, %r179;
	setp.lt.f32 	%p82, %f436, %f165;
	selp.f32 	%f166, %f165, %f436, %p82;
	selp.f32 	%f167, %f166, %f436, %p81;
	mov.b32 	%r162, %f167;
	mov.b32 	%r163, 2;
	// begin inline asm
	shfl.sync.down.b32 %r161, %r162, %r163, %r179, %r180;
	// end inline asm
	mov.b32 	%f168, %r161;
	add.s32 	%r185, %r155, 2;
	setp.gt.s32 	%p83, %r185, %r179;
	setp.lt.f32 	%p84, %f167, %f168;
	selp.f32 	%f169, %f168, %f167, %p84;
	selp.f32 	%f170, %f167, %f169, %p83;
	mov.b32 	%r167, %f170;
	mov.b32 	%r168, 4;
	// begin inline asm
	shfl.sync.down.b32 %r166, %r167, %r168, %r179, %r180;
	// end inline asm
	mov.b32 	%f171, %r166;
	add.s32 	%r186, %r155, 4;
	setp.gt.s32 	%p85, %r186, %r179;
	setp.lt.f32 	%p86, %f170, %f171;
	selp.f32 	%f172, %f171, %f170, %p86;
	selp.f32 	%f173, %f170, %f172, %p85;
	mov.b32 	%r172, %f173;
	mov.b32 	%r173, 8;
	// begin inline asm
	shfl.sync.down.b32 %r171, %r172, %r173, %r179, %r180;
	// end inline asm
	mov.b32 	%f174, %r171;
	add.s32 	%r187, %r155, 8;
	setp.gt.s32 	%p87, %r187, %r179;
	setp.lt.f32 	%p88, %f173, %f174;
	selp.f32 	%f175, %f174, %f173, %p88;
	selp.f32 	%f176, %f173, %f175, %p87;
	mov.b32 	%r177, %f176;
	mov.b32 	%r178, 16;
	// begin inline asm
	shfl.sync.down.b32 %r176, %r177, %r178, %r179, %r180;
	// end inline asm
	mov.b32 	%f177, %r176;
	add.s32 	%r188, %r155, 16;
	setp.gt.s32 	%p89, %r188, %r179;
	setp.lt.f32 	%p90, %f176, %f177;
	selp.f32 	%f178, %f177, %f176, %p90;
	selp.f32 	%f444, %f176, %f178, %p89;
	setp.ne.s32 	%p91, %r155, 0;
	@%p91 bra 	$L__BB18_54;
	shr.u32 	%r189, %r34, 3;
	and.b32  	%r190, %r189, 124;
	mov.u32 	%r191, _ZZN3cub18CUB_300001_SM_10006detail6reduce28DeviceReduceSingleTileKernelINS2_10policy_hubIfjN4cuda3__47maximumIvEEE10Policy1000EPfSB_iS8_ffNS5_3std3__410__identityEEEvT0_T1_T2_T3_T4_T6_E12temp_storage;
	add.s32 	%r192, %r191, %r190;
	st.shared.f32 	[%r192+8], %f444;
$L__BB18_54:
	bar.sync 	0;
	setp.ne.s32 	%p92, %r34, 0;
	@%p92 bra 	$L__BB18_72;
	setp.gt.s32 	%p93, %r67, 32;
	ld.shared.f32 	%f179, [_ZZN3cub18CUB_300001_SM_10006detail6reduce28DeviceReduceSingleTileKernelINS2_10policy_hubIfjN4cuda3__47maximumIvEEE10Policy1000EPfSB_iS8_ffNS5_3std3__410__identityEEEvT0_T1_T2_T3_T4_T6_E12temp_storage+12];
	setp.lt.f32 	%p94, %f444, %f179;
	selp.f32 	%f181, %f179, %f444, %p94;
	selp.f32 	%f182, %f181, %f444, %p93;
	setp.gt.s32 	%p95, %r67, 64;
	ld.shared.f32 	%f184, [_ZZN3cub18CUB_300001_SM_10006detail6reduce28DeviceReduceSingleTileKernelINS2_10policy_hubIfjN4cuda3__47maximumIvEEE10Policy1000EPfSB_iS8_ffNS5_3std3__410__identityEEEvT0_T1_T2_T3_T4_T6_E12temp_storage+16];
	setp.lt.f32 	%p96, %f182, %f184;
	selp.f32 	%f186, %f184, %f182, %p96;
	selp.f32 	%f187, %f186, %f182, %p95;
	setp.gt.s32 	%p97, %r67, 96;
	ld.shared.f32 	%f189, [_ZZN3cub18CUB_300001_SM_10006detail6reduce28DeviceReduceSingleTileKernelINS2_10policy_hubIfjN4cuda3__47maximumIvEEE10Policy1000EPfSB_iS8_ffNS5_3std3__410__identityEEEvT0_T1_T2_T3_T4_T6_E12temp_storage+20];
	setp.lt.f32 	%p98, %f187, %f189;
	selp.f32 	%f191, %f189, %f187, %p98;
	selp.f32 	%f192, %f191, %f187, %p97;
	setp.gt.s32 	%p99, %r67, 128;
	ld.shared.f32 	%f194, [_ZZN3cub18CUB_300001_SM_10006detail6reduce28DeviceReduceSingleTileKernelINS2_10policy_hubIfjN4cuda3__47maximumIvEEE10Policy1000EPfSB_iS8_ffNS5_3std3__410__identityEEEvT0_T1_T2_T3_T4_T6_E12temp_storage+24];
	setp.lt.f32 	%p100, %f192, %f194;
	selp.f32 	%f196, %f194, %f192, %p100;
	selp.f32 	%f197, %f196, %f192, %p99;
	setp.gt.s32 	%p101, %r67, 160;
	ld.shared.f32 	%f199, [_ZZN3cub18CUB_300001_SM_10006detail6reduce28DeviceReduceSingleTileKernelINS2_10policy_hubIfjN4cuda3__47maximumIvEEE10Policy1000EPfSB_iS8_ffNS5_3std3__410__identityEEEvT0_T1_T2_T3_T4_T6_E12temp_storage+28];
	setp.lt.f32 	%p102, %f197, %f199;
	selp.f32 	%f201, %f199, %f197, %p102;
	selp.f32 	%f202, %f201, %f197, %p101;
	setp.gt.s32 	%p103, %r67, 192;
	ld.shared.f32 	%f204, [_ZZN3cub18CUB_300001_SM_10006detail6reduce28DeviceReduceSingleTileKernelINS2_10policy_hubIfjN4cuda3__47maximumIvEEE10Policy1000EPfSB_iS8_ffNS5_3std3__410__identityEEEvT0_T1_T2_T3_T4_T6_E12temp_storage+32];
	setp.lt.f32 	%p104, %f202, %f204;
	selp.f32 	%f206, %f204, %f202, %p104;
	selp.f32 	%f207, %f206, %f202, %p103;
	setp.gt.s32 	%p105, %r67, 224;
	ld.shared.f32 	%f209, [_ZZN3cub18CUB_300001_SM_10006detail6reduce28DeviceReduceSingleTileKernelINS2_10policy_hubIfjN4cuda3__47maximumIvEEE10Policy1000EPfSB_iS8_ffNS5_3std3__410__identityEEEvT0_T1_T2_T3_T4_T6_E12temp_storage+36];
	setp.lt.f32 	%p106, %f207, %f209;
	selp.f32 	%f211, %f209, %f207, %p106;
	selp.f32 	%f444, %f211, %f207, %p105;
	bra.uni 	$L__BB18_72;
$L__BB18_56:
	mov.u32 	%r46, %tid.x;
	mul.wide.u32 	%rd35, %r46, 4;
	add.s64 	%rd19, %rd16, %rd35;
	// begin inline asm
	ld.global.nc.u32 %r68, [%rd19];
	// end inline asm
	mov.b32 	%f59, %r68;
	add.s64 	%rd20, %rd19, 1024;
	// begin inline asm
	ld.global.nc.u32 %r69, [%rd20];
	// end inline asm
	mov.b32 	%f60, %r69;
	add.s64 	%rd21, %rd19, 2048;
	// begin inline asm
	ld.global.nc.u32 %r70, [%rd21];
	// end inline asm
	mov.b32 	%f61, %r70;
	add.s64 	%rd22, %rd19, 3072;
	// begin inline asm
	ld.global.nc.u32 %r71, [%rd22];
	// end inline asm
	mov.b32 	%f62, %r71;
	add.s64 	%rd23, %rd19, 4096;
	// begin inline asm
	ld.global.nc.u32 %r72, [%rd23];
	// end inline asm
	mov.b32 	%f63, %r72;
	add.s64 	%rd24, %rd19, 5120;
	// begin inline asm
	ld.global.nc.u32 %r73, [%rd24];
	// end inline asm
	mov.b32 	%f64, %r73;
	add.s64 	%rd25, %rd19, 6144;
	// begin inline asm
	ld.global.nc.u32 %r74, [%rd25];
	// end inline asm
	mov.b32 	%f65, %r74;
	add.s64 	%rd26, %rd19, 7168;
	// begin inline asm
	ld.global.nc.u32 %r75, [%rd26];
	// end inline asm
	mov.b32 	%f66, %r75;
	add.s64 	%rd27, %rd19, 8192;
	// begin inline asm
	ld.global.nc.u32 %r76, [%rd27];
	// end inline asm
	mov.b32 	%f67, %r76;
	add.s64 	%rd28, %rd19, 9216;
	// begin inline asm
	ld.global.nc.u32 %r77, [%rd28];
	// end inline asm
	mov.b32 	%f68, %r77;
	add.s64 	%rd29, %rd19, 10240;
	// begin inline asm
	ld.global.nc.u32 %r78, [%rd29];
	// end inline asm
	mov.b32 	%f69, %r78;
	add.s64 	%rd30, %rd19, 11264;
	// begin inline asm
	ld.global.nc.u32 %r79, [%rd30];
	// end inline asm
	mov.b32 	%f70, %r79;
	add.s64 	%rd31, %rd19, 12288;
	// begin inline asm
	ld.global.nc.u32 %r80, [%rd31];
	// end inline asm
	mov.b32 	%f71, %r80;
	add.s64 	%rd32, %rd19, 13312;
	// begin inline asm
	ld.global.nc.u32 %r81, [%rd32];
	// end inline asm
	mov.b32 	%f72, %r81;
	add.s64 	%rd33, %rd19, 14336;
	// begin inline asm
	ld.global.nc.u32 %r82, [%rd33];
	// end inline asm
	mov.b32 	%f73, %r82;
	add.s64 	%rd34, %rd19, 15360;
	// begin inline asm
	ld.global.nc.u32 %r83, [%rd34];
	// end inline asm
	mov.b32 	%f74, %r83;
	setp.lt.f32 	%p4, %f59, %f60;
	selp.f32 	%f75, %f60, %f59, %p4;
	setp.lt.f32 	%p5, %f61, %f62;
	selp.f32 	%f76, %f62, %f61, %p5;
	setp.lt.f32 	%p6, %f63, %f64;
	selp.f32 	%f77, %f64, %f63, %p6;
	setp.lt.f32 	%p7, %f65, %f66;
	selp.f32 	%f78, %f66, %f65, %p7;
	setp.lt.f32 	%p8, %f67, %f68;
	selp.f32 	%f79, %f68, %f67, %p8;
	setp.lt.f32 	%p9, %f69, %f70;
	selp.f32 	%f80, %f70, %f69, %p9;
	setp.lt.f32 	%p10, %f71, %f72;
	selp.f32 	%f81, %f72, %f71, %p10;
	setp.lt.f32 	%p11, %f73, %f74;
	selp.f32 	%f82, %f74, %f73, %p11;
	setp.lt.f32 	%p12, %f75, %f76;
	selp.f32 	%f83, %f76, %f75, %p12;
	setp.lt.f32 	%p13, %f77, %f78;
	selp.f32 	%f84, %f78, %f77, %p13;
	setp.lt.f32 	%p14, %f79, %f80;
	selp.f32 	%f85, %f80, %f79, %p14;
	setp.lt.f32 	%p15, %f81, %f82;
	selp.f32 	%f86, %f82, %f81, %p15;
	setp.lt.f32 	%p16, %f83, %f84;
	selp.f32 	%f87, %f84, %f83, %p16;
	setp.lt.f32 	%p17, %f85, %f86;
	selp.f32 	%f88, %f86, %f85, %p17;
	setp.lt.f32 	%p18, %f87, %f88;
	selp.f32 	%f443, %f88, %f87, %p18;
	setp.lt.u32 	%p19, %r67, 8192;
	mov.b32 	%r400, 4096;
	@%p19 bra 	$L__BB18_60;
	add.s32 	%r47, %r67, -4096;
	mov.b32 	%r400, 4096;
$L__BB18_58:
	mul.wide.s32 	%rd52, %r400, 4;
	add.s64 	%rd36, %rd19, %rd52;
	// begin inline asm
	ld.global.nc.u32 %r86, [%rd36];
	// end inline asm
	mov.b32 	%f89, %r86;
	add.s64 	%rd37, %rd36, 1024;
	// begin inline asm
	ld.global.nc.u32 %r87, [%rd37];
	// end inline asm
	mov.b32 	%f90, %r87;
	add.s64 	%rd38, %rd36, 2048;
	// begin inline asm
	ld.global.nc.u32 %r88, [%rd38];
	// end inline asm
	mov.b32 	%f91, %r88;
	add.s64 	%rd39, %rd36, 3072;
	// begin inline asm
	ld.global.nc.u32 %r89, [%rd39];
	// end inline asm
	mov.b32 	%f92, %r89;
	add.s64 	%rd40, %rd36, 4096;
	// begin inline asm
	ld.global.nc.u32 %r90, [%rd40];
	// end inline asm
	mov.b32 	%f93, %r90;
	add.s64 	%rd41, %rd36, 5120;
	// begin inline asm
	ld.global.nc.u32 %r91, [%rd41];
	// end inline asm
	mov.b32 	%f94, %r91;
	add.s64 	%rd42, %rd36, 6144;
	// begin inline asm
	ld.global.nc.u32 %r92, [%rd42];
	// end inline asm
	mov.b32 	%f95, %r92;
	add.s64 	%rd43, %rd36, 7168;
	// begin inline asm
	ld.global.nc.u32 %r93, [%rd43];
	// end inline asm
	mov.b32 	%f96, %r93;
	add.s64 	%rd44, %rd36, 8192;
	// begin inline asm
	ld.global.nc.u32 %r94, [%rd44];
	// end inline asm
	mov.b32 	%f97, %r94;
	add.s64 	%rd45, %rd36, 9216;
	// begin inline asm
	ld.global.nc.u32 %r95, [%rd45];
	// end inline asm
	mov.b32 	%f98, %r95;
	add.s64 	%rd46, %rd36, 10240;
	// begin inline asm
	ld.global.nc.u32 %r96, [%rd46];
	// end inline asm
	mov.b32 	%f99, %r96;
	add.s64 	%rd47, %rd36, 11264;
	// begin inline asm
	ld.global.nc.u32 %r97, [%rd47];
	// end inline asm
	mov.b32 	%f100, %r97;
	add.s64 	%rd48, %rd36, 12288;
	// begin inline asm
	ld.global.nc.u32 %r98, [%rd48];
	// end inline asm
	mov.b32 	%f101, %r98;
	add.s64 	%rd49, %rd36, 13312;
	// begin inline asm
	ld.global.nc.u32 %r99, [%rd49];
	// end inline asm
	mov.b32 	%f102, %r99;
	add.s64 	%rd50, %rd36, 14336;
	// begin inline asm
	ld.global.nc.u32 %r100, [%rd50];
	// end inline asm
	mov.b32 	%f103, %r100;
	add.s64 	%rd51, %rd36, 15360;
	// begin inline asm
	ld.global.nc.u32 %r101, [%rd51];
	// end inline asm
	mov.b32 	%f104, %r101;
	setp.lt.f32 	%p20, %f443, %f89;
	selp.f32 	%f105, %f89, %f443, %p20;
	setp.lt.f32 	%p21, %f90, %f91;
	selp.f32 	%f106, %f91, %f90, %p21;
	setp.lt.f32 	%p22, %f92, %f93;
	selp.f32 	%f107, %f93, %f92, %p22;
	setp.lt.f32 	%p23, %f94, %f95;
	selp.f32 	%f108, %f95, %f94, %p23;
	setp.lt.f32 	%p24, %f96, %f97;
	selp.f32 	%f109, %f97, %f96, %p24;
	setp.lt.f32 	%p25, %f98, %f99;
	selp.f32 	%f110, %f99, %f98, %p25;
	setp.lt.f32 	%p26, %f100, %f101;
	selp.f32 	%f111, %f101, %f100, %p26;
	setp.lt.f32 	%p27, %f102, %f103;
	selp.f32 	%f112, %f103, %f102, %p27;
	setp.lt.f32 	%p28, %f105, %f106;
	selp.f32 	%f113, %f106, %f105, %p28;
	setp.lt.f32 	%p29, %f107, %f108;
	selp.f32 	%f114, %f108, %f107, %p29;
	setp.lt.f32 	%p30, %f109, %f110;
	selp.f32 	%f115, %f110, %f109, %p30;
	setp.lt.f32 	%p31, %f111, %f112;
	selp.f32 	%f116, %f112, %f111, %p31;
	setp.lt.f32 	%p32, %f113, %f114;
	selp.f32 	%f117, %f114, %f113, %p32;
	setp.lt.f32 	%p33, %f115, %f116;
	selp.f32 	%f118, %f116, %f115, %p33;
	setp.lt.f32 	%p34, %f117, %f118;
	selp.f32 	%f119, %f118, %f117, %p34;
	setp.lt.f32 	%p35, %f119, %f104;
	selp.f32 	%f443, %f104, %f119, %p35;
	sub.s32 	%r102, %r67, %r400;
	setp.lt.s32 	%p36, %r102, 4096;
	@%p36 bra 	$L__BB18_68;
	add.s32 	%r400, %r400, 4096;
	setp.le.s32 	%p37, %r400, %r47;
	@%p37 bra 	$L__BB18_58;
$L__BB18_60:
	setp.le.s32 	%p38, %r67, %r400;
	@%p38 bra 	$L__BB18_68;
	sub.s32 	%r51, %r67, %r400;
	setp.ge.s32 	%p39, %r46, %r51;
	@%p39 bra 	$L__BB18_68;
	not.b32 	%r103, %r46;
	add.s32 	%r104, %r67, %r103;
	sub.s32 	%r52, %r104, %r400;
	and.b32  	%r105, %r52, 768;
	setp.eq.s32 	%p40, %r105, 768;
	mov.u32 	%r404, %r46;
	@%p40 bra 	$L__BB18_65;
	add.s32 	%r402, %r46, %r400;
	shr.u32 	%r106, %r52, 8;
	add.s32 	%r107, %r106, 1;
	and.b32  	%r108, %r107, 3;
	neg.s32 	%r401, %r108;
	mov.u32 	%r404, %r46;
$L__BB18_64:
	.pragma "nounroll";
	mul.wide.u32 	%rd54, %r402, 4;
	add.s64 	%rd53, %rd16, %rd54;
	// begin inline asm
	ld.global.nc.u32 %r109, [%rd53];
	// end inline asm
	mov.b32 	%f121, %r109;
	setp.lt.f32 	%p41, %f443, %f121;
	selp.f32 	%f443, %f121, %f443, %p41;
	add.s32 	%r404, %r404, 256;
	add.s32 	%r402, %r402, 256;
	add.s32 	%r401, %r401, 1;
	setp.ne.s32 	%p42, %r401, 0;
	@%p42 bra 	$L__BB18_64;
$L__BB18_65:
	setp.lt.u32 	%p43, %r52, 768;
	@%p43 bra 	$L__BB18_68;
	cvt.u64.u32 	%rd55, %r404;
	cvt.u64.u32 	%rd56, %r400;
	add.s64 	%rd57, %rd55, %rd56;
	shl.b64 	%rd58, %rd57, 2;
	add.s64 	%rd59, %rd58, %rd16;
	add.s64 	%rd124, %rd59, 2048;
	add.s32 	%r405, %r404, %r400;
$L__BB18_67:
	mul.wide.u32 	%rd64, %r405, 4;
	add.s64 	%rd60, %rd16, %rd64;
	// begin inline asm
	ld.global.nc.u32 %r110, [%rd60];
	// end inline asm
	mov.b32 	%f122, %r110;
	setp.lt.f32 	%p44, %f443, %f122;
	selp.f32 	%f123, %f122, %f443, %p44;
	add.s64 	%rd61, %rd124, -1024;
	// begin inline asm
	ld.global.nc.u32 %r111, [%rd61];
	// end inline asm
	mov.b32 	%f124, %r111;
	setp.lt.f32 	%p45, %f123, %f124;
	selp.f32 	%f125, %f124, %f123, %p45;
	// begin inline asm
	ld.global.nc.u32 %r112, [%rd124];
	// end inline asm
	mov.b32 	%f126, %r112;
	setp.lt.f32 	%p46, %f125, %f126;
	selp.f32 	%f127, %f126, %f125, %p46;
	add.s64 	%rd63, %rd124, 1024;
	// begin inline asm
	ld.global.nc.u32 %r113, [%rd63];
	// end inline asm
	mov.b32 	%f128, %r113;
	setp.lt.f32 	%p47, %f127, %f128;
	selp.f32 	%f443, %f128, %f127, %p47;
	add.s32 	%r404, %r404, 1024;
	add.s64 	%rd124, %rd124, 4096;
	add.s32 	%r405, %r405, 1024;
	setp.lt.s32 	%p48, %r404, %r51;
	@%p48 bra 	$L__BB18_67;
$L__BB18_68:
	// begin inline asm
	mov.u32 %r114, %laneid;
	// end inline asm
	mov.b32 	%r116, %f443;
	mov.b32 	%r117, 1;
	mov.b32 	%r138, 31;
	mov.b32 	%r139, -1;
	// begin inline asm
	shfl.sync.down.b32 %r115, %r116, %r117, %r138, %r139;
	// end inline asm
	mov.b32 	%f129, %r115;
	setp.gt.s32 	%p49, %r114, 30;
	setp.lt.f32 	%p50, %f443, %f129;
	selp.f32 	%f130, %f129, %f443, %p50;
	selp.f32 	%f131, %f443, %f130, %p49;
	mov.b32 	%r121, %f131;
	mov.b32 	%r122, 2;
	// begin inline asm
	shfl.sync.down.b32 %r120, %r121, %r122, %r138, %r139;
	// end inline asm
	mov.b32 	%f132, %r120;
	setp.gt.s32 	%p51, %r114, 29;
	setp.lt.f32 	%p52, %f131, %f132;
	selp.f32 	%f133, %f132, %f131, %p52;
	selp.f32 	%f134, %f131, %f133, %p51;
	mov.b32 	%r126, %f134;
	mov.b32 	%r127, 4;
	// begin inline asm
	shfl.sync.down.b32 %r125, %r126, %r127, %r138, %r139;
	// end inline asm
	mov.b32 	%f135, %r125;
	setp.gt.s32 	%p53, %r114, 27;
	setp.lt.f32 	%p54, %f134, %f135;
	selp.f32 	%f136, %f135, %f134, %p54;
	selp.f32 	%f137, %f134, %f136, %p53;
	mov.b32 	%r131, %f137;
	mov.b32 	%r132, 8;
	// begin inline asm
	shfl.sync.down.b32 %r130, %r131, %r132, %r138, %r139;
	// end inline asm
	mov.b32 	%f138, %r130;
	setp.gt.s32 	%p55, %r114, 23;
	setp.lt.f32 	%p56, %f137, %f138;
	selp.f32 	%f139, %f138, %f137, %p56;
	selp.f32 	%f140, %f137, %f139, %p55;
	mov.b32 	%r136, %f140;
	mov.b32 	%r137, 16;
	// begin inline asm
	shfl.sync.down.b32 %r135, %r136, %r137, %r138, %r139;
	// end inline asm
	mov.b32 	%f141, %r135;
	setp.gt.s32 	%p57, %r114, 15;
	setp.lt.f32 	%p58, %f140, %f141;
	selp.f32 	%f54, %f141, %f140, %p58;
	selp.f32 	%f444, %f140, %f54, %p57;
	setp.ne.s32 	%p59, %r114, 0;
	@%p59 bra 	$L__BB18_70;
	shr.u32 	%r140, %r46, 3;
	and.b32  	%r141, %r140, 124;
	mov.u32 	%r142, _ZZN3cub18CUB_300001_SM_10006detail6reduce28DeviceReduceSingleTileKernelINS2_10policy_hubIfjN4cuda3__47maximumIvEEE10Policy1000EPfSB_iS8_ffNS5_3std3__410__identityEEEvT0_T1_T2_T3_T4_T6_E12temp_storage;
	add.s32 	%r143, %r142, %r141;
	st.shared.f32 	[%r143+8], %f54;
$L__BB18_70:
	bar.sync 	0;
	setp.ne.s32 	%p60, %r46, 0;
	@%p60 bra 	$L__BB18_72;
	ld.shared.f32 	%f142, [_ZZN3cub18CUB_300001_SM_10006detail6reduce28DeviceReduceSingleTileKernelINS2_10policy_hubIfjN4cuda3__47maximumIvEEE10Policy1000EPfSB_iS8_ffNS5_3std3__410__identityEEEvT0_T1_T2_T3_T4_T6_E12temp_storage+12];
	setp.lt.f32 	%p61, %f444, %f142;
	selp.f32 	%f143, %f142, %f444, %p61;
	ld.shared.f32 	%f144, [_ZZN3cub18CUB_300001_SM_10006detail6reduce28DeviceReduceSingleTileKernelINS2_10policy_hubIfjN4cuda3__47maximumIvEEE10Policy1000EPfSB_iS8_ffNS5_3std3__410__identityEEEvT0_T1_T2_T3_T4_T6_E12temp_storage+16];
	setp.lt.f32 	%p62, %f143, %f144;
	selp.f32 	%f145, %f144, %f143, %p62;
	ld.shared.f32 	%f146, [_ZZN3cub18CUB_300001_SM_10006detail6reduce28DeviceReduceSingleTileKernelINS2_10policy_hubIfjN4cuda3__47maximumIvEEE10Policy1000EPfSB_iS8_ffNS5_3std3__410__identityEEEvT0_T1_T2_T3_T4_T6_E12temp_storage+20];
	setp.lt.f32 	%p63, %f145, %f146;
	selp.f32 	%f147, %f146, %f145, %p63;
	ld.shared.f32 	%f148, [_ZZN3cub18CUB_300001_SM_10006detail6reduce28DeviceReduceSingleTileKernelINS2_10policy_hubIfjN4cuda3__47maximumIvEEE10Policy1000EPfSB_iS8_ffNS5_3std3__410__identityEEEvT0_T1_T2_T3_T4_T6_E12temp_storage+24];
	setp.lt.f32 	%p64, %f147, %f148;
	selp.f32 	%f149, %f148, %f147, %p64;
	ld.shared.f32 	%f150, [_ZZN3cub18CUB_300001_SM_10006detail6reduce28DeviceReduceSingleTileKernelINS2_10policy_hubIfjN4cuda3__47maximumIvEEE10Policy1000EPfSB_iS8_ffNS5_3std3__410__identityEEEvT0_T1_T2_T3_T4_T6_E12temp_storage+28];
	setp.lt.f32 	%p65, %f149, %f150;
	selp.f32 	%f151, %f150, %f149, %p65;
	ld.shared.f32 	%f152, [_ZZN3cub18CUB_300001_SM_10006detail6reduce28DeviceReduceSingleTileKernelINS2_10policy_hubIfjN4cuda3__47maximumIvEEE10Policy1000EPfSB_iS8_ffNS5_3std3__410__identityEEEvT0_T1_T2_T3_T4_T6_E12temp_storage+32];
	setp.lt.f32 	%p66, %f151, %f152;
	selp.f32 	%f153, %f152, %f151, %p66;
	ld.shared.f32 	%f154, [_ZZN3cub18CUB_300001_SM_10006detail6reduce28DeviceReduceSingleTileKernelINS2_10policy_hubIfjN4cuda3__47maximumIvEEE10Policy1000EPfSB_iS8_ffNS5_3std3__410__identityEEEvT0_T1_T2_T3_T4_T6_E12temp_storage+36];
	setp.lt.f32 	%p67, %f153, %f154;
	selp.f32 	%f444, %f154, %f153, %p67;
$L__BB18_72:
	mov.u32 	%r379, %tid.x;
	setp.ne.s32 	%p249, %r379, 0;
	@%p249 bra 	$L__BB18_74;
	setp.lt.f32 	%p250, %f58, %f444;
	selp.f32 	%f417, %f444, %f58, %p250;
	st.global.f32 	[%rd1], %f417;
$L__BB18_74:
	ret;

}


// ===== COMPILED SASS (sm_100) =====

	.target	sm_100

	.elftype	@"ET_EXEC"


//--------------------- .note.nv.tkinfo           --------------------------
	.section	.note.nv.tkinfo,"",@"SHT_NOTE"
	.sectionflags	@"SHF_NOTE_NV_TKINFO"
	.tkinfo
        /*0018*/ 	.word	0x00000002
        /*0030*/ 	.string	""
        /*0030*/ 	.string	"ptxas"
        /*0030*/ 	.string	"Cuda compilation tools, release 13.0, V13.0.88"
        /*0030*/ 	.string	"Build cuda_13.0.r13.0/compiler.36424714_0"
        /*0030*/ 	.string	"-arch sm_100 -m 64 "



//--------------------- .note.nv.cuinfo           --------------------------
	.section	.note.nv.cuinfo,"",@"SHT_NOTE"
	.sectionflags	@"SHF_NOTE_NV_CUINFO"
        /*0018*/ 	.short	0x0002
        /*001a*/ 	.short	0x0064
        /*001c*/ 	.short	0x0082
	.zero		2


//--------------------- .nv.info                  --------------------------
	.section	.nv.info,"",@"SHT_CUDA_INFO"
	.align	4


	//----- nvinfo : EIATTR_REGCOUNT
	.align		4
        /*0000*/ 	.byte	0x04, 0x2f
        /*0002*/ 	.short	(.L_41 - .L_40)
	.align		4
.L_40:
        /*0004*/ 	.word	index@(_Z23compress_float_to_uint8IfEvPT_iiiPhm)
        /*0008*/ 	.word	0x00000018


	//----- nvinfo : EIATTR_FRAME_SIZE
	.align		4
.L_41:
        /*000c*/ 	.byte	0x04, 0x11
        /*000e*/ 	.short	(.L_43 - .L_42)
	.align		4
.L_42:
        /*0010*/ 	.word	index@($__internal_5_$__cuda_sm3x_div_rn_noftz_f32_slowpath)
        /*0014*/ 	.word	0x00000000


	//----- nvinfo : EIATTR_FRAME_SIZE
	.align		4
.L_43:
        /*0018*/ 	.byte	0x04, 0x11
        /*001a*/ 	.short	(.L_45 - .L_44)
	.align		4
.L_44:
        /*001c*/ 	.word	index@(_Z23compress_float_to_uint8IfEvPT_iiiPhm)
        /*0020*/ 	.word	0x00000000


	//----- nvinfo : EIATTR_REGCOUNT
	.align		4
.L_45:
        /*0024*/ 	.byte	0x04, 0x2f
        /*0026*/ 	.short	(.L_47 - .L_46)
	.align		4
.L_46:
        /*0028*/ 	.word	index@(_Z25decompress_uint8_to_floatIfEvPhmiiiPT_)
        /*002c*/ 	.word	0x00000017


	//----- nvinfo : EIATTR_FRAME_SIZE
	.align		4
.L_47:
        /*0030*/ 	.byte	0x04, 0x11
        /*0032*/ 	.short	(.L_49 - .L_48)
	.align		4
.L_48:
        /*0034*/ 	.word	index@($__internal_4_$__cuda_sm3x_div_rn_noftz_f32_slowpath)
        /*0038*/ 	.word	0x00000000


	//----- nvinfo : EIATTR_FRAME_SIZE
	.align		4
.L_49:
        /*003c*/ 	.byte	0x04, 0x11
        /*003e*/ 	.short	(.L_51 - .L_50)
	.align		4
.L_50:
        /*0040*/ 	.word	index@(_Z25decompress_uint8_to_floatIfEvPhmiiiPT_)
        /*0044*/ 	.word	0x00000000


	//----- nvinfo : EIATTR_REGCOUNT
	.align		4
.L_51:
        /*0048*/ 	.byte	0x04, 0x2f
        /*004a*/ 	.short	(.L_53 - .L_52)
	.align		4
.L_52:
        /*004c*/ 	.word	index@(_Z23compress_float_to_uint8I6__halfEvPT_iiiPhm)
        /*0050*/ 	.word	0x0000001a


	//----- nvinfo : EIATTR_FRAME_SIZE
	.align		4
.L_53:
        /*0054*/ 	.byte	0x04, 0x11
        /*0056*/ 	.short	(.L_55 - .L_54)
	.align		4
.L_54:
        /*0058*/ 	.word	index@($__internal_3_$__cuda_sm3x_div_rn_noftz_f32_slowpath)
        /*005c*/ 	.word	0x00000000


	//----- nvinfo : EIATTR_FRAME_SIZE
	.align		4
.L_55:
        /*0060*/ 	.byte	0x04, 0x11
        /*0062*/ 	.short	(.L_57 - .L_56)
	.align		4
.L_56:
        /*0064*/ 	.word	index@(_Z23compress_float_to_uint8I6__halfEvPT_iiiPhm)
        /*0068*/ 	.word	0x00000000


	//----- nvinfo : EIATTR_REGCOUNT
	.align		4
.L_57:
        /*006c*/ 	.byte	0x04, 0x2f
        /*006e*/ 	.short	(.L_59 - .L_58)
	.align		4
.L_58:
        /*0070*/ 	.word	index@(_Z25decompress_uint8_to_floatI6__halfEvPhmiiiPT_)
        /*0074*/ 	.word	0x00000017


	//----- nvinfo : EIATTR_FRAME_SIZE
	.align		4
.L_59:
        /*0078*/ 	.byte	0x04, 0x11
        /*007a*/ 	.short	(.L_61 - .L_60)
	.align		4
.L_60:
        /*007c*/ 	.word	index@($__internal_2_$__cuda_sm3x_div_rn_noftz_f32_slowpath)
        /*0080*/ 	.word	0x00000000


	//----- nvinfo : EIATTR_FRAME_SIZE
	.align		4
.L_61:
        /*0084*/ 	.byte	0x04, 0x11
        /*0086*/ 	.short	(.L_63 - .L_62)
	.align		4
.L_62:
        /*0088*/ 	.word	index@(_Z25decompress_uint8_to_floatI6__halfEvPhmiiiPT_)
        /*008c*/ 	.word	0x00000000


	//----- nvinfo : EIATTR_REGCOUNT
	.align		4
.L_63:
        /*0090*/ 	.byte	0x04, 0x2f
        /*0092*/ 	.short	(.L_65 - .L_64)
	.align		4
.L_64:
        /*0094*/ 	.word	index@(_Z30compress_float_to_uint8_vectorI6__halfEvPT_iPlPhS3_S2_)
        /*0098*/ 	.word	0x0000001c


	//----- nvinfo : EIATTR_FRAME_SIZE
	.align		4
.L_65:
        /*009c*/ 	.byte	0x04, 0x11
        /*009e*/ 	.short	(.L_67 - .L_66)
	.align		4
.L_66:
        /*00a0*/ 	.word	index@($__internal_1_$__cuda_sm3x_div_rn_noftz_f32_slowpath)
        /*00a4*/ 	.word	0x00000000


	//----- nvinfo : EIATTR_FRAME_SIZE
	.align		4
.L_67:
        /*00a8*/ 	.byte	0x04, 0x11
        /*00aa*/ 	.short	(.L_69 - .L_68)
	.align		4
.L_68:
        /*00ac*/ 	.word	index@(_Z30compress_float_to_uint8_vectorI6__halfEvPT_iPlPhS3_S2_)
        /*00b0*/ 	.word	0x00000000


	//----- nvinfo : EIATTR_REGCOUNT
	.align		4
.L_69:
        /*00b4*/ 	.byte	0x04, 0x2f
        /*00b6*/ 	.short	(.L_71 - .L_70)
	.align		4
.L_70:
        /*00b8*/ 	.word	index@(_Z32decompress_uint8_to_float_vectorI6__halfEvPhPlPT_S2_)
        /*00bc*/ 	.word	0x0000001a


	//----- nvinfo : EIATTR_FRAME_SIZE
	.align		4
.L_71:
        /*00c0*/ 	.byte	0x04, 0x11
        /*00c2*/ 	.short	(.L_73 - .L_72)
	.align		4
.L_72:
        /*00c4*/ 	.word	index@($__internal_0_$__cuda_sm3x_div_rn_noftz_f32_slowpath)
        /*00c8*/ 	.word	0x00000000


	//----- nvinfo : EIATTR_FRAME_SIZE
	.align		4
.L_73:
        /*00cc*/ 	.byte	0x04, 0x11
        /*00ce*/ 	.short	(.L_75 - .L_74)
	.align		4
.L_74:
        /*00d0*/ 	.word	index@(_Z32decompress_uint8_to_float_vectorI6__halfEvPhPlPT_S2_)
        /*00d4*/ 	.word	0x00000000


	//----- nvinfo : EIATTR_REGCOUNT
	.align		4
.L_75:
        /*00d8*/ 	.byte	0x04, 0x2f
        /*00da*/ 	.short	(.L_77 - .L_76)
	.align		4
.L_76:
        /*00dc*/ 	.word	index@(_ZN3cub18CUB_300001_SM_10006detail11EmptyKernelIvEEvv)
        /*00e0*/ 	.word	0x00000004


	//----- nvinfo : EIATTR_FRAME_SIZE
	.align		4
.L_77:
        /*00e4*/ 	.byte	0x04, 0x11
        /*00e6*/ 	.short	(.L_79 - .L_78)
	.align		4
.L_78:
        /*00e8*/ 	.word	index@(_ZN3cub18CUB_300001_SM_10006detail11EmptyKernelIvEEvv)
        /*00ec*/ 	.word	0x00000000


	//----- nvinfo : EIATTR_REGCOUNT
	.align		4
.L_79:
        /*00f0*/ 	.byte	0x04, 0x2f
        /*00f2*/ 	.short	(.L_81 - .L_80)
	.align		4
.L_80:
        /*00f4*/ 	.word	index@(_ZN3cub18CUB_300001_SM_10006detail6reduce28DeviceReduceSingleTileKernelINS2_10policy_hubI6__halfj3MinE10Policy1000EPKS5_PS5_jS6_S5_S5_N4cuda3std3__410__identityEEEvT0_T1_T2_T3_T4_T6_)
        /*00f8*/ 	.word	0x0000002e


	//----- nvinfo : EIATTR_FRAME_SIZE
	.align		4
.L_81:
        /*00fc*/ 	.byte	0x04, 0x11
        /*00fe*/ 	.short	(.L_83 - .L_82)
	.align		4
.L_82:
        /*0100*/ 	.word	index@(_ZN3cub18CUB_300001_SM_10006detail6reduce28DeviceReduceSingleTileKernelINS2_10policy_hubI6__halfj3MinE10Policy1000EPKS5_PS5_jS6_S5_S5_N4cuda3std3__410__identityEEEvT0_T1_T2_T3_T4_T6_)
        /*0104*/ 	.word	0x00000000


	//----- nvinfo : EIATTR_REGCOUNT
	.align		4
.L_83:
        /*0108*/ 	.byte	0x04, 0x2f
        /*010a*/ 	.short	(.L_85 - .L_84)
	.align		4
.L_84:
        /*010c*/ 	.word	index@(_ZN3cub18CUB_300001_SM_10006detail6reduce18DeviceReduceKernelINS2_10policy_hubI6__halfj3MinE10Policy1000EPKS5_jS6_S5_N4cuda3std3__410__identityEEEvT0_PT3_T1_NS0_13GridEvenShareISI_EET2_T4_)
        /*0110*/ 	.word	0x0000001e


	//----- nvinfo : EIATTR_FRAME_SIZE
	.align		4
.L_85:
        /*0114*/ 	.byte	0x04, 0x11
        /*0116*/ 	.short	(.L_87 - .L_86)
	.align		4
.L_86:
        /*0118*/ 	.word	index@(_ZN3cub18CUB_300001_SM_10006detail6reduce18DeviceReduceKernelINS2_10policy_hubI6__halfj3MinE10Policy1000EPKS5_jS6_S5_N4cuda3std3__410__identityEEEvT0_PT3_T1_NS0_13GridEvenShareISI_EET2_T4_)
        /*011c*/ 	.word	0x00000000


	//----- nvinfo : EIATTR_REGCOUNT
	.align		4
.L_87:
        /*0120*/ 	.byte	0x04, 0x2f
        /*0122*/ 	.short	(.L_89 - .L_88)
	.align		4
.L_88:
        /*0124*/ 	.word	index@(_ZN3cub18CUB_300001_SM_10006detail6reduce28DeviceReduceSingleTileKernelINS2_10policy_hubI6__halfj3MinE10Policy1000EPS5_S9_iS6_S5_S5_N4cuda3std3__410__identityEEEvT0_T1_T2_T3_T4_T6_)
        /*0128*/ 	.word	0x0000002c


	//----- nvinfo : EIATTR_FRAME_SIZE
	.align		4
.L_89:
        /*012c*/ 	.byte	0x04, 0x11
        /*012e*/ 	.short	(.L_91 - .L_90)
	.align		4
.L_90:
        /*0130*/ 	.word	index@(_ZN3cub18CUB_300001_SM_10006detail6reduce28DeviceReduceSingleTileKernelINS2_10policy_hubI6__halfj3MinE10Policy1000EPS5_S9_iS6_S5_S5_N4cuda3std3__410__identityEEEvT0_T1_T2_T3_T4_T6_)
        /*0134*/ 	.word	0x00000000


	//----- nvinfo : EIATTR_REGCOUNT
	.align		4
.L_91:
        /*0138*/ 	.byte	0x04, 0x2f
        /*013a*/ 	.short	(.L_93 - .L_92)
	.align		4
.L_92:
        /*013c*/ 	.word	index@(_ZN3cub18CUB_300001_SM_10006detail6reduce28DeviceReduceSingleTileKernelINS2_10policy_hubI6__halfj3MaxE10Policy1000EPKS5_PS5_jS6_S5_S5_N4cuda3std3__410__identityEEEvT0_T1_T2_T3_T4_T6_)
        /*0140*/ 	.word	0x0000002e


	//----- nvinfo : EIATTR_FRAME_SIZE
	.align		4
.L_93:
        /*0144*/ 	.byte	0x04, 0x11
        /*0146*/ 	.short	(.L_95 - .L_94)
	.align		4
.L_94:
        /*0148*/ 	.word	index@(_ZN3cub18CUB_300001_SM_10006detail6reduce28DeviceReduceSingleTileKernelINS2_10policy_hubI6__halfj3MaxE10Policy1000EPKS5_PS5_jS6_S5_S5_N4cuda3std3__410__identityEEEvT0_T1_T2_T3_T4_T6_)
        /*014c*/ 	.word	0x00000000


	//----- nvinfo : EIATTR_REGCOUNT
	.align		4
.L_95:
        /*0150*/ 	.byte	0x04, 0x2f
        /*0152*/ 	.short	(.L_97 - .L_96)
	.align		4
.L_96:
        /*0154*/ 	.word	index@(_ZN3cub18CUB_300001_SM_10006detail6reduce18DeviceReduceKernelINS2_10policy_hubI6__halfj3MaxE10Policy1000EPKS5_jS6_S5_N4cuda3std3__410__identityEEEvT0_PT3_T1_NS0_13GridEvenShareISI_EET2_T4_)
        /*0158*/ 	.word	0x0000001e


	//----- nvinfo : EIATTR_FRAME_SIZE
	.align		4
.L_97:
        /*015c*/ 	.byte	0x04, 0x11
        /*015e*/ 	.short	(.L_99 - .L_98)
	.align		4
.L_98:
        /*0160*/ 	.word	index@(_ZN3cub18CUB_300001_SM_10006detail6reduce18DeviceReduceKernelINS2_10policy_hubI6__halfj3MaxE10Policy1000EPKS5_jS6_S5_N4cuda3std3__410__identityEEEvT0_PT3_T1_NS0_13GridEvenShareISI_EET2_T4_)
        /*0164*/ 	.word	0x00000000


	//----- nvinfo : EIATTR_REGCOUNT
	.align		4
.L_99:
        /*0168*/ 	.byte	0x04, 0x2f
        /*016a*/ 	.short	(.L_101 - .L_100)
	.align		4
.L_100:
        /*016c*/ 	.word	index@(_ZN3cub18CUB_300001_SM_10006detail6reduce28DeviceReduceSingleTileKernelINS2_10policy_hubI6__halfj3MaxE10Policy1000EPS5_S9_iS6_S5_S5_N4cuda3std3__410__identityEEEvT0_T1_T2_T3_T4_T6_)
        /*0170*/ 	.word	0x0000002c


	//----- nvinfo : EIATTR_FRAME_SIZE
	.align		4
.L_101:
        /*0174*/ 	.byte	0x04, 0x11
        /*0176*/ 	.short	(.L_103 - .L_102)
	.align		4
.L_102:
        /*0178*/ 	.word	index@(_ZN3cub18CUB_300001_SM_10006detail6reduce28DeviceReduceSingleTileKernelINS2_10policy_hubI6__halfj3MaxE10Policy1000EPS5_S9_iS6_S5_S5_N4cuda3std3__410__identityEEEvT0_T1_T2_T3_T4_T6_)
        /*017c*/ 	.word	0x00000000


	//----- nvinfo : EIATTR_REGCOUNT
	.align		4
.L_103:
        /*0180*/ 	.byte	0x04, 0x2f
        /*0182*/ 	.short	(.L_105 - .L_104)
	.align		4
.L_104:
        /*0184*/ 	.word	index@(_ZN3cub18CUB_300001_SM_10006detail6reduce28DeviceReduceSingleTileKernelINS2_10policy_hubIfjN4cuda3__47minimumIvEEE10Policy1000EPKfPfjS8_ffNS5_3std3__410__identityEEEvT0_T1_T2_T3_T4_T6_)
        /*0188*/ 	.word	0x00000020


	//----- nvinfo : EIATTR_FRAME_SIZE
	.align		4
.L_105:
        /*018c*/ 	.byte	0x04, 0x11
        /*018e*/ 	.short	(.L_107 - .L_106)
	.align		4
.L_106:
        /*0190*/ 	.word	index@(_ZN3cub18CUB_300001_SM_10006detail6reduce28DeviceReduceSingleTileKernelINS2_10policy_hubIfjN4cuda3__47minimumIvEEE10Policy1000EPKfPfjS8_ffNS5_3std3__410__identityEEEvT0_T1_T2_T3_T4_T6_)
        /*0194*/ 	.word	0x00000000


	//----- nvinfo : EIATTR_REGCOUNT
	.align		4
.L_107:
        /*0198*/ 	.byte	0x04, 0x2f
        /*019a*/ 	.short	(.L_109 - .L_108)
	.align		4
.L_108:
        /*019c*/ 	.word	index@(_ZN3cub18CUB_300001_SM_10006detail6reduce18DeviceReduceKernelINS2_10policy_hubIfjN4cuda3__47minimumIvEEE10Policy1000EPKfjS8_fNS5_3std3__410__identityEEEvT0_PT3_T1_NS0_13GridEvenShareISJ_EET2_T4_)
        /*01a0*/ 	.word	0x00000020


	//----- nvinfo : EIATTR_FRAME_SIZE
	.align		4
.L_109:
        /*01a4*/ 	.byte	0x04, 0x11
        /*01a6*/ 	.short	(.L_111 - .L_110)
	.align		4
.L_110:
        /*01a8*/ 	.word	index@(_ZN3cub18CUB_300001_SM_10006detail6reduce18DeviceReduceKernelINS2_10policy_hubIfjN4cuda3__47minimumIvEEE10Policy1000EPKfjS8_fNS5_3std3__410__identityEEEvT0_PT3_T1_NS0_13GridEvenShareISJ_EET2_T4_)
        /*01ac*/ 	.word	0x00000000


	//----- nvinfo : EIATTR_REGCOUNT
	.align		4
.L_111:
        /*01b0*/ 	.byte	0x04, 0x2f
        /*01b2*/ 	.short	(.L_113 - .L_112)
	.align		4
.L_112:
        /*01b4*/ 	.word	index@(_ZN3cub18CUB_300001_SM_10006detail6reduce28DeviceReduceSingleTileKernelINS2_10policy_hubIfjN4cuda3__47minimumIvEEE10Policy1000EPfSB_iS8_ffNS5_3std3__410__identityEEEvT0_T1_T2_T3_T4_T6_)
        /*01b8*/ 	.word	0x0000001e


	//----- nvinfo : EIATTR_FRAME_SIZE
	.align		4
.L_113:
        /*01bc*/ 	.byte	0x04, 0x11
        /*01be*/ 	.short	(.L_115 - .L_114)
	.align		4
.L_114:
        /*01c0*/ 	.word	index@(_ZN3cub18CUB_300001_SM_10006detail6reduce28DeviceReduceSingleTileKernelINS2_10policy_hubIfjN4cuda3__47minimumIvEEE10Policy1000EPfSB_iS8_ffNS5_3std3__410__identityEEEvT0_T1_T2_T3_T4_T6_)
        /*01c4*/ 	.word	0x00000000


	//----- nvinfo : EIATTR_REGCOUNT
	.align		4
.L_115:
        /*01c8*/ 	.byte	0x04, 0x2f
        /*01ca*/ 	.short	(.L_117 - .L_116)
	.align		4
.L_116:
        /*01cc*/ 	.word	index@(_ZN3cub18CUB_300001_SM_10006detail6reduce28DeviceReduceSingleTileKernelINS2_10policy_hubIfjN4cuda3__47maximumIvEEE10Policy1000EPKfPfjS8_ffNS5_3std3__410__identityEEEvT0_T1_T2_T3_T4_T6_)
        /*01d0*/ 	.word	0x00000020


	//----- nvinfo : EIATTR_FRAME_SIZE
	.align		4
.L_117:
        /*01d4*/ 	.byte	0x04, 0x11
        /*01d6*/ 	.short	(.L_119 - .L_118)
	.align		4
.L_118:
        /*01d8*/ 	.word	index@(_ZN3cub18CUB_300001_SM_10006detail6reduce28DeviceReduceSingleTileKernelINS2_10policy_hubIfjN4cuda3__47maximumIvEEE10Policy1000EPKfPfjS8_ffNS5_3std3__410__identityEEEvT0_T1_T2_T3_T4_T6_)
        /*01dc*/ 	.word	0x00000000


	//----- nvinfo : EIATTR_REGCOUNT
	.align		4
.L_119:
        /*01e0*/ 	.byte	0x04, 0x2f
        /*01e2*/ 	.short	(.L_121 - .L_120)
	.align		4
.L_120:
        /*01e4*/ 	.word	index@(_ZN3cub18CUB_300001_SM_10006detail6reduce18DeviceReduceKernelINS2_10policy_hubIfjN4cuda3__47maximumIvEEE10Policy1000EPKfjS8_fNS5_3std3__410__identityEEEvT0_PT3_T1_NS0_13GridEvenShareISJ_EET2_T4_)
        /*01e8*/ 	.word	0x00000020


	//----- nvinfo : EIATTR_FRAME_SIZE
	.align		4
.L_121:
        /*01ec*/ 	.byte	0x04, 0x11
        /*01ee*/ 	.short	(.L_123 - .L_122)
	.align		4
.L_122:
        /*01f0*/ 	.word	index@(_ZN3cub18CUB_300001_SM_10006detail6reduce18DeviceReduceKernelINS2_10policy_hubIfjN4cuda3__47maximumIvEEE10Policy1000EPKfjS8_fNS5_3std3__410__identityEEEvT0_PT3_T1_NS0_13GridEvenShareISJ_EET2_T4_)
        /*01f4*/ 	.word	0x00000000


	//----- nvinfo : EIATTR_REGCOUNT
	.align		4
.L_123:
        /*01f8*/ 	.byte	0x04, 0x2f
        /*01fa*/ 	.short	(.L_125 - .L_124)
	.align		4
.L_124:
        /*01fc*/ 	.word	index@(_ZN3cub18CUB_300001_SM_10006detail6reduce28DeviceReduceSingleTileKernelINS2_10policy_hubIfjN4cuda3__47maximumIvEEE10Policy1000EPfSB_iS8_ffNS5_3std3__410__identityEEEvT0_T1_T2_T3_T4_T6_)
        /*0200*/ 	.word	0x0000001e


	//----- nvinfo : EIATTR_FRAME_SIZE
	.align		4
.L_125:
        /*0204*/ 	.byte	0x04, 0x11
        /*0206*/ 	.short	(.L_127 - .L_126)
	.align		4
.L_126:
        /*0208*/ 	.word	index@(_ZN3cub18CUB_300001_SM_10006detail6reduce28DeviceReduceSingleTileKernelINS2_10policy_hubIfjN4cuda3__47maximumIvEEE10Policy1000EPfSB_iS8_ffNS5_3std3__410__identityEEEvT0_T1_T2_T3_T4_T6_)
        /*020c*/ 	.word	0x00000000


	//----- nvinfo : EIATTR_MIN_STACK_SIZE
	.align		4
.L_127:
        /*0210*/ 	.byte	0x04, 0x12
        /*0212*/ 	.short	(.L_129 - .L_128)
	.align		4
.L_128:
        /*0214*/ 	.word	index@(_ZN3cub18CUB_300001_SM_10006detail6reduce28DeviceReduceSingleTileKernelINS2_10policy_hubIfjN4cuda3__47maximumIvEEE10Policy1000EPfSB_iS8_ffNS5_3std3__410__identityEEEvT0_T1_T2_T3_T4_T6_)
        /*0218*/ 	.word	0x00000000


	//----- nvinfo : EIATTR_MIN_STACK_SIZE
	.align		4
.L_129:
        /*021c*/ 	.byte	0x04, 0x12
        /*021e*/ 	.short	(.L_131 - .L_130)
	.align		4
.L_130:
        /*0220*/ 	.word	index@(_ZN3cub18CUB_300001_SM_10006detail6reduce18DeviceReduceKernelINS2_10policy_hubIfjN4cuda3__47maximumIvEEE10Policy1000EPKfjS8_fNS5_3std3__410__identityEEEvT0_PT3_T1_NS0_13GridEvenShareISJ_EET2_T4_)
        /*0224*/ 	.word	0x00000000


	//----- nvinfo : EIATTR_MIN_STACK_SIZE
	.align		4
.L_131:
        /*0228*/ 	.byte	0x04, 0x12
        /*022a*/ 	.short	(.L_133 - .L_132)
	.align		4
.L_132:
        /*022c*/ 	.word	index@(_ZN3cub18CUB_300001_SM_10006detail6reduce28DeviceReduceSingleTileKernelINS2_10policy_hubIfjN4cuda3__47maximumIvEEE10Policy1000EPKfPfjS8_ffNS5_3std3__410__identityEEEvT0_T1_T2_T3_T4_T6_)
        /*0230*/ 	.word	0x00000000


	//----- nvinfo : EIATTR_MIN_STACK_SIZE
	.align		4
.L_133:
        /*0234*/ 	.byte	0x04, 0x12
        /*0236*/ 	.short	(.L_135 - .L_134)
	.align		4
.L_134:
        /*0238*/ 	.word	index@(_ZN3cub18CUB_300001_SM_10006detail6reduce28DeviceReduceSingleTileKernelINS2_10policy_hubIfjN4cuda3__47minimumIvEEE10Policy1000EPfSB_iS8_ffNS5_3std3__410__identityEEEvT0_T1_T2_T3_T4_T6_)
        /*023c*/ 	.word	0x00000000


	//----- nvinfo : EIATTR_MIN_STACK_SIZE
	.align		4
.L_135:
        /*0240*/ 	.byte	0x04, 0x12
        /*0242*/ 	.short	(.L_137 - .L_136)
	.align		4
.L_136:
        /*0244*/ 	.word	index@(_ZN3cub18CUB_300001_SM_10006detail6reduce18DeviceReduceKernelINS2_10policy_hubIfjN4cuda3__47minimumIvEEE10Policy1000EPKfjS8_fNS5_3std3__410__identityEEEvT0_PT3_T1_NS0_13GridEvenShareISJ_EET2_T4_)
        /*0248*/ 	.word	0x00000000


	//----- nvinfo : EIATTR_MIN_STACK_SIZE
	.align		4
.L_137:
        /*024c*/ 	.byte	0x04, 0x12
        /*024e*/ 	.short	(.L_139 - .L_138)
	.align		4
.L_138:
        /*0250*/ 	.word	index@(_ZN3cub18CUB_300001_SM_10006detail6reduce28DeviceReduceSingleTileKernelINS2_10policy_hubIfjN4cuda3__47minimumIvEEE10Policy1000EPKfPfjS8_ffNS5_3std3__410__identityEEEvT0_T1_T2_T3_T4_T6_)
        /*0254*/ 	.word	0x00000000


	//----- nvinfo : EIATTR_MIN_STACK_SIZE
	.align		4
.L_139:
        /*0258*/ 	.byte	0x04, 0x12
        /*025a*/ 	.short	(.L_141 - .L_140)
	.align		4
.L_140:
        /*025c*/ 	.word	index@(_ZN3cub18CUB_300001_SM_10006detail6reduce28DeviceReduceSingleTileKernelINS2_10policy_hubI6__halfj3MaxE10Policy1000EPS5_S9_iS6_S5_S5_N4cuda3std3__410__identityEEEvT0_T1_T2_T3_T4_T6_)
        /*0260*/ 	.word	0x00000000


	//----- nvinfo : EIATTR_MIN_STACK_SIZE
	.align		4
.L_141:
        /*0264*/ 	.byte	0x04, 0x12
        /*0266*/ 	.short	(.L_143 - .L_142)
	.align		4
.L_142:
        /*0268*/ 	.word	index@(_ZN3cub18CUB_300001_SM_10006detail6reduce18DeviceReduceKernelINS2_10policy_hubI6__halfj3MaxE10Policy1000EPKS5_jS6_S5_N4cuda3std3__410__identityEEEvT0_PT3_T1_NS0_13GridEvenShareISI_EET2_T4_)
        /*026c*/ 	.word	0x00000000


	//----- nvinfo : EIATTR_MIN_STACK_SIZE
	.align		4
.L_143:
        /*0270*/ 	.byte	0x04, 0x12
        /*0272*/ 	.short	(.L_145 - .L_144)
	.align		4
.L_144:
        /*0274*/ 	.word	index@(_ZN3cub18CUB_300001_SM_10006detail6reduce28DeviceReduceSingleTileKernelINS2_10policy_hubI6__halfj3MaxE10Policy1000EPKS5_PS5_jS6_S5_S5_N4cuda3std3__410__identityEEEvT0_T1_T2_T3_T4_T6_)
        /*0278*/ 	.word	0x00000000


	//----- nvinfo : EIATTR_MIN_STACK_SIZE
	.align		4
.L_145:
        /*027c*/ 	.byte	0x04, 0x12
        /*027e*/ 	.short	(.L_147 - .L_146)
	.align		4
.L_146:
        /*0280*/ 	.word	index@(_ZN3cub18CUB_300001_SM_10006detail6reduce28DeviceReduceSingleTileKernelINS2_10policy_hubI6__halfj3MinE10Policy1000EPS5_S9_iS6_S5_S5_N4cuda3std3__410__identityEEEvT0_T1_T2_T3_T4_T6_)
        /*0284*/ 	.word	0x00000000


	//----- nvinfo : EIATTR_MIN_STACK_SIZE
	.align		4
.L_147:
        /*0288*/ 	.byte	0x04, 0x12
        /*028a*/ 	.short	(.L_149 - .L_148)
	.align		4
.L_148:
        /*028c*/ 	.word	index@(_ZN3cub18CUB_300001_SM_10006detail6reduce18DeviceReduceKernelINS2_10policy_hubI6__halfj3MinE10Policy1000EPKS5_jS6_S5_N4cuda3std3__410__identityEEEvT0_PT3_T1_NS0_13GridEvenShareISI_EET2_T4_)
        /*0290*/ 	.word	0x00000000


	//----- nvinfo : EIATTR_MIN_STACK_SIZE
	.align		4
.L_149:
        /*0294*/ 	.byte	0x04, 0x12
        /*0296*/ 	.short	(.L_151 - .L_150)
	.align		4
.L_150:
        /*0298*/ 	.word	index@(_ZN3cub18CUB_300001_SM_10006detail6reduce28DeviceReduceSingleTileKernelINS2_10policy_hubI6__halfj3MinE10Policy1000EPKS5_PS5_jS6_S5_S5_N4cuda3std3__410__identityEEEvT0_T1_T2_T3_T4_T6_)
        /*029c*/ 	.word	0x00000000


	//----- nvinfo : EIATTR_MIN_STACK_SIZE
	.align		4
.L_151:
        /*02a0*/ 	.byte	0x04, 0x12
        /*02a2*/ 	.short	(.L_153 - .L_152)
	.align		4
.L_152:
        /*02a4*/ 	.word	index@(_ZN3cub18CUB_300001_SM_10006detail11EmptyKernelIvEEvv)
        /*02a8*/ 	.word	0x00000000


	//----- nvinfo : EIATTR_MIN_STACK_SIZE
	.align		4
.L_153:
        /*02ac*/ 	.byte	0x04, 0x12
        /*02ae*/ 	.short	(.L_155 - .L_154)
	.align		4
.L_154:
        /*02b0*/ 	.word	index@(_Z32decompress_uint8_to_float_vectorI6__halfEvPhPlPT_S2_)
        /*02b4*/ 	.word	0x00000000


	//----- nvinfo : EIATTR_MIN_STACK_SIZE
	.align		4
.L_155:
        /*02b8*/ 	.byte	0x04, 0x12
        /*02ba*/ 	.short	(.L_157 - .L_156)
	.align		4
.L_156:
        /*02bc*/ 	.word	index@(_Z30compress_float_to_uint8_vectorI6__halfEvPT_iPlPhS3_S2_)
        /*02c0*/ 	.word	0x00000000


	//----- nvinfo : EIATTR_MIN_STACK_SIZE
	.align		4
.L_157:
        /*02c4*/ 	.byte	0x04, 0x12
        /*02c6*/ 	.short	(.L_159 - .L_158)
	.align		4
.L_158:
        /*02c8*/ 	.word	index@(_Z25decompress_uint8_to_floatI6__halfEvPhmiiiPT_)
        /*02cc*/ 	.word	0x00000000


	//----- nvinfo : EIATTR_MIN_STACK_SIZE
	.align		4
.L_159:
        /*02d0*/ 	.byte	0x04, 0x12
        /*02d2*/ 	.short	(.L_161 - .L_160)
	.align		4
.L_160:
        /*02d4*/ 	.word	index@(_Z23compress_float_to_uint8I6__halfEvPT_iiiPhm)
        /*02d8*/ 	.word	0x00000000


	//----- nvinfo : EIATTR_MIN_STACK_SIZE
	.align		4
.L_161:
        /*02dc*/ 	.byte	0x04, 0x12
        /*02de*/ 	.short	(.L_163 - .L_162)
	.align		4
.L_162:
        /*02e0*/ 	.word	index@(_Z25decompress_uint8_to_floatIfEvPhmiiiPT_)
        /*02e4*/ 	.word	0x00000000


	//----- nvinfo : EIATTR_MIN_STACK_SIZE
	.align		4
.L_163:
        /*02e8*/ 	.byte	0x04, 0x12
        /*02ea*/ 	.short	(.L_165 - .L_164)
	.align		4
.L_164:
        /*02ec*/ 	.word	index@(_Z23compress_float_to_uint8IfEvPT_iiiPhm)
        /*02f0*/ 	.word	0x00000000
.L_165:


//--------------------- .nv.compat                --------------------------
	.section	.nv.compat,"",@"SHT_CUDA_COMPAT_INFO"
	.align	4
        /*0000*/ 	.byte	0x02, 0x09, 0x00, 0x00, 0x02, 0x02, 0x01, 0x00, 0x02, 0x05, 0x05, 0x00, 0x03, 0x07, 0x01, 0x01
        /*0010*/ 	.byte	0x02, 0x03, 0x00, 0x00, 0x02, 0x06, 0x01, 0x00, 0x04, 0x0b, 0x08, 0x00, 0x01, 0x00, 0x00, 0x00
        /*0020*/ 	.byte	0x00, 0x00, 0x00, 0x00


//--------------------- .nv.info._ZN3cub18CUB_300001_SM_10006detail6reduce28DeviceReduceSingleTileKernelINS2_10policy_hubIfjN4cuda3__47maximumIvEEE10Policy1000EPfSB_iS8_ffNS5_3std3__410__identityEEEvT0_T1_T2_T3_T4_T6_ --------------------------
	.section	.nv.info._ZN3cub18CUB_300001_SM_10006detail6reduce28DeviceReduceSingleTileKernelINS2_10policy_hubIfjN4cuda3__47maximumIvEEE10Policy1000EPfSB_iS8_ffNS5_3std3__410__identityEEEvT0_T1_T2_T3_T4_T6_,"",@"SHT_CUDA_INFO"
	.sectionflags	@""
	.align	4


	//----- nvinfo : EIATTR_CUDA_API_VERSION
	.align		4
        /*0000*/ 	.byte	0x04, 0x37
        /*0002*/ 	.short	(.L_167 - .L_166)
.L_166:
        /*0004*/ 	.word	0x00000082


	//----- nvinfo : EIATTR_KPARAM_INFO
	.align		4
.L_167:
        /*0008*/ 	.byte	0x04, 0x17
        /*000a*/ 	.short	(.L_169 - .L_168)
.L_168:
        /*000c*/ 	.word	0x00000000
        /*0010*/ 	.short	0x0005
        /*0012*/ 	.short	0x001c
        /*0014*/ 	.byte	0x00, 0xf0, 0x05, 0x00


	//----- nvinfo : EIATTR_KPARAM_INFO
	.align		4
.L_169:
        /*0018*/ 	.byte	0x04, 0x17
        /*001a*/ 	.short	(.L_171 - .L_170)
.L_170:
        /*001c*/ 	.word	0x00000000
        /*0020*/ 	.short	0x0004
        /*0022*/ 	.short	0x0018
        /*0024*/ 	.byte	0x00, 0xf0, 0x11, 0x00


	//----- nvinfo : EIATTR_KPARAM_INFO
	.align		4
.L_171:
        /*0028*/ 	.byte	0x04, 0x17
        /*002a*/ 	.short	(.L_173 - .L_172)
.L_172:
        /*002c*/ 	.word	0x00000000
        /*0030*/ 	.short	0x0003
        /*0032*/ 	.short	0x0014
        /*0034*/ 	.byte	0x00, 0xf0, 0x05, 0x00


	//----- nvinfo : EIATTR_KPARAM_INFO
	.align		4
.L_173:
        /*0038*/ 	.byte	0x04, 0x17
        /*003a*/ 	.short	(.L_175 - .L_174)
.L_174:
        /*003c*/ 	.word	0x00000000
        /*0040*/ 	.short	0x0002
        /*0042*/ 	.short	0x0010
        /*0044*/ 	.byte	0x00, 0xf0, 0x11, 0x00


	//----- nvinfo : EIATTR_KPARAM_INFO
	.align		4
.L_175:
        /*0048*/ 	.byte	0x04, 0x17
        /*004a*/ 	.short	(.L_177 - .L_176)
.L_176:
        /*004c*/ 	.word	0x00000000
        /*0050*/ 	.short	0x0001
        /*0052*/ 	.short	0x0008
        /*0054*/ 	.byte	0x00, 0xf5, 0x21, 0x00


	//----- nvinfo : EIATTR_KPARAM_INFO
	.align		4
.L_177:
        /*0058*/ 	.byte	0x04, 0x17
        /*005a*/ 	.short	(.L_179 - .L_178)
.L_178:
        /*005c*/ 	.word	0x00000000
        /*0060*/ 	.short	0x0000
        /*0062*/ 	.short	0x0000
        /*0064*/ 	.byte	0x00, 0xf5, 0x21, 0x00


	//----- nvinfo : EIATTR_SPARSE_MMA_MASK
	.align		4
.L_179:
        /*0068*/ 	.byte	0x03, 0x50
        /*006a*/ 	.short	0x0000


	//----- nvinfo : EIATTR_MAXREG_COUNT
	.align		4
        /*006c*/ 	.byte	0x03, 0x1b
        /*006e*/ 	.short	0x00ff


	//----- nvinfo : EIATTR_NUM_BARRIERS
	.align		4
        /*0070*/ 	.byte	0x02, 0x4c
        /*0072*/ 	.byte	0x01
	.zero		1


	//----- nvinfo : EIATTR_MERCURY_ISA_VERSION
	.align		4
        /*0074*/ 	.byte	0x03, 0x5f
        /*0076*/ 	.short	0x0101


	//----- nvinfo : EIATTR_COOP_GROUP_MASK_REGIDS
	.align		4
        /*0078*/ 	.byte	0x04, 0x29
        /*007a*/ 	.short	(.L_181 - .L_180)


	//   ....[0]....
.L_180:
        /*007c*/ 	.word	0xffffffff


	//   ....[1]....
        /*0080*/ 	.word	0xffffffff


	//   ....[2]....
        /*0084*/ 	.word	0xffffffff


	//   ....[3]....
        /*0088*/ 	.word	0xffffffff


	//   ....[4]....
        /*008c*/ 	.word	0xffffffff


	//   ....[5]....
        /*0090*/ 	.word	0xffffffff


	//   ....[6]....
        /*0094*/ 	.word	0xffffffff


	//   ....[7]....
        /*0098*/ 	.word	0xffffffff


	//   ....[8]....
        /*009c*/ 	.word	0xffffffff


	//   ....[9]....
        /*00a0*/ 	.word	0xffffffff


	//   ....[10]....
        /*00a4*/ 	.word	0xffffffff


	//   ....[11]....
        /*00a8*/ 	.word	0xffffffff


	//   ....[12]....
        /*00ac*/ 	.word	0xffffffff


	//   ....[13]....
        /*00b0*/ 	.word	0xffffffff


	//   ....[14]....
        /*00b4*/ 	.word	0xffffffff


	//   ....[15]....
        /*00b8*/ 	.word	0xffffffff


	//   ....[16]....
        /*00bc*/ 	.word	0xffffffff


	//   ....[17]....
        /*00c0*/ 	.word	0xffffffff


	//   ....[18]....
        /*00c4*/ 	.word	0xffffffff


	//   ....[19]....
        /*00c8*/ 	.word	0xffffffff


	//   ....[20]....
        /*00cc*/ 	.word	0xffffffff


	//   ....[21]....
        /*00d0*/ 	.word	0xffffffff


	//   ....[22]....
        /*00d4*/ 	.word	0xffffffff


	//   ....[23]....
        /*00d8*/ 	.word	0xffffffff


	//   ....[24]....
        /*00dc*/ 	.word	0xffffffff


	//   ....[25]....
        /*00e0*/ 	.word	0xffffffff


	//   ....[26]....
        /*00e4*/ 	.word	0xffffffff


	//   ....[27]....
        /*00e8*/ 	.word	0xffffffff


	//   ....[28]....
        /*00ec*/ 	.word	0xffffffff


	//   ....[29]....
        /*00f0*/ 	.word	0xffffffff


	//----- nvinfo : EIATTR_COOP_GROUP_INSTR_OFFSETS
	.align		4
.L_181:
        /*00f4*/ 	.byte	0x04, 0x28
        /*00f6*/ 	.short	(.L_183 - .L_182)


	//   ....[0]....
.L_182:
        /*00f8*/ 	.word	0x00000b50


	//   ....[1]....
        /*00fc*/ 	.word	0x00000bc0


	//   ....[2]....
        /*0100*/ 	.word	0x00000c40


	//   ....[3]....
        /*0104*/ 	.word	0x00000ca0


	//   ....[4]....
        /*0108*/ 	.word	0x00000ce0


	//   ....[5]....
        /*010c*/ 	.word	0x00000f20


	//   ....[6]....
        /*0110*/ 	.word	0x00000f90


	//   ....[7]....
        /*0114*/ 	.word	0x00000fe0


	//   ....[8]....
        /*0118*/ 	.word	0x00001040


	//   ....[9]....
        /*011c*/ 	.word	0x000010b0


	//   ....[10]....
        /*0120*/ 	.word	0x000022f0


	//   ....[11]....
        /*0124*/ 	.word	0x00002380


	//   ....[12]....
        /*0128*/ 	.word	0x000023e0


	//   ....[13]....
        /*012c*/ 	.word	0x00002430


	//   ....[14]....
        /*0130*/ 	.word	0x00002470


	//   ....[15]....
        /*0134*/ 	.word	0x00003080


	//   ....[16]....
        /*0138*/ 	.word	0x000030f0


	//   ....[17]....
        /*013c*/ 	.word	0x00003170


	//   ....[18]....
        /*0140*/ 	.word	0x000031d0


	//   ....[19]....
        /*0144*/ 	.word	0x00003210


	//   ....[20]....
        /*0148*/ 	.word	0x00003450


	//   ....[21]....
        /*014c*/ 	.word	0x000034c0


	//   ....[22]....
        /*0150*/ 	.word	0x00003510


	//   ....[23]....
        /*0154*/ 	.word	0x00003570


	//   ....[24]....
        /*0158*/ 	.word	0x000035f0


	//   ....[25]....
        /*015c*/ 	.word	0x000049a0


	//   ....[26]....
        /*0160*/ 	.word	0x00004a30


	//   ....[27]....
        /*0164*/ 	.word	0x00004a90


	//   ....[28]....
        /*0168*/ 	.word	0x00004ae0


	//   ....[29]....
        /*016c*/ 	.word	0x00004b20


	//----- nvinfo : EIATTR_VRC_CTA_INIT_COUNT
	.align		4
.L_183:
        /*0170*/ 	.byte	0x02, 0x4a
	.zero		1
	.zero		1


	//----- nvinfo : EIATTR_EXIT_INSTR_OFFSETS
	.align		4
        /*0174*/ 	.byte	0x04, 0x1c
        /*0176*/ 	.short	(.L_185 - .L_184)


	//   ....[0]....
.L_184:
        /*0178*/ 	.word	0x00000080


	//   ....[1]....
        /*017c*/ 	.word	0x000000c0


	//   ....[2]....
        /*0180*/ 	.word	0x00004cf0


	//   ....[3]....
        /*0184*/ 	.word	0x00004d50


	//----- nvinfo : EIATTR_MAX_THREADS
	.align		4
.L_185:
        /*0188*/ 	.byte	0x04, 0x05
        /*018a*/ 	.short	(.L_187 - .L_186)
.L_186:
        /*018c*/ 	.word	0x00000100
        /*0190*/ 	.word	0x00000001
        /*0194*/ 	.word	0x00000001


	//----- nvinfo : EIATTR_CRS_STACK_SIZE
	.align		4
.L_187:
        /*0198*/ 	.byte	0x04, 0x1e
        /*019a*/ 	.short	(.L_189 - .L_188)
.L_188:
        /*019c*/ 	.word	0x00000000


	//----- nvinfo : EIATTR_CBANK_PARAM_SIZE
	.align		4
.L_189:
        /*01a0*/ 	.byte	0x03, 0x19
        /*01a2*/ 	.short	0x001d


	//----- nvinfo : EIATTR_PARAM_CBANK
	.align		4
        /*01a4*/ 	.byte	0x04, 0x0a
        /*01a6*/ 	.short	(.L_191 - .L_190)
	.align		4
.L_190:
        /*01a8*/ 	.word	index@(.nv.constant0._ZN3cub18CUB_300001_SM_10006detail6reduce28DeviceReduceSingleTileKernelINS2_10policy_hubIfjN4cuda3__47maximumIvEEE10Policy1000EPfSB_iS8_ffNS5_3std3__410__identityEEEvT0_T1_T2_T3_T4_T6_)
        /*01ac*/ 	.short	0x0380
        /*01ae*/ 	.short	0x001d


	//----- nvinfo : EIATTR_SW_WAR
	.align		4
.L_191:
        /*01b0*/ 	.byte	0x04, 0x36
        /*01b2*/ 	.short	(.L_193 - .L_192)
.L_192:
        /*01b4*/ 	.word	0x00000008
.L_193:


//--------------------- .nv.info._ZN3cub18CUB_300001_SM_10006detail6reduce18DeviceReduceKernelINS2_10policy_hubIfjN4cuda3__47maximumIvEEE10Policy1000EPKfjS8_fNS5_3std3__410__identityEEEvT0_PT3_T1_NS0_13GridEvenShareISJ_EET2_T4_ --------------------------
	.section	.nv.info._ZN3cub18CUB_300001_SM_10006detail6reduce18DeviceReduceKernelINS2_10policy_hubIfjN4cuda3__47maximumIvEEE10Policy1000EPKfjS8_fNS5_3std3__410__identityEEEvT0_PT3_T1_NS0_13GridEvenShareISJ_EET2_T4_,"",@"SHT_CUDA_INFO"
	.sectionflags	@""
	.align	4


	//----- nvinfo : EIATTR_CUDA_API_VERSION
	.align		4
        /*0000*/ 	.byte	0x04, 0x37
        /*0002*/ 	.short	(.L_195 - .L_194)
.L_194:
        /*0004*/ 	.word	0x00000082


	//----- nvinfo : EIATTR_KPARAM_INFO
	.align		4
.L_195:
        /*0008*/ 	.byte	0x04, 0x17
        /*000a*/ 	.short	(.L_197 - .L_196)
.L_196:
        /*000c*/ 	.word	0x00000000
        /*0010*/ 	.short	0x0005
        /*0012*/ 	.short	0x003d
        /*0014*/ 	.byte	0x00, 0xf0, 0x05, 0x00


	//----- nvinfo : EIATTR_KPARAM_INFO
	.align		4
.L_197:
        /*0018*/ 	.byte	0x04, 0x17
        /*001a*/ 	.short	(.L_199 - .L_198)
.L_198:
        /*001c*/ 	.word	0x00000000
        /*0020*/ 	.short	0x0004
        /*0022*/ 	.short	0x003c
        /*0024*/ 	.byte	0x00, 0xf0, 0x05, 0x00


	//----- nvinfo : EIATTR_KPARAM_INFO
	.align		4
.L_199:
        /*0028*/ 	.byte	0x04, 0x17
        /*002a*/ 	.short	(.L_201 - .L_200)
.L_200:
        /*002c*/ 	.word	0x00000000
        /*0030*/ 	.short	0x0003
        /*0032*/ 	.short	0x0014
        /*0034*/ 	.byte	0x00, 0xf0, 0xa1, 0x00


	//----- nvinfo : EIATTR_KPARAM_INFO
	.align		4
.L_201:
        /*0038*/ 	.byte	0x04, 0x17
        /*003a*/ 	.short	(.L_203 - .L_202)
.L_202:
        /*003c*/ 	.word	0x00000000
        /*0040*/ 	.short	0x0002
        /*0042*/ 	.short	0x0010
        /*0044*/ 	.byte	0x00, 0xf0, 0x11, 0x00


	//----- nvinfo : EIATTR_KPARAM_INFO
	.align		4
.L_203:
        /*0048*/ 	.byte	0x04, 0x17
        /*004a*/ 	.short	(.L_205 - .L_204)
.L_204:
        /*004c*/ 	.word	0x00000000
        /*0050*/ 	.short	0x0001
        /*0052*/ 	.short	0x0008
        /*0054*/ 	.byte	0x00, 0xf5, 0x21, 0x00


	//----- nvinfo : EIATTR_KPARAM_INFO
	.align		4
.L_205:
        /*0058*/ 	.byte	0x04, 0x17
        /*005a*/ 	.short	(.L_207 - .L_206)
.L_206:
        /*005c*/ 	.word	0x00000000
        /*0060*/ 	.short	0x0000
        /*0062*/ 	.short	0x0000
        /*0064*/ 	.byte	0x00, 0xf5, 0x21, 0x00


	//----- nvinfo : EIATTR_SPARSE_MMA_MASK
	.align		4
.L_207:
        /*0068*/ 	.byte	0x03, 0x50
        /*006a*/ 	.short	0x0000


	//----- nvinfo : EIATTR_MAXREG_COUNT
	.align		4
        /*006c*/ 	.byte	0x03, 0x1b
        /*006e*/ 	.short	0x00ff


	//----- nvinfo : EIATTR_NUM_BARRIERS
	.align		4
        /*0070*/ 	.byte	0x02, 0x4c
        /*0072*/ 	.byte	0x01
	.zero		1


	//----- nvinfo : EIATTR_MERCURY_ISA_VERSION
	.align		4
        /*0074*/ 	.byte	0x03, 0x5f
        /*0076*/ 	.short	0x0101


	//----- nvinfo : EIATTR_COOP_GROUP_MASK_REGIDS
	.align		4
        /*0078*/ 	.byte	0x04, 0x29
        /*007a*/ 	.short	(.L_209 - .L_208)


	//   ....[0]....
.L_208:
        /*007c*/ 	.word	0xffffffff


	//   ....[1]....
        /*0080*/ 	.word	0xffffffff


	//   ....[2]....
        /*0084*/ 	.word	0xffffffff


	//   ....[3]....
        /*0088*/ 	.word	0xffffffff


	//   ....[4]....
        /*008c*/ 	.word	0xffffffff


	//   ....[5]....
        /*0090*/ 	.word	0xffffffff


	//   ....[6]....
        /*0094*/ 	.word	0xffffffff


	//   ....[7]....
        /*0098*/ 	.word	0xffffffff


	//   ....[8]....
        /*009c*/ 	.word	0xffffffff


	//   ....[9]....
        /*00a0*/ 	.word	0xffffffff


	//   ....[10]....
        /*00a4*/ 	.word	0xffffffff


	//   ....[11]....
        /*00a8*/ 	.word	0xffffffff


	//   ....[12]....
        /*00ac*/ 	.word	0xffffffff


	//   ....[13]....
        /*00b0*/ 	.word	0xffffffff


	//   ....[14]....
        /*00b4*/ 	.word	0xffffffff


	//   ....[15]....
        /*00b8*/ 	.word	0xffffffff


	//   ....[16]....
        /*00bc*/ 	.word	0xffffffff


	//   ....[17]....
        /*00c0*/ 	.word	0xffffffff


	//   ....[18]....
        /*00c4*/ 	.word	0xffffffff


	//   ....[19]....
        /*00c8*/ 	.word	0xffffffff


	//   ....[20]....
        /*00cc*/ 	.word	0xffffffff


	//   ....[21]....
        /*00d0*/ 	.word	0xffffffff


	//   ....[22]....
        /*00d4*/ 	.word	0xffffffff


	//   ....[23]....
        /*00d8*/ 	.word	0xffffffff


	//   ....[24]....
        /*00dc*/ 	.word	0xffffffff


	//   ....[25]....
        /*00e0*/ 	.word	0xffffffff


	//   ....[26]....
        /*00e4*/ 	.word	0xffffffff


	//   ....[27]....
        /*00e8*/ 	.word	0xffffffff


	//   ....[28]....
        /*00ec*/ 	.word	0xffffffff


	//   ....[29]....
        /*00f0*/ 	.word	0xffffffff


	//----- nvinfo : EIATTR_COOP_GROUP_INSTR_OFFSETS
	.align		4
.L_209:
        /*00f4*/ 	.byte	0x04, 0x28
        /*00f6*/ 	.short	(.L_211 - .L_210)


	//   ....[0]....
.L_210:
        /*00f8*/ 	.word	0x00000550


	//   ....[1]....
        /*00fc*/ 	.word	0x000005c0


	//   ....[2]....
        /*0100*/ 	.word	0x00000640


	//   ....[3]....
        /*0104*/ 	.word	0x000006a0


	//   ....[4]....
        /*0108*/ 	.word	0x000006e0


	//   ....[5]....
        /*010c*/ 	.word	0x00000920


	//   ....[6]....
        /*0110*/ 	.word	0x00000990


	//   ....[7]....
        /*0114*/ 	.word	0x000009e0


	//   ....[8]....
        /*0118*/ 	.word	0x00000a40


	//   ....[9]....
        /*011c*/ 	.word	0x00000ac0


	//   ....[10]....
        /*0120*/ 	.word	0x00001760


	//   ....[11]....
        /*0124*/ 	.word	0x000017f0


	//   ....[12]....
        /*0128*/ 	.word	0x00001850


	//   ....[13]....
        /*012c*/ 	.word	0x000018a0


	//   ....[14]....
        /*0130*/ 	.word	0x000018e0


	//   ....[15]....
        /*0134*/ 	.word	0x00001f60


	//   ....[16]....
        /*0138*/ 	.word	0x00001fd0


	//   ....[17]....
        /*013c*/ 	.word	0x00002050


	//   ....[18]....
        /*0140*/ 	.word	0x000020b0


	//   ....[19]....
        /*0144*/ 	.word	0x000020f0


	//   ....[20]....
        /*0148*/ 	.word	0x00002330


	//   ....[21]....
        /*014c*/ 	.word	0x000023a0


	//   ....[22]....
        /*0150*/ 	.word	0x000023f0


	//   ....[23]....
        /*0154*/ 	.word	0x00002450


	//   ....[24]....
        /*0158*/ 	.word	0x000024d0


	//   ....[25]....
        /*015c*/ 	.word	0x000032f0


	//   ....[26]....
        /*0160*/ 	.word	0x00003380


	//   ....[27]....
        /*0164*/ 	.word	0x000033e0


	//   ....[28]....
        /*0168*/ 	.word	0x00003430


	//   ....[29]....
        /*016c*/ 	.word	0x00003470


	//----- nvinfo : EIATTR_VRC_CTA_INIT_COUNT
	.align		4
.L_211:
        /*0170*/ 	.byte	0x02, 0x4a
	.zero		1
	.zero		1


	//----- nvinfo : EIATTR_EXIT_INSTR_OFFSETS
	.align		4
        /*0174*/ 	.byte	0x04, 0x1c
        /*0176*/ 	.short	(.L_213 - .L_212)


	//   ....[0]....
.L_212:
        /*0178*/ 	.word	0x00003640


	//   ....[1]....
        /*017c*/ 	.word	0x00003680


	//----- nvinfo : EIATTR_MAX_THREADS
	.align		4
.L_213:
        /*0180*/ 	.byte	0x04, 0x05
        /*0182*/ 	.short	(.L_215 - .L_214)
.L_214:
        /*0184*/ 	.word	0x00000100
        /*0188*/ 	.word	0x00000001
        /*018c*/ 	.word	0x00000001


	//----- nvinfo : EIATTR_CRS_STACK_SIZE
	.align		4
.L_215:
        /*0190*/ 	.byte	0x04, 0x1e
        /*0192*/ 	.short	(.L_217 - .L_216)
.L_216:
        /*0194*/ 	.word	0x00000000


	//----- nvinfo : EIATTR_CBANK_PARAM_SIZE
	.align		4
.L_217:
        /*0198*/ 	.byte	0x03, 0x19
        /*019a*/ 	.short	0x003e


	//----- nvinfo : EIATTR_PARAM_CBANK
	.align		4
        /*019c*/ 	.byte	0x04, 0x0a
        /*019e*/ 	.short	(.L_219 - .L_218)
	.align		4
.L_218:
        /*01a0*/ 	.word	index@(.nv.constant0._ZN3cub18CUB_300001_SM_10006detail6reduce18DeviceReduceKernelINS2_10policy_hubIfjN4cuda3__47maximumIvEEE10Policy1000EPKfjS8_fNS5_3std3__410__identityEEEvT0_PT3_T1_NS0_13GridEvenShareISJ_EET2_T4_)
        /*01a4*/ 	.short	0x0380
        /*01a6*/ 	.short	0x003e


	//----- nvinfo : EIATTR_SW_WAR
	.align		4
.L_219:
        /*01a8*/ 	.byte	0x04, 0x36
        /*01aa*/ 	.short	(.L_221 - .L_220)
.L_220:
        /*01ac*/ 	.word	0x00000008
.L_221:


//--------------------- .nv.info._ZN3cub18CUB_300001_SM_10006detail6reduce28DeviceReduceSingleTileKernelINS2_10policy_hubIfjN4cuda3__47maximumIvEEE10Policy1000EPKfPfjS8_ffNS5_3std3__410__identityEEEvT0_T1_T2_T3_T4_T6_ --------------------------
	.section	.nv.info._ZN3cub18CUB_300001_SM_10006detail6reduce28DeviceReduceSingleTileKernelINS2_10policy_hubIfjN4cuda3__47maximumIvEEE10Policy1000EPKfPfjS8_ffNS5_3std3__410__identityEEEvT0_T1_T2_T3_T4_T6_,"",@"SHT_CUDA_INFO"
	.sectionflags	@""
	.align	4


	//----- nvinfo : EIATTR_CUDA_API_VERSION
	.align		4
        /*0000*/ 	.byte	0x04, 0x37
        /*0002*/ 	.short	(.L_223 - .L_222)
.L_222:
        /*0004*/ 	.word	0x00000082


	//----- nvinfo : EIATTR_KPARAM_INFO
	.align		4
.L_223:
        /*0008*/ 	.byte	0x04, 0x17
        /*000a*/ 	.short	(.L_225 - .L_224)
.L_224:
        /*000c*/ 	.word	0x00000000
        /*0010*/ 	.short	0x0005
        /*0012*/ 	.short	0x001c
        /*0014*/ 	.byte	0x00, 0xf0, 0x05, 0x00


	//----- nvinfo : EIATTR_KPARAM_INFO
	.align		4
.L_225:
        /*0018*/ 	.byte	0x04, 0x17
        /*001a*/ 	.short	(.L_227 - .L_226)
.L_226:
        /*001c*/ 	.word	0x00000000
        /*0020*/ 	.short	0x0004
        /*0022*/ 	.short	0x0018
        /*0024*/ 	.byte	0x00, 0xf0, 0x11, 0x00


	//----- nvinfo : EIATTR_KPARAM_INFO
	.align		4
.L_227:
        /*0028*/ 	.byte	0x04, 0x17
        /*002a*/ 	.short	(.L_229 - .L_228)
.L_228:
        /*002c*/ 	.word	0x00000000
        /*0030*/ 	.short	0x0003
        /*0032*/ 	.short	0x0014
        /*0034*/ 	.byte	0x00, 0xf0, 0x05, 0x00


	//----- nvinfo : EIATTR_KPARAM_INFO
	.align		4
.L_229:
        /*0038*/ 	.byte	0x04, 0x17
        /*003a*/ 	.short	(.L_231 - .L_230)
.L_230:
        /*003c*/ 	.word	0x00000000
        /*0040*/ 	.short	0x0002
        /*0042*/ 	.short	0x0010
        /*0044*/ 	.byte	0x00, 0xf0, 0x11, 0x00


	//----- nvinfo : EIATTR_KPARAM_INFO
	.align		4
.L_231:
        /*0048*/ 	.byte	0x04, 0x17
        /*004a*/ 	.short	(.L_233 - .L_232)
.L_232:
        /*004c*/ 	.word	0x00000000
        /*0050*/ 	.short	0x0001
        /*0052*/ 	.short	0x0008
        /*0054*/ 	.byte	0x00, 0xf5, 0x21, 0x00


	//----- nvinfo : EIATTR_KPARAM_INFO
	.align		4
.L_233:
        /*0058*/ 	.byte	0x04, 0x17
        /*005a*/ 	.short	(.L_235 - .L_234)
.L_234:
        /*005c*/ 	.word	0x00000000
        /*0060*/ 	.short	0x0000
        /*0062*/ 	.short	0x0000
        /*0064*/ 	.byte	0x00, 0xf5, 0x21, 0x00


	//----- nvinfo : EIATTR_SPARSE_MMA_MASK
	.align		4
.L_235:
        /*0068*/ 	.byte	0x03, 0x50
        /*006a*/ 	.short	0x0000


	//----- nvinfo : EIATTR_MAXREG_COUNT
	.align		4
        /*006c*/ 	.byte	0x03, 0x1b
        /*006e*/ 	.short	0x00ff


	//----- nvinfo : EIATTR_NUM_BARRIERS
	.align		4
        /*0070*/ 	.byte	0x02, 0x4c
        /*0072*/ 	.byte	0x01
	.zero		1


	//----- nvinfo : EIATTR_MERCURY_ISA_VERSION
	.align		4
        /*0074*/ 	.byte	0x03, 0x5f
        /*0076*/ 	.short	0x0101


	//----- nvinfo : EIATTR_COOP_GROUP_MASK_REGIDS
	.align		4
        /*0078*/ 	.byte	0x04, 0x29
        /*007a*/ 	.short	(.L_237 - .L_236)


	//   ....[0]....
.L_236:
        /*007c*/ 	.word	0xffffffff


	//   ....[1]....
        /*0080*/ 	.word	0xffffffff


	//   ....[2]....
        /*0084*/ 	.word	0xffffffff


	//   ....[3]....
        /*0088*/ 	.word	0xffffffff


	//   ....[4]....
        /*008c*/ 	.word	0xffffffff


	//   ....[5]....
        /*0090*/ 	.word	0xffffffff


	//   ....[6]....
        /*0094*/ 	.word	0xffffffff


	//   ....[7]....
        /*0098*/ 	.word	0xffffffff


	//   ....[8]....
        /*009c*/ 	.word	0xffffffff


	//   ....[9]....
        /*00a0*/ 	.word	0xffffffff


	//   ....[10]....
        /*00a4*/ 	.word	0xffffffff


	//   ....[11]....
        /*00a8*/ 	.word	0xffffffff


	//   ....[12]....
        /*00ac*/ 	.word	0xffffffff


	//   ....[13]....
        /*00b0*/ 	.word	0xffffffff


	//   ....[14]....
        /*00b4*/ 	.word	0xffffffff


	//   ....[15]....
        /*00b8*/ 	.word	0xffffffff


	//   ....[16]....
        /*00bc*/ 	.word	0xffffffff


	//   ....[17]....
        /*00c0*/ 	.word	0xffffffff


	//   ....[18]....
        /*00c4*/ 	.word	0xffffffff


	//   ....[19]....
        /*00c8*/ 	.word	0xffffffff


	//   ....[20]....
        /*00cc*/ 	.word	0xffffffff


	//   ....[21]....
        /*00d0*/ 	.word	0xffffffff


	//   ....[22]....
        /*00d4*/ 	.word	0xffffffff


	//   ....[23]....
        /*00d8*/ 	.word	0xffffffff


	//   ....[24]....
        /*00dc*/ 	.word	0xffffffff


	//   ....[25]....
        /*00e0*/ 	.word	0xffffffff


	//   ....[26]....
        /*00e4*/ 	.word	0xffffffff


	//   ....[27]....
        /*00e8*/ 	.word	0xffffffff


	//   ....[28]....
        /*00ec*/ 	.word	0xffffffff


	//   ....[29]....
        /*00f0*/ 	.word	0xffffffff


	//----- nvinfo : EIATTR_COOP_GROUP_INSTR_OFFSETS
	.align		4
.L_237:
        /*00f4*/ 	.byte	0x04, 0x28
        /*00f6*/ 	.short	(.L_239 - .L_238)


	//   ....[0]....
.L_238:
        /*00f8*/ 	.word	0x00000ad0


	//   ....[1]....
        /*00fc*/ 	.word	0x00000b40


	//   ....[2]....
        /*0100*/ 	.word	0x00000bc0


	//   ....[3]....
        /*0104*/ 	.word	0x00000c20


	//   ....[4]....
        /*0108*/ 	.word	0x00000c60


	//   ....[5]....
        /*010c*/ 	.word	0x00000ea0


	//   ....[6]....
        /*0110*/ 	.word	0x00000f10


	//   ....[7]....
        /*0114*/ 	.word	0x00000f60


	//   ....[8]....
        /*0118*/ 	.word	0x00000fc0


	//   ....[9]....
        /*011c*/ 	.word	0x00001030


	//   ....[10]....
        /*0120*/ 	.word	0x00001bf0


	//   ....[11]....
        /*0124*/ 	.word	0x00001c80


	//   ....[12]....
        /*0128*/ 	.word	0x00001ce0


	//   ....[13]....
        /*012c*/ 	.word	0x00001d30


	//   ....[14]....
        /*0130*/ 	.word	0x00001d70


	//   ....[15]....
        /*0134*/ 	.word	0x00002900


	//   ....[16]....
        /*0138*/ 	.word	0x00002970


	//   ....[17]....
        /*013c*/ 	.word	0x000029f0


	//   ....[18]....
        /*0140*/ 	.word	0x00002a50


	//   ....[19]....
        /*0144*/ 	.word	0x00002a90


	//   ....[20]....
        /*0148*/ 	.word	0x00002cd0


	//   ....[21]....
        /*014c*/ 	.word	0x00002d40


	//   ....[22]....
        /*0150*/ 	.word	0x00002d90


	//   ....[23]....
        /*0154*/ 	.word	0x00002df0


	//   ....[24]....
        /*0158*/ 	.word	0x00002e70


	//   ....[25]....
        /*015c*/ 	.word	0x00003bc0


	//   ....[26]....
        /*0160*/ 	.word	0x00003c50


	//   ....[27]....
        /*0164*/ 	.word	0x00003cb0


	//   ....[28]....
        /*0168*/ 	.word	0x00003d00


	//   ....[29]....
        /*016c*/ 	.word	0x00003d40


	//----- nvinfo : EIATTR_VRC_CTA_INIT_COUNT
	.align		4
.L_239:
        /*0170*/ 	.byte	0x02, 0x4a
	.zero		1
	.zero		1


	//----- nvinfo : EIATTR_EXIT_INSTR_OFFSETS
	.align		4
        /*0174*/ 	.byte	0x04, 0x1c
        /*0176*/ 	.short	(.L_241 - .L_240)


	//   ....[0]....
.L_240:
        /*0178*/ 	.word	0x00000080


	//   ....[1]....
        /*017c*/ 	.word	0x000000c0


	//   ....[2]....
        /*0180*/ 	.word	0x00003f10


	//   ....[3]....
        /*0184*/ 	.word	0x00003f70


	//----- nvinfo : EIATTR_MAX_THREADS
	.align		4
.L_241:
        /*0188*/ 	.byte	0x04, 0x05
        /*018a*/ 	.short	(.L_243 - .L_242)
.L_242:
        /*018c*/ 	.word	0x00000100
        /*0190*/ 	.word	0x00000001
        /*0194*/ 	.word	0x00000001


	//----- nvinfo : EIATTR_CRS_STACK_SIZE
	.align		4
.L_243:
        /*0198*/ 	.byte	0x04, 0x1e
        /*019a*/ 	.short	(.L_245 - .L_244)
.L_244:
        /*019c*/ 	.word	0x00000000


	//----- nvinfo : EIATTR_CBANK_PARAM_SIZE
	.align		4
.L_245:
        /*01a0*/ 	.byte	0x03, 0x19
        /*01a2*/ 	.short	0x001d


	//----- nvinfo : EIATTR_PARAM_CBANK
	.align		4
        /*01a4*/ 	.byte	0x04, 0x0a
        /*01a6*/ 	.short	(.L_247 - .L_246)
	.align		4
.L_246:
        /*01a8*/ 	.word	index@(.nv.constant0._ZN3cub18CUB_300001_SM_10006detail6reduce28DeviceReduceSingleTileKernelINS2_10policy_hubIfjN4cuda3__47maximumIvEEE10Policy1000EPKfPfjS8_ffNS5_3std3__410__identityEEEvT0_T1_T2_T3_T4_T6_)
        /*01ac*/ 	.short	0x0380
        /*01ae*/ 	.short	0x001d


	//----- nvinfo : EIATTR_SW_WAR
	.align		4
.L_247:
        /*01b0*/ 	.byte	0x04, 0x36
        /*01b2*/ 	.short	(.L_249 - .L_248)
.L_248:
        /*01b4*/ 	.word	0x00000008
.L_249:


//--------------------- .nv.info._ZN3cub18CUB_300001_SM_10006detail6reduce28DeviceReduceSingleTileKernelINS2_10policy_hubIfjN4cuda3__47minimumIvEEE10Policy1000EPfSB_iS8_ffNS5_3std3__410__identityEEEvT0_T1_T2_T3_T4_T6_ --------------------------
	.section	.nv.info._ZN3cub18CUB_300001_SM_10006detail6reduce28DeviceReduceSingleTileKernelINS2_10policy_hubIfjN4cuda3__47minimumIvEEE10Policy1000EPfSB_iS8_ffNS5_3std3__410__identityEEEvT0_T1_T2_T3_T4_T6_,"",@"SHT_CUDA_INFO"
	.sectionflags	@""
	.align	4


	//----- nvinfo : EIATTR_CUDA_API_VERSION
	.align		4
        /*0000*/ 	.byte	0x04, 0x37
        /*0002*/ 	.short	(.L_251 - .L_250)
.L_250:
        /*0004*/ 	.word	0x00000082


	//----- nvinfo : EIATTR_KPARAM_INFO
	.align		4
.L_251:
        /*0008*/ 	.byte	0x04, 0x17
        /*000a*/ 	.short	(.L_253 - .L_252)
.L_252:
        /*000c*/ 	.word	0x00000000
        /*0010*/ 	.short	0x0005
        /*0012*/ 	.short	0x001c
        /*0014*/ 	.byte	0x00, 0xf0, 0x05, 0x00


	//----- nvinfo : EIATTR_KPARAM_INFO
	.align		4
.L_253:
        /*0018*/ 	.byte	0x04, 0x17
        /*001a*/ 	.short	(.L_255 - .L_254)
.L_254:
        /*001c*/ 	.word	0x00000000
        /*0020*/ 	.short	0x0004
        /*0022*/ 	.short	0x0018
        /*0024*/ 	.byte	0x00, 0xf0, 0x11, 0x00


	//----- nvinfo : EIATTR_KPARAM_INFO
	.align		4
.L_255:
        /*0028*/ 	.byte	0x04, 0x17
        /*002a*/ 	.short	(.L_257 - .L_256)
.L_256:
        /*002c*/ 	.word	0x00000000
        /*0030*/ 	.short	0x0003
        /*0032*/ 	.short	0x0014
        /*0034*/ 	.byte	0x00, 0xf0, 0x05, 0x00


	//----- nvinfo : EIATTR_KPARAM_INFO
	.align		4
.L_257:
        /*0038*/ 	.byte	0x04, 0x17
        /*003a*/ 	.short	(.L_259 - .L_258)
.L_258:
        /*003c*/ 	.word	0x00000000
        /*0040*/ 	.short	0x0002
        /*0042*/ 	.short	0x0010
        /*0044*/ 	.byte	0x00, 0xf0, 0x11, 0x00


	//----- nvinfo : EIATTR_KPARAM_INFO
	.align		4
.L_259:
        /*0048*/ 	.byte	0x04, 0x17
        /*004a*/ 	.short	(.L_261 - .L_260)
.L_260:
        /*004c*/ 	.word	0x00000000
        /*0050*/ 	.short	0x0001
        /*0052*/ 	.short	0x0008
        /*0054*/ 	.byte	0x00, 0xf5, 0x21, 0x00


	//----- nvinfo : EIATTR_KPARAM_INFO
	.align		4
.L_261:
        /*0058*/ 	.byte	0x04, 0x17
        /*005a*/ 	.short	(.L_263 - .L_262)
.L_262:
        /*005c*/ 	.word	0x00000000
        /*0060*/ 	.short	0x0000
        /*0062*/ 	.short	0x0000
        /*0064*/ 	.byte	0x00, 0xf5, 0x21, 0x00


	//----- nvinfo : EIATTR_SPARSE_MMA_MASK
	.align		4
.L_263:
        /*0068*/ 	.byte	0x03, 0x50
        /*006a*/ 	.short	0x0000


	//----- nvinfo : EIATTR_MAXREG_COUNT
	.align		4
        /*006c*/ 	.byte	0x03, 0x1b
        /*006e*/ 	.short	0x00ff


	//----- nvinfo : EIATTR_NUM_BARRIERS
	.align		4
        /*0070*/ 	.byte	0x02, 0x4c
        /*0072*/ 	.byte	0x01
	.zero		1


	//----- nvinfo : EIATTR_MERCURY_ISA_VERSION
	.align		4
        /*0074*/ 	.byte	0x03, 0x5f
        /*0076*/ 	.short	0x0101


	//----- nvinfo : EIATTR_COOP_GROUP_MASK_REGIDS
	.align		4
        /*0078*/ 	.byte	0x04, 0x29
        /*007a*/ 	.short	(.L_265 - .L_264)


	//   ....[0]....
.L_264:
        /*007c*/ 	.word	0xffffffff


	//   ....[1]....
        /*0080*/ 	.word	0xffffffff


	//   ....[2]....
        /*0084*/ 	.word	0xffffffff


	//   ....[3]....
        /*0088*/ 	.word	0xffffffff


	//   ....[4]....
        /*008c*/ 	.word	0xffffffff


	//   ....[5]....
        /*0090*/ 	.word	0xffffffff


	//   ....[6]....
        /*0094*/ 	.word	0xffffffff


	//   ....[7]....
        /*0098*/ 	.word	0xffffffff


	//   ....[8]....
        /*009c*/ 	.word	0xffffffff


	//   ....[9]....
        /*00a0*/ 	.word	0xffffffff


	//   ....[10]....
        /*00a4*/ 	.word	0xffffffff


	//   ....[11]....
        /*00a8*/ 	.word	0xffffffff


	//   ....[12]....
        /*00ac*/ 	.word	0xffffffff


	//   ....[13]....
        /*00b0*/ 	.word	0xffffffff


	//   ....[14]....
        /*00b4*/ 	.word	0xffffffff


	//   ....[15]....
        /*00b8*/ 	.word	0xffffffff


	//   ....[16]....
        /*00bc*/ 	.word	0xffffffff


	//   ....[17]....
        /*00c0*/ 	.word	0xffffffff


	//   ....[18]....
        /*00c4*/ 	.word	0xffffffff


	//   ....[19]....
        /*00c8*/ 	.word	0xffffffff


	//   ....[20]....
        /*00cc*/ 	.word	0xffffffff


	//   ....[21]....
        /*00d0*/ 	.word	0xffffffff


	//   ....[22]....
        /*00d4*/ 	.word	0xffffffff


	//   ....[23]....
        /*00d8*/ 	.word	0xffffffff


	//   ....[24]....
        /*00dc*/ 	.word	0xffffffff


	//   ....[25]....
        /*00e0*/ 	.word	0xffffffff


	//   ....[26]....
        /*00e4*/ 	.word	0xffffffff


	//   ....[27]....
        /*00e8*/ 	.word	0xffffffff


	//   ....[28]....
        /*00ec*/ 	.word	0xffffffff


	//   ....[29]....
        /*00f0*/ 	.word	0xffffffff


	//----- nvinfo : EIATTR_COOP_GROUP_INSTR_OFFSETS
	.align		4
.L_265:
        /*00f4*/ 	.byte	0x04, 0x28
        /*00f6*/ 	.short	(.L_267 - .L_266)


	//   ....[0]....
.L_266:
        /*00f8*/ 	.word	0x00000b50


	//   ....[1]....
        /*00fc*/ 	.word	0x00000bb0


	//   ....[2]....
        /*0100*/ 	.word	0x00000bf0


	//   ....[3]....
        /*0104*/ 	.word	0x00000c40


	//   ....[4]....
        /*0108*/ 	.word	0x00000cb0


	//   ....[5]....
        /*010c*/ 	.word	0x00000f20


	//   ....[6]....
        /*0110*/ 	.word	0x00000f90


	//   ....[7]....
        /*0114*/ 	.word	0x00000fe0


	//   ....[8]....
        /*0118*/ 	.word	0x00001030


	//   ....[9]....
        /*011c*/ 	.word	0x000010b0


	//   ....[10]....
        /*0120*/ 	.word	0x000022f0


	//   ....[11]....
        /*0124*/ 	.word	0x00002350


	//   ....[12]....
        /*0128*/ 	.word	0x00002390


	//   ....[13]....
        /*012c*/ 	.word	0x000023d0


	//   ....[14]....
        /*0130*/ 	.word	0x00002440


	//   ....[15]....
        /*0134*/ 	.word	0x00003080


	//   ....[16]....
        /*0138*/ 	.word	0x000030f0


	//   ....[17]....
        /*013c*/ 	.word	0x00003130


	//   ....[18]....
        /*0140*/ 	.word	0x00003170


	//   ....[19]....
        /*0144*/ 	.word	0x000031e0


	//   ....[20]....
        /*0148*/ 	.word	0x00003450


	//   ....[21]....
        /*014c*/ 	.word	0x000034c0


	//   ....[22]....
        /*0150*/ 	.word	0x00003510


	//   ....[23]....
        /*0154*/ 	.word	0x00003570


	//   ....[24]....
        /*0158*/ 	.word	0x000035f0


	//   ....[25]....
        /*015c*/ 	.word	0x000049a0


	//   ....[26]....
        /*0160*/ 	.word	0x00004a00


	//   ....[27]....
        /*0164*/ 	.word	0x00004a40


	//   ....[28]....
        /*0168*/ 	.word	0x00004a80


	//   ....[29]....
        /*016c*/ 	.word	0x00004af0


	//----- nvinfo : EIATTR_VRC_CTA_INIT_COUNT
	.align		4
.L_267:
        /*0170*/ 	.byte	0x02, 0x4a
	.zero		1
	.zero		1


	//----- nvinfo : EIATTR_EXIT_INSTR_OFFSETS
	.align		4
        /*0174*/ 	.byte	0x04, 0x1c
        /*0176*/ 	.short	(.L_269 - .L_268)


	//   ....[0]....
.L_268:
        /*0178*/ 	.word	0x00000080


	//   ....[1]....
        /*017c*/ 	.word	0x000000c0


	//   ....[2]....
        /*0180*/ 	.word	0x00004cf0


	//   ....[3]....
        /*0184*/ 	.word	0x00004d50


	//----- nvinfo : EIATTR_MAX_THREADS
	.align		4
.L_269:
        /*0188*/ 	.byte	0x04, 0x05
        /*018a*/ 	.short	(.L_271 - .L_270)
.L_270:
        /*018c*/ 	.word	0x00000100
        /*0190*/ 	.word	0x00000001
        /*0194*/ 	.word	0x00000001


	//----- nvinfo : EIATTR_CRS_STACK_SIZE
	.align		4
.L_271:
        /*0198*/ 	.byte	0x04, 0x1e
        /*019a*/ 	.short	(.L_273 - .L_272)
.L_272:
        /*019c*/ 	.word	0x00000000


	//----- nvinfo : EIATTR_CBANK_PARAM_SIZE
	.align		4
.L_273:
        /*01a0*/ 	.byte	0x03, 0x19
        /*01a2*/ 	.short	0x001d


	//----- nvinfo : EIATTR_PARAM_CBANK
	.align		4
        /*01a4*/ 	.byte	0x04, 0x0a
        /*01a6*/ 	.short	(.L_275 - .L_274)
	.align		4
.L_274:
        /*01a8*/ 	.word	index@(.nv.constant0._ZN3cub18CUB_300001_SM_10006detail6reduce28DeviceReduceSingleTileKernelINS2_10policy_hubIfjN4cuda3__47minimumIvEEE10Policy1000EPfSB_iS8_ffNS5_3std3__410__identityEEEvT0_T1_T2_T3_T4_T6_)
        /*01ac*/ 	.short	0x0380
        /*01ae*/ 	.short	0x001d


	//----- nvinfo : EIATTR_SW_WAR
	.align		4
.L_275:
        /*01b0*/ 	.byte	0x04, 0x36
        /*01b2*/ 	.short	(.L_277 - .L_276)
.L_276:
        /*01b4*/ 	.word	0x00000008
.L_277:


//--------------------- .nv.info._ZN3cub18CUB_300001_SM_10006detail6reduce18DeviceReduceKernelINS2_10policy_hubIfjN4cuda3__47minimumIvEEE10Policy1000EPKfjS8_fNS5_3std3__410__identityEEEvT0_PT3_T1_NS0_13GridEvenShareISJ_EET2_T4_ --------------------------
	.section	.nv.info._ZN3cub18CUB_300001_SM_10006detail6reduce18DeviceReduceKernelINS2_10policy_hubIfjN4cuda3__47minimumIvEEE10Policy1000EPKfjS8_fNS5_3std3__410__identityEEEvT0_PT3_T1_NS0_13GridEvenShareISJ_EET2_T4_,"",@"SHT_CUDA_INFO"
	.sectionflags	@""
	.align	4


	//----- nvinfo : EIATTR_CUDA_API_VERSION
	.align		4
        /*0000*/ 	.byte	0x04, 0x37
        /*0002*/ 	.short	(.L_279 - .L_278)
.L_278:
        /*0004*/ 	.word	0x00000082


	//----- nvinfo : EIATTR_KPARAM_INFO
	.align		4
.L_279:
        /*0008*/ 	.byte	0x04, 0x17
        /*000a*/ 	.short	(.L_281 - .L_280)
.L_280:
        /*000c*/ 	.word	0x00000000
        /*0010*/ 	.short	0x0005
        /*0012*/ 	.short	0x003d
        /*0014*/ 	.byte	0x00, 0xf0, 0x05, 0x00


	//----- nvinfo : EIATTR_KPARAM_INFO
	.align		4
.L_281:
        /*0018*/ 	.byte	0x04, 0x17
        /*001a*/ 	.short	(.L_283 - .L_282)
.L_282:
        /*001c*/ 	.word	0x00000000
        /*0020*/ 	.short	0x0004
        /*0022*/ 	.short	0x003c
        /*0024*/ 	.byte	0x00, 0xf0, 0x05, 0x00


	//----- nvinfo : EIATTR_KPARAM_INFO
	.align		4
.L_283:
        /*0028*/ 	.byte	0x04, 0x17
        /*002a*/ 	.short	(.L_285 - .L_284)
.L_284:
        /*002c*/ 	.word	0x00000000
        /*0030*/ 	.short	0x0003
        /*0032*/ 	.short	0x0014
        /*0034*/ 	.byte	0x00, 0xf0, 0xa1, 0x00


	//----- nvinfo : EIATTR_KPARAM_INFO
	.align		4
.L_285:
        /*0038*/ 	.byte	0x04, 0x17
        /*003a*/ 	.short	(.L_287 - .L_286)
.L_286:
        /*003c*/ 	.word	0x00000000
        /*0040*/ 	.short	0x0002
        /*0042*/ 	.short	0x0010
        /*0044*/ 	.byte	0x00, 0xf0, 0x11, 0x00


	//----- nvinfo : EIATTR_KPARAM_INFO
	.align		4
.L_287:
        /*0048*/ 	.byte	0x04, 0x17
        /*004a*/ 	.short	(.L_289 - .L_288)
.L_288:
        /*004c*/ 	.word	0x00000000
        /*0050*/ 	.short	0x0001
        /*0052*/ 	.short	0x0008
        /*0054*/ 	.byte	0x00, 0xf5, 0x21, 0x00


	//----- nvinfo : EIATTR_KPARAM_INFO
	.align		4
.L_289:
        /*0058*/ 	.byte	0x04, 0x17
        /*005a*/ 	.short	(.L_291 - .L_290)
.L_290:
        /*005c*/ 	.word	0x00000000
        /*0060*/ 	.short	0x0000
        /*0062*/ 	.short	0x0000
        /*0064*/ 	.byte	0x00, 0xf5, 0x21, 0x00


	//----- nvinfo : EIATTR_SPARSE_MMA_MASK
	.align		4
.L_291:
        /*0068*/ 	.byte	0x03, 0x50
        /*006a*/ 	.short	0x0000


	//----- nvinfo : EIATTR_MAXREG_COUNT
	.align		4
        /*006c*/ 	.byte	0x03, 0x1b
        /*006e*/ 	.short	0x00ff


	//----- nvinfo : EIATTR_NUM_BARRIERS
	.align		4
        /*0070*/ 	.byte	0x02, 0x4c
        /*0072*/ 	.byte	0x01
	.zero		1


	//----- nvinfo : EIATTR_MERCURY_ISA_VERSION
	.align		4
        /*0074*/ 	.byte	0x03, 0x5f
        /*0076*/ 	.short	0x0101


	//----- nvinfo : EIATTR_COOP_GROUP_MASK_REGIDS
	.align		4
        /*0078*/ 	.byte	0x04, 0x29
        /*007a*/ 	.short	(.L_293 - .L_292)


	//   ....[0]....
.L_292:
        /*007c*/ 	.word	0xffffffff


	//   ....[1]....
        /*0080*/ 	.word	0xffffffff


	//   ....[2]....
        /*0084*/ 	.word	0xffffffff


	//   ....[3]....
        /*0088*/ 	.word	0xffffffff


	//   ....[4]....
        /*008c*/ 	.word	0xffffffff


	//   ....[5]....
        /*0090*/ 	.word	0xffffffff


	//   ....[6]....
        /*0094*/ 	.word	0xffffffff


	//   ....[7]....
        /*0098*/ 	.word	0xffffffff


	//   ....[8]....
        /*009c*/ 	.word	0xffffffff


	//   ....[9]....
        /*00a0*/ 	.word	0xffffffff


	//   ....[10]....
        /*00a4*/ 	.word	0xffffffff


	//   ....[11]....
        /*00a8*/ 	.word	0xffffffff


	//   ....[12]....
        /*00ac*/ 	.word	0xffffffff


	//   ....[13]....
        /*00b0*/ 	.word	0xffffffff


	//   ....[14]....
        /*00b4*/ 	.word	0xffffffff


	//   ....[15]....
        /*00b8*/ 	.word	0xffffffff


	//   ....[16]....
        /*00bc*/ 	.word	0xffffffff


	//   ....[17]....
        /*00c0*/ 	.word	0xffffffff


	//   ....[18]....
        /*00c4*/ 	.word	0xffffffff


	//   ....[19]....
        /*00c8*/ 	.word	0xffffffff


	//   ....[20]....
        /*00cc*/ 	.word	0xffffffff


	//   ....[21]....
        /*00d0*/ 	.word	0xffffffff


	//   ....[22]....
        /*00d4*/ 	.word	0xffffffff


	//   ....[23]....
        /*00d8*/ 	.word	0xffffffff


	//   ....[24]....
        /*00dc*/ 	.word	0xffffffff


	//   ....[25]....
        /*00e0*/ 	.word	0xffffffff


	//   ....[26]....
        /*00e4*/ 	.word	0xffffffff


	//   ....[27]....
        /*00e8*/ 	.word	0xffffffff


	//   ....[28]....
        /*00ec*/ 	.word	0xffffffff


	//   ....[29]....
        /*00f0*/ 	.word	0xffffffff


	//----- nvinfo : EIATTR_COOP_GROUP_INSTR_OFFSETS
	.align		4
.L_293:
        /*00f4*/ 	.byte	0x04, 0x28
        /*00f6*/ 	.short	(.L_295 - .L_294)


	//   ....[0]....
.L_294:
        /*00f8*/ 	.word	0x00000550


	//   ....[1]....
        /*00fc*/ 	.word	0x000005b0


	//   ....[2]....
        /*0100*/ 	.word	0x000005f0


	//   ....[3]....
        /*0104*/ 	.word	0x00000640


	//   ....[4]....
        /*0108*/ 	.word	0x000006b0


	//   ....[5]....
        /*010c*/ 	.word	0x00000920


	//   ....[6]....
        /*0110*/ 	.word	0x00000990


	//   ....[7]....
        /*0114*/ 	.word	0x000009e0


	//   ....[8]....
        /*0118*/ 	.word	0x00000a30


	//   ....[9]....
        /*011c*/ 	.word	0x00000ab0


	//   ....[10]....
        /*0120*/ 	.word	0x00001760


	//   ....[11]....
        /*0124*/ 	.word	0x000017c0


	//   ....[12]....
        /*0128*/ 	.word	0x00001800


	//   ....[13]....
        /*012c*/ 	.word	0x00001840


	//   ....[14]....
        /*0130*/ 	.word	0x000018b0


	//   ....[15]....
        /*0134*/ 	.word	0x00001f50


	//   ....[16]....
        /*0138*/ 	.word	0x00001fc0


	//   ....[17]....
        /*013c*/ 	.word	0x00002000


	//   ....[18]....
        /*0140*/ 	.word	0x00002040


	//   ....[19]....
        /*0144*/ 	.word	0x000020b0


	//   ....[20]....
        /*0148*/ 	.word	0x00002320


	//   ....[21]....
        /*014c*/ 	.word	0x00002390


	//   ....[22]....
        /*0150*/ 	.word	0x000023e0


	//   ....[23]....
        /*0154*/ 	.word	0x00002430


	//   ....[24]....
        /*0158*/ 	.word	0x000024b0


	//   ....[25]....
        /*015c*/ 	.word	0x000032e0


	//   ....[26]....
        /*0160*/ 	.word	0x00003340


	//   ....[27]....
        /*0164*/ 	.word	0x00003380


	//   ....[28]....
        /*0168*/ 	.word	0x000033c0


	//   ....[29]....
        /*016c*/ 	.word	0x00003430


	//----- nvinfo : EIATTR_VRC_CTA_INIT_COUNT
	.align		4
.L_295:
        /*0170*/ 	.byte	0x02, 0x4a
	.zero		1
	.zero		1


	//----- nvinfo : EIATTR_EXIT_INSTR_OFFSETS
	.align		4
        /*0174*/ 	.byte	0x04, 0x1c
        /*0176*/ 	.short	(.L_297 - .L_296)


	//   ....[0]....
.L_296:
        /*0178*/ 	.word	0x00003630


	//   ....[1]....
        /*017c*/ 	.word	0x00003670


	//----- nvinfo : EIATTR_MAX_THREADS
	.align		4
.L_297:
        /*0180*/ 	.byte	0x04, 0x05
        /*0182*/ 	.short	(.L_299 - .L_298)
.L_298:
        /*0184*/ 	.word	0x00000100
        /*0188*/ 	.word	0x00000001
        /*018c*/ 	.word	0x00000001


	//----- nvinfo : EIATTR_CRS_STACK_SIZE
	.align		4
.L_299:
        /*0190*/ 	.byte	0x04, 0x1e
        /*0192*/ 	.short	(.L_301 - .L_300)
.L_300:
        /*0194*/ 	.word	0x00000000


	//----- nvinfo : EIATTR_CBANK_PARAM_SIZE
	.align		4
.L_301:
        /*0198*/ 	.byte	0x03, 0x19
        /*019a*/ 	.short	0x003e


	//----- nvinfo : EIATTR_PARAM_CBANK
	.align		4
        /*019c*/ 	.byte	0x04, 0x0a
        /*019e*/ 	.short	(.L_303 - .L_302)
	.align		4
.L_302:
        /*01a0*/ 	.word	index@(.nv.constant0._ZN3cub18CUB_300001_SM_10006detail6reduce18DeviceReduceKernelINS2_10policy_hubIfjN4cuda3__47minimumIvEEE10Policy1000EPKfjS8_fNS5_3std3__410__identityEEEvT0_PT3_T1_NS0_13GridEvenShareISJ_EET2_T4_)
        /*01a4*/ 	.short	0x0380
        /*01a6*/ 	.short	0x003e


	//----- nvinfo : EIATTR_SW_WAR
	.align		4
.L_303:
        /*01a8*/ 	.byte	0x04, 0x36
        /*01aa*/ 	.short	(.L_305 - .L_304)
.L_304:
        /*01ac*/ 	.word	0x00000008
.L_305:


//--------------------- .nv.info._ZN3cub18CUB_300001_SM_10006detail6reduce28DeviceReduceSingleTileKernelINS2_10policy_hubIfjN4cuda3__47minimumIvEEE10Policy1000EPKfPfjS8_ffNS5_3std3__410__identityEEEvT0_T1_T2_T3_T4_T6_ --------------------------
	.section	.nv.info._ZN3cub18CUB_300001_SM_10006detail6reduce28DeviceReduceSingleTileKernelINS2_10policy_hubIfjN4cuda3__47minimumIvEEE10Policy1000EPKfPfjS8_ffNS5_3std3__410__identityEEEvT0_T1_T2_T3_T4_T6_,"",@"SHT_CUDA_INFO"
	.sectionflags	@""
	.align	4


	//----- nvinfo : EIATTR_CUDA_API_VERSION
	.align		4
        /*0000*/ 	.byte	0x04, 0x37
        /*0002*/ 	.short	(.L_307 - .L_306)
.L_306:
        /*0004*/ 	.word	0x00000082


	//----- nvinfo : EIATTR_KPARAM_INFO
	.align		4
.L_307:
        /*0008*/ 	.byte	0x04, 0x17
        /*000a*/ 	.short	(.L_309 - .L_308)
.L_308:
        /*000c*/ 	.word	0x00000000
        /*0010*/ 	.short	0x0005
        /*0012*/ 	.short	0x001c
        /*0014*/ 	.byte	0x00, 0xf0, 0x05, 0x00


	//----- nvinfo : EIATTR_KPARAM_INFO
	.align		4
.L_309:
        /*0018*/ 	.byte	0x04, 0x17
        /*001a*/ 	.short	(.L_311 - .L_310)
.L_310:
        /*001c*/ 	.word	0x00000000
        /*0020*/ 	.short	0x0004
        /*0022*/ 	.short	0x0018
        /*0024*/ 	.byte	0x00, 0xf0, 0x11, 0x00


	//----- nvinfo : EIATTR_KPARAM_INFO
	.align		4
.L_311:
        /*0028*/ 	.byte	0x04, 0x17
        /*002a*/ 	.short	(.L_313 - .L_312)
.L_312:
        /*002c*/ 	.word	0x00000000
        /*0030*/ 	.short	0x0003
        /*0032*/ 	.short	0x0014
        /*0034*/ 	.byte	0x00, 0xf0, 0x05, 0x00


	//----- nvinfo : EIATTR_KPARAM_INFO
	.align		4
.L_313:
        /*0038*/ 	.byte	0x04, 0x17
        /*003a*/ 	.short	(.L_315 - .L_314)
.L_314:
        /*003c*/ 	.word	0x00000000
        /*0040*/ 	.short	0x0002
        /*0042*/ 	.short	0x0010
        /*0044*/ 	.byte	0x00, 0xf0, 0x11, 0x00


	//----- nvinfo : EIATTR_KPARAM_INFO
	.align		4
.L_315:
        /*0048*/ 	.byte	0x04, 0x17
        /*004a*/ 	.short	(.L_317 - .L_316)
.L_316:
        /*004c*/ 	.word	0x00000000
        /*0050*/ 	.short	0x0001
        /*0052*/ 	.short	0x0008
        /*0054*/ 	.byte	0x00, 0xf5, 0x21, 0x00


	//----- nvinfo : EIATTR_KPARAM_INFO
	.align		4
.L_317:
        /*0058*/ 	.byte	0x04, 0x17
        /*005a*/ 	.short	(.L_319 - .L_318)
.L_318:
        /*005c*/ 	.word	0x00000000
        /*0060*/ 	.short	0x0000
        /*0062*/ 	.short	0x0000
        /*0064*/ 	.byte	0x00, 0xf5, 0x21, 0x00


	//----- nvinfo : EIATTR_SPARSE_MMA_MASK
	.align		4
.L_319:
        /*0068*/ 	.byte	0x03, 0x50
        /*006a*/ 	.short	0x0000


	//----- nvinfo : EIATTR_MAXREG_COUNT
	.align		4
        /*006c*/ 	.byte	0x03, 0x1b
        /*006e*/ 	.short	0x00ff


	//----- nvinfo : EIATTR_NUM_BARRIERS
	.align		4
        /*0070*/ 	.byte	0x02, 0x4c
        /*0072*/ 	.byte	0x01
	.zero		1


	//----- nvinfo : EIATTR_MERCURY_ISA_VERSION
	.align		4
        /*0074*/ 	.byte	0x03, 0x5f
        /*0076*/ 	.short	0x0101


	//----- nvinfo : EIATTR_COOP_GROUP_MASK_REGIDS
	.align		4
        /*0078*/ 	.byte	0x04, 0x29
        /*007a*/ 	.short	(.L_321 - .L_320)


	//   ....[0]....
.L_320:
        /*007c*/ 	.word	0xffffffff


	//   ....[1]....
        /*0080*/ 	.word	0xffffffff


	//   ....[2]....
        /*0084*/ 	.word	0xffffffff


	//   ....[3]....
        /*0088*/ 	.word	0xffffffff


	//   ....[4]....
        /*008c*/ 	.word	0xffffffff


	//   ....[5]....
        /*0090*/ 	.word	0xffffffff


	//   ....[6]....
        /*0094*/ 	.word	0xffffffff


	//   ....[7]....
        /*0098*/ 	.word	0xffffffff


	//   ....[8]....
        /*009c*/ 	.word	0xffffffff


	//   ....[9]....
        /*00a0*/ 	.word	0xffffffff


	//   ....[10]....
        /*00a4*/ 	.word	0xffffffff


	//   ....[11]....
        /*00a8*/ 	.word	0xffffffff


	//   ....[12]....
        /*00ac*/ 	.word	0xffffffff


	//   ....[13]....
        /*00b0*/ 	.word	0xffffffff


	//   ....[14]....
        /*00b4*/ 	.word	0xffffffff


	//   ....[15]....
        /*00b8*/ 	.word	0xffffffff


	//   ....[16]....
        /*00bc*/ 	.word	0xffffffff


	//   ....[17]....
        /*00c0*/ 	.word	0xffffffff


	//   ....[18]....
        /*00c4*/ 	.word	0xffffffff


	//   ....[19]....
        /*00c8*/ 	.word	0xffffffff


	//   ....[20]....
        /*00cc*/ 	.word	0xffffffff


	//   ....[21]....
        /*00d0*/ 	.word	0xffffffff


	//   ....[22]....
        /*00d4*/ 	.word	0xffffffff


	//   ....[23]....
        /*00d8*/ 	.word	0xffffffff


	//   ....[24]....
        /*00dc*/ 	.word	0xffffffff


	//   ....[25]....
        /*00e0*/ 	.word	0xffffffff


	//   ....[26]....
        /*00e4*/ 	.word	0xffffffff


	//   ....[27]....
        /*00e8*/ 	.word	0xffffffff


	//   ....[28]....
        /*00ec*/ 	.word	0xffffffff


	//   ....[29]....
        /*00f0*/ 	.word	0xffffffff


	//----- nvinfo : EIATTR_COOP_GROUP_INSTR_OFFSETS
	.align		4
.L_321:
        /*00f4*/ 	.byte	0x04, 0x28
        /*00f6*/ 	.short	(.L_323 - .L_322)


	//   ....[0]....
.L_322:
        /*00f8*/ 	.word	0x00000ad0


	//   ....[1]....
        /*00fc*/ 	.word	0x00000b30


	//   ....[2]....
        /*0100*/ 	.word	0x00000b70


	//   ....[3]....
        /*0104*/ 	.word	0x00000bc0


	//   ....[4]....
        /*0108*/ 	.word	0x00000c30


	//   ....[5]....
        /*010c*/ 	.word	0x00000e90


	//   ....[6]....
        /*0110*/ 	.word	0x00000f00


	//   ....[7]....
        /*0114*/ 	.word	0x00000f50


	//   ....[8]....
        /*0118*/ 	.word	0x00000fb0


	//   ....[9]....
        /*011c*/ 	.word	0x00001020


	//   ....[10]....
        /*0120*/ 	.word	0x00001be0


	//   ....[11]....
        /*0124*/ 	.word	0x00001c40


	//   ....[12]....
        /*0128*/ 	.word	0x00001c80


	//   ....[13]....
        /*012c*/ 	.word	0x00001cc0


	//   ....[14]....
        /*0130*/ 	.word	0x00001d30


	//   ....[15]....
        /*0134*/ 	.word	0x000028f0


	//   ....[16]....
        /*0138*/ 	.word	0x00002960


	//   ....[17]....
        /*013c*/ 	.word	0x000029a0


	//   ....[18]....
        /*0140*/ 	.word	0x000029e0


	//   ....[19]....
        /*0144*/ 	.word	0x00002a50


	//   ....[20]....
        /*0148*/ 	.word	0x00002cb0


	//   ....[21]....
        /*014c*/ 	.word	0x00002d20


	//   ....[22]....
        /*0150*/ 	.word	0x00002d70


	//   ....[23]....
        /*0154*/ 	.word	0x00002dd0


	//   ....[24]....
        /*0158*/ 	.word	0x00002e50


	//   ....[25]....
        /*015c*/ 	.word	0x00003ba0


	//   ....[26]....
        /*0160*/ 	.word	0x00003c00


	//   ....[27]....
        /*0164*/ 	.word	0x00003c40


	//   ....[28]....
        /*0168*/ 	.word	0x00003c80


	//   ....[29]....
        /*016c*/ 	.word	0x00003cf0


	//----- nvinfo : EIATTR_VRC_CTA_INIT_COUNT
	.align		4
.L_323:
        /*0170*/ 	.byte	0x02, 0x4a
	.zero		1
	.zero		1


	//----- nvinfo : EIATTR_EXIT_INSTR_OFFSETS
	.align		4
        /*0174*/ 	.byte	0x04, 0x1c
        /*0176*/ 	.short	(.L_325 - .L_324)


	//   ....[0]....
.L_324:
        /*0178*/ 	.word	0x00000080


	//   ....[1]....
        /*017c*/ 	.word	0x000000c0


	//   ....[2]....
        /*0180*/ 	.word	0x00003ef0


	//   ....[3]....
        /*0184*/ 	.word	0x00003f50


	//----- nvinfo : EIATTR_MAX_THREADS
	.align		4
.L_325:
        /*0188*/ 	.byte	0x04, 0x05
        /*018a*/ 	.short	(.L_327 - .L_326)
.L_326:
        /*018c*/ 	.word	0x00000100
        /*0190*/ 	.word	0x00000001
        /*0194*/ 	.word	0x00000001


	//----- nvinfo : EIATTR_CRS_STACK_SIZE
	.align		4
.L_327:
        /*0198*/ 	.byte	0x04, 0x1e
        /*019a*/ 	.short	(.L_329 - .L_328)
.L_328:
        /*019c*/ 	.word	0x00000000


	//----- nvinfo : EIATTR_CBANK_PARAM_SIZE
	.align		4
.L_329:
        /*01a0*/ 	.byte	0x03, 0x19
        /*01a2*/ 	.short	0x001d


	//----- nvinfo : EIATTR_PARAM_CBANK
	.align		4
        /*01a4*/ 	.byte	0x04, 0x0a
        /*01a6*/ 	.short	(.L_331 - .L_330)
	.align		4
.L_330:
        /*01a8*/ 	.word	index@(.nv.constant0._ZN3cub18CUB_300001_SM_10006detail6reduce28DeviceReduceSingleTileKernelINS2_10policy_hubIfjN4cuda3__47minimumIvEEE10Policy1000EPKfPfjS8_ffNS5_3std3__410__identityEEEvT0_T1_T2_T3_T4_T6_)
        /*01ac*/ 	.short	0x0380
        /*01ae*/ 	.short	0x001d


	//----- nvinfo : EIATTR_SW_WAR
	.align		4
.L_331:
        /*01b0*/ 	.byte	0x04, 0x36
        /*01b2*/ 	.short	(.L_333 - .L_332)
.L_332:
        /*01b4*/ 	.word	0x00000008
.L_333:


//--------------------- .nv.info._ZN3cub18CUB_300001_SM_10006detail6reduce28DeviceReduceSingleTileKernelINS2_10policy_hubI6__halfj3MaxE10Policy1000EPS5_S9_iS6_S5_S5_N4cuda3std3__410__identityEEEvT0_T1_T2_T3_T4_T6_ --------------------------
	.section	.nv.info._ZN3cub18CUB_300001_SM_10006detail6reduce28DeviceReduceSingleTileKernelINS2_10policy_hubI6__halfj3MaxE10Policy1000EPS5_S9_iS6_S5_S5_N4cuda3std3__410__identityEEEvT0_T1_T2_T3_T4_T6_,"",@"SHT_CUDA_INFO"
	.sectionflags	@""
	.align	4


	//----- nvinfo : EIATTR_CUDA_API_VERSION
	.align		4
        /*0000*/ 	.byte	0x04, 0x37
        /*0002*/ 	.short	(.L_335 - .L_334)
.L_334:
        /*0004*/ 	.word	0x00000082


	//----- nvinfo : EIATTR_KPARAM_INFO
	.align		4
.L_335:
        /*0008*/ 	.byte	0x04, 0x17
        /*000a*/ 	.short	(.L_337 - .L_336)
.L_336:
        /*000c*/ 	.word	0x00000000
        /*0010*/ 	.short	0x0005
        /*0012*/ 	.short	0x0018
        /*0014*/ 	.byte	0x00, 0xf0, 0x05, 0x00


	//----- nvinfo : EIATTR_KPARAM_INFO
	.align		4
.L_337:
        /*0018*/ 	.byte	0x04, 0x17
        /*001a*/ 	.short	(.L_339 - .L_338)
.L_338:
        /*001c*/ 	.word	0x00000000
        /*0020*/ 	.short	0x0004
        /*0022*/ 	.short	0x0016
        /*0024*/ 	.byte	0x00, 0xf0, 0x09, 0x00


	//----- nvinfo : EIATTR_KPARAM_INFO
	.align		4
.L_339:
        /*0028*/ 	.byte	0x04, 0x17
        /*002a*/ 	.short	(.L_341 - .L_340)
.L_340:
        /*002c*/ 	.word	0x00000000
        /*0030*/ 	.short	0x0003
        /*0032*/ 	.short	0x0014
        /*0034*/ 	.byte	0x00, 0xf0, 0x05, 0x00


	//----- nvinfo : EIATTR_KPARAM_INFO
	.align		4
.L_341:
        /*0038*/ 	.byte	0x04, 0x17
        /*003a*/ 	.short	(.L_343 - .L_342)
.L_342:
        /*003c*/ 	.word	0x00000000
        /*0040*/ 	.short	0x0002
        /*0042*/ 	.short	0x0010
        /*0044*/ 	.byte	0x00, 0xf0, 0x11, 0x00


	//----- nvinfo : EIATTR_KPARAM_INFO
	.align		4
.L_343:
        /*0048*/ 	.byte	0x04, 0x17
        /*004a*/ 	.short	(.L_345 - .L_344)
.L_344:
        /*004c*/ 	.word	0x00000000
        /*0050*/ 	.short	0x0001
        /*0052*/ 	.short	0x0008
        /*0054*/ 	.byte	0x00, 0xf5, 0x21, 0x00


	//----- nvinfo : EIATTR_KPARAM_INFO
	.align		4
.L_345:
        /*0058*/ 	.byte	0x04, 0x17
        /*005a*/ 	.short	(.L_347 - .L_346)
.L_346:
        /*005c*/ 	.word	0x00000000
        /*0060*/ 	.short	0x0000
        /*0062*/ 	.short	0x0000
        /*0064*/ 	.byte	0x00, 0xf5, 0x21, 0x00


	//----- nvinfo : EIATTR_SPARSE_MMA_MASK
	.align		4
.L_347:
        /*0068*/ 	.byte	0x03, 0x50
        /*006a*/ 	.short	0x0000


	//----- nvinfo : EIATTR_MAXREG_COUNT
	.align		4
        /*006c*/ 	.byte	0x03, 0x1b
        /*006e*/ 	.short	0x00ff


	//----- nvinfo : EIATTR_NUM_BARRIERS
	.align		4
        /*0070*/ 	.byte	0x02, 0x4c
        /*0072*/ 	.byte	0x01
	.zero		1


	//----- nvinfo : EIATTR_MERCURY_ISA_VERSION
	.align		4
        /*0074*/ 	.byte	0x03, 0x5f
        /*0076*/ 	.short	0x0101


	//----- nvinfo : EIATTR_UNUSED_LOAD_BYTE_OFFSET
	.align		4
        /*0078*/ 	.byte	0x04, 0x44
        /*007a*/ 	.short	(.L_349 - .L_348)


	//   ....[0]....
.L_348:
        /*007c*/ 	.word	0x00000e10
        /*0080*/ 	.word	0x000000fc


	//   ....[1]....
        /*0084*/ 	.word	0x00002f70
        /*0088*/ 	.word	0x000000fc


	//   ....[2]....
        /*008c*/ 	.word	0x00003e00
        /*0090*/ 	.word	0x000000fc


	//   ....[3]....
        /*0094*/ 	.word	0x00005f50
        /*0098*/ 	.word	0x000000fc


	//----- nvinfo : EIATTR_COOP_GROUP_MASK_REGIDS
	.align		4
.L_349:
        /*009c*/ 	.byte	0x04, 0x29
        /*009e*/ 	.short	(.L_351 - .L_350)


	//   ....[0]....
.L_350:
        /*00a0*/ 	.word	0xffffffff


	//   ....[1]....
        /*00a4*/ 	.word	0xffffffff


	//   ....[2]....
        /*00a8*/ 	.word	0xffffffff


	//   ....[3]....
        /*00ac*/ 	.word	0xffffffff


	//   ....[4]....
        /*00b0*/ 	.word	0xffffffff


	//   ....[5]....
        /*00b4*/ 	.word	0xffffffff


	//   ....[6]....
        /*00b8*/ 	.word	0xffffffff


	//   ....[7]....
        /*00bc*/ 	.word	0xffffffff


	//   ....[8]....
        /*00c0*/ 	.word	0xffffffff


	//   ....[9]....
        /*00c4*/ 	.word	0xffffffff


	//   ....[10]....
        /*00c8*/ 	.word	0xffffffff


	//   ....[11]....
        /*00cc*/ 	.word	0xffffffff


	//   ....[12]....
        /*00d0*/ 	.word	0xffffffff


	//   ....[13]....
        /*00d4*/ 	.word	0xffffffff


	//   ....[14]....
        /*00d8*/ 	.word	0xffffffff


	//   ....[15]....
        /*00dc*/ 	.word	0xffffffff


	//   ....[16]....
        /*00e0*/ 	.word	0xffffffff


	//   ....[17]....
        /*00e4*/ 	.word	0xffffffff


	//   ....[18]....
        /*00e8*/ 	.word	0xffffffff


	//   ....[19]....
        /*00ec*/ 	.word	0xffffffff


	//   ....[20]....
        /*00f0*/ 	.word	0xffffffff


	//   ....[21]....
        /*00f4*/ 	.word	0xffffffff


	//   ....[22]....
        /*00f8*/ 	.word	0xffffffff


	//   ....[23]....
        /*00fc*/ 	.word	0xffffffff


	//   ....[24]....
        /*0100*/ 	.word	0xffffffff


	//   ....[25]....
        /*0104*/ 	.word	0xffffffff


	//   ....[26]....
        /*0108*/ 	.word	0xffffffff


	//   ....[27]....
        /*010c*/ 	.word	0xffffffff


	//   ....[28]....
        /*0110*/ 	.word	0xffffffff


	//   ....[29]....
        /*0114*/ 	.word	0xffffffff


	//----- nvinfo : EIATTR_COOP_GROUP_INSTR_OFFSETS
	.align		4
.L_351:
        /*0118*/ 	.byte	0x04, 0x28
        /*011a*/ 	.short	(.L_353 - .L_352)


	//   ....[0]....
.L_352:
        /*011c*/ 	.word	0x00000b50


	//   ....[1]....
        /*0120*/ 	.word	0x00000bc0


	//   ....[2]....
        /*0124*/ 	.word	0x00000c20


	//   ....[3]....
        /*0128*/ 	.word	0x00000c80


	//   ....[4]....
        /*012c*/ 	.word	0x00000ce0


	//   ....[5]....
        /*0130*/ 	.word	0x00001020


	//   ....[6]....
        /*0134*/ 	.word	0x000010a0


	//   ....[7]....
        /*0138*/ 	.word	0x00001110


	//   ....[8]....
        /*013c*/ 	.word	0x00001190


	//   ....[9]....
        /*0140*/ 	.word	0x00001230


	//   ....[10]....
        /*0144*/ 	.word	0x00002cb0


	//   ....[11]....
        /*0148*/ 	.word	0x00002d20


	//   ....[12]....
        /*014c*/ 	.word	0x00002d80


	//   ....[13]....
        /*0150*/ 	.word	0x00002de0


	//   ....[14]....
        /*0154*/ 	.word	0x00002e40


	//   ....[15]....
        /*0158*/ 	.word	0x00003b40


	//   ....[16]....
        /*015c*/ 	.word	0x00003bb0


	//   ....[17]....
        /*0160*/ 	.word	0x00003c10


	//   ....[18]....
        /*0164*/ 	.word	0x00003c70


	//   ....[19]....
        /*0168*/ 	.word	0x00003cd0


	//   ....[20]....
        /*016c*/ 	.word	0x00004010


	//   ....[21]....
        /*0170*/ 	.word	0x00004090


	//   ....[22]....
        /*0174*/ 	.word	0x00004100


	//   ....[23]....
        /*0178*/ 	.word	0x00004190


	//   ....[24]....
        /*017c*/ 	.word	0x00004220


	//   ....[25]....
        /*0180*/ 	.word	0x00005c90


	//   ....[26]....
        /*0184*/ 	.word	0x00005d00


	//   ....[27]....
        /*0188*/ 	.word	0x00005d60


	//   ....[28]....
        /*018c*/ 	.word	0x00005dc0


	//   ....[29]....
        /*0190*/ 	.word	0x00005e20


	//----- nvinfo : EIATTR_VRC_CTA_INIT_COUNT
	.align		4
.L_353:
        /*0194*/ 	.byte	0x02, 0x4a
	.zero		1
	.zero		1


	//----- nvinfo : EIATTR_EXIT_INSTR_OFFSETS
	.align		4
        /*0198*/ 	.byte	0x04, 0x1c
        /*019a*/ 	.short	(.L_355 - .L_354)


	//   ....[0]....
.L_354:
        /*019c*/ 	.word	0x00000080


	//   ....[1]....
        /*01a0*/ 	.word	0x000000c0


	//   ....[2]....
        /*01a4*/ 	.word	0x00006100


	//   ....[3]....
        /*01a8*/ 	.word	0x00006170


	//----- nvinfo : EIATTR_MAX_THREADS
	.align		4
.L_355:
        /*01ac*/ 	.byte	0x04, 0x05
        /*01ae*/ 	.short	(.L_357 - .L_356)
.L_356:
        /*01b0*/ 	.word	0x00000100
        /*01b4*/ 	.word	0x00000001
        /*01b8*/ 	.word	0x00000001


	//----- nvinfo : EIATTR_CRS_STACK_SIZE
	.align		4
.L_357:
        /*01bc*/ 	.byte	0x04, 0x1e
        /*01be*/ 	.short	(.L_359 - .L_358)
.L_358:
        /*01c0*/ 	.word	0x00000000


	//----- nvinfo : EIATTR_CBANK_PARAM_SIZE
	.align		4
.L_359:
        /*01c4*/ 	.byte	0x03, 0x19
        /*01c6*/ 	.short	0x0019


	//----- nvinfo : EIATTR_PARAM_CBANK
	.align		4
        /*01c8*/ 	.byte	0x04, 0x0a
        /*01ca*/ 	.short	(.L_361 - .L_360)
	.align		4
.L_360:
        /*01cc*/ 	.word	index@(.nv.constant0._ZN3cub18CUB_300001_SM_10006detail6reduce28DeviceReduceSingleTileKernelINS2_10policy_hubI6__halfj3MaxE10Policy1000EPS5_S9_iS6_S5_S5_N4cuda3std3__410__identityEEEvT0_T1_T2_T3_T4_T6_)
        /*01d0*/ 	.short	0x0380
        /*01d2*/ 	.short	0x0019


	//----- nvinfo : EIATTR_SW_WAR
	.align		4
.L_361:
        /*01d4*/ 	.byte	0x04, 0x36
        /*01d6*/ 	.short	(.L_363 - .L_362)
.L_362:
        /*01d8*/ 	.word	0x00000008
.L_363:


//--------------------- .nv.info._ZN3cub18CUB_300001_SM_10006detail6reduce18DeviceReduceKernelINS2_10policy_hubI6__halfj3MaxE10Policy1000EPKS5_jS6_S5_N4cuda3std3__410__identityEEEvT0_PT3_T1_NS0_13GridEvenShareISI_EET2_T4_ --------------------------
	.section	.nv.info._ZN3cub18CUB_300001_SM_10006detail6reduce18DeviceReduceKernelINS2_10policy_hubI6__halfj3MaxE10Policy1000EPKS5_jS6_S5_N4cuda3std3__410__identityEEEvT0_PT3_T1_NS0_13GridEvenShareISI_EET2_T4_,"",@"SHT_CUDA_INFO"
	.sectionflags	@""
	.align	4


	//----- nvinfo : EIATTR_CUDA_API_VERSION
	.align		4
        /*0000*/ 	.byte	0x04, 0x37
        /*0002*/ 	.short	(.L_365 - .L_364)
.L_364:
        /*0004*/ 	.word	0x00000082


	//----- nvinfo : EIATTR_KPARAM_INFO
	.align		4
.L_365:
        /*0008*/ 	.byte	0x04, 0x17
        /*000a*/ 	.short	(.L_367 - .L_366)
.L_366:
        /*000c*/ 	.word	0x00000000
        /*0010*/ 	.short	0x0005
        /*0012*/ 	.short	0x003d
        /*0014*/ 	.byte	0x00, 0xf0, 0x05, 0x00


	//----- nvinfo : EIATTR_KPARAM_INFO
	.align		4
.L_367:
        /*0018*/ 	.byte	0x04, 0x17
        /*001a*/ 	.short	(.L_369 - .L_368)
.L_368:
        /*001c*/ 	.word	0x00000000
        /*0020*/ 	.short	0x0004
        /*0022*/ 	.short	0x003c
        /*0024*/ 	.byte	0x00, 0xf0, 0x05, 0x00


	//----- nvinfo : EIATTR_KPARAM_INFO
	.align		4
.L_369:
        /*0028*/ 	.byte	0x04, 0x17
        /*002a*/ 	.short	(.L_371 - .L_370)
.L_370:
        /*002c*/ 	.word	0x00000000
        /*0030*/ 	.short	0x0003
        /*0032*/ 	.short	0x0014
        /*0034*/ 	.byte	0x00, 0xf0, 0xa1, 0x00


	//----- nvinfo : EIATTR_KPARAM_INFO
	.align		4
.L_371:
        /*0038*/ 	.byte	0x04, 0x17
        /*003a*/ 	.short	(.L_373 - .L_372)
.L_372:
        /*003c*/ 	.word	0x00000000
        /*0040*/ 	.short	0x0002
        /*0042*/ 	.short	0x0010
        /*0044*/ 	.byte	0x00, 0xf0, 0x11, 0x00


	//----- nvinfo : EIATTR_KPARAM_INFO
	.align		4
.L_373:
        /*0048*/ 	.byte	0x04, 0x17
        /*004a*/ 	.short	(.L_375 - .L_374)
.L_374:
        /*004c*/ 	.word	0x00000000
        /*0050*/ 	.short	0x0001
        /*0052*/ 	.short	0x0008
        /*0054*/ 	.byte	0x00, 0xf5, 0x21, 0x00


	//----- nvinfo : EIATTR_KPARAM_INFO
	.align		4
.L_375:
        /*0058*/ 	.byte	0x04, 0x17
        /*005a*/ 	.short	(.L_377 - .L_376)
.L_376:
        /*005c*/ 	.word	0x00000000
        /*0060*/ 	.short	0x0000
        /*0062*/ 	.short	0x0000
        /*0064*/ 	.byte	0x00, 0xf5, 0x21, 0x00


	//----- nvinfo : EIATTR_SPARSE_MMA_MASK
	.align		4
.L_377:
        /*0068*/ 	.byte	0x03, 0x50
        /*006a*/ 	.short	0x0000


	//----- nvinfo : EIATTR_MAXREG_COUNT
	.align		4
        /*006c*/ 	.byte	0x03, 0x1b
        /*006e*/ 	.short	0x00ff


	//----- nvinfo : EIATTR_NUM_BARRIERS
	.align		4
        /*0070*/ 	.byte	0x02, 0x4c
        /*0072*/ 	.byte	0x01
	.zero		1


	//----- nvinfo : EIATTR_MERCURY_ISA_VERSION
	.align		4
        /*0074*/ 	.byte	0x03, 0x5f
        /*0076*/ 	.short	0x0101


	//----- nvinfo : EIATTR_UNUSED_LOAD_BYTE_OFFSET
	.align		4
        /*0078*/ 	.byte	0x04, 0x44
        /*007a*/ 	.short	(.L_379 - .L_378)


	//   ....[0]....
.L_378:
        /*007c*/ 	.word	0x00000860
        /*0080*/ 	.word	0x000000fc


	//   ....[1]....
        /*0084*/ 	.word	0x00002440
        /*0088*/ 	.word	0x000000fc


	//   ....[2]....
        /*008c*/ 	.word	0x00002d30
        /*0090*/ 	.word	0x000000fc


	//   ....[3]....
        /*0094*/ 	.word	0x00004910
        /*0098*/ 	.word	0x000000fc


	//----- nvinfo : EIATTR_COOP_GROUP_MASK_REGIDS
	.align		4
.L_379:
        /*009c*/ 	.byte	0x04, 0x29
        /*009e*/ 	.short	(.L_381 - .L_380)


	//   ....[0]....
.L_380:
        /*00a0*/ 	.word	0xffffffff


	//   ....[1]....
        /*00a4*/ 	.word	0xffffffff


	//   ....[2]....
        /*00a8*/ 	.word	0xffffffff


	//   ....[3]....
        /*00ac*/ 	.word	0xffffffff


	//   ....[4]....
        /*00b0*/ 	.word	0xffffffff


	//   ....[5]....
        /*00b4*/ 	.word	0xffffffff


	//   ....[6]....
        /*00b8*/ 	.word	0xffffffff


	//   ....[7]....
        /*00bc*/ 	.word	0xffffffff


	//   ....[8]....
        /*00c0*/ 	.word	0xffffffff


	//   ....[9]....
        /*00c4*/ 	.word	0xffffffff


	//   ....[10]....
        /*00c8*/ 	.word	0xffffffff


	//   ....[11]....
        /*00cc*/ 	.word	0xffffffff


	//   ....[12]....
        /*00d0*/ 	.word	0xffffffff


	//   ....[13]....
        /*00d4*/ 	.word	0xffffffff


	//   ....[14]....
        /*00d8*/ 	.word	0xffffffff


	//   ....[15]....
        /*00dc*/ 	.word	0xffffffff


	//   ....[16]....
        /*00e0*/ 	.word	0xffffffff


	//   ....[17]....
        /*00e4*/ 	.word	0xffffffff


	//   ....[18]....
        /*00e8*/ 	.word	0xffffffff


	//   ....[19]....
        /*00ec*/ 	.word	0xffffffff


	//   ....[20]....
        /*00f0*/ 	.word	0xffffffff


	//   ....[21]....
        /*00f4*/ 	.word	0xffffffff


	//   ....[22]....
        /*00f8*/ 	.word	0xffffffff


	//   ....[23]....
        /*00fc*/ 	.word	0xffffffff


	//   ....[24]....
        /*0100*/ 	.word	0xffffffff


	//   ....[25]....
        /*0104*/ 	.word	0xffffffff


	//   ....[26]....
        /*0108*/ 	.word	0xffffffff


	//   ....[27]....
        /*010c*/ 	.word	0xffffffff


	//   ....[28]....
        /*0110*/ 	.word	0xffffffff


	//   ....[29]....
        /*0114*/ 	.word	0xffffffff


	//----- nvinfo : EIATTR_COOP_GROUP_INSTR_OFFSETS
	.align		4
.L_381:
        /*0118*/ 	.byte	0x04, 0x28
        /*011a*/ 	.short	(.L_383 - .L_382)


	//   ....[0]....
.L_382:
        /*011c*/ 	.word	0x000005a0


	//   ....[1]....
        /*0120*/ 	.word	0x00000610


	//   ....[2]....
        /*0124*/ 	.word	0x00000670


	//   ....[3]....
        /*0128*/ 	.word	0x000006d0


	//   ....[4]....
        /*012c*/ 	.word	0x00000730


	//   ....[5]....
        /*0130*/ 	.word	0x00000a50


	//   ....[6]....
        /*0134*/ 	.word	0x00000ad0


	//   ....[7]....
        /*0138*/ 	.word	0x00000b40


	//   ....[8]....
        /*013c*/ 	.word	0x00000bc0


	//   ....[9]....
        /*0140*/ 	.word	0x00000c60


	//   ....[10]....
        /*0144*/ 	.word	0x00002180


	//   ....[11]....
        /*0148*/ 	.word	0x000021f0


	//   ....[12]....
        /*014c*/ 	.word	0x00002250


	//   ....[13]....
        /*0150*/ 	.word	0x000022b0


	//   ....[14]....
        /*0154*/ 	.word	0x00002310


	//   ....[15]....
        /*0158*/ 	.word	0x00002a70


	//   ....[16]....
        /*015c*/ 	.word	0x00002ae0


	//   ....[17]....
        /*0160*/ 	.word	0x00002b40


	//   ....[18]....
        /*0164*/ 	.word	0x00002ba0


	//   ....[19]....
        /*0168*/ 	.word	0x00002c00


	//   ....[20]....
        /*016c*/ 	.word	0x00002f20


	//   ....[21]....
        /*0170*/ 	.word	0x00002fa0


	//   ....[22]....
        /*0174*/ 	.word	0x00003010


	//   ....[23]....
        /*0178*/ 	.word	0x000030a0


	//   ....[24]....
        /*017c*/ 	.word	0x00003130


	//   ....[25]....
        /*0180*/ 	.word	0x00004650


	//   ....[26]....
        /*0184*/ 	.word	0x000046c0


	//   ....[27]....
        /*0188*/ 	.word	0x00004720


	//   ....[28]....
        /*018c*/ 	.word	0x00004780


	//   ....[29]....
        /*0190*/ 	.word	0x000047e0


	//----- nvinfo : EIATTR_VRC_CTA_INIT_COUNT
	.align		4
.L_383:
        /*0194*/ 	.byte	0x02, 0x4a
	.zero		1
	.zero		1


	//----- nvinfo : EIATTR_EXIT_INSTR_OFFSETS
	.align		4
        /*0198*/ 	.byte	0x04, 0x1c
        /*019a*/ 	.short	(.L_385 - .L_384)


	//   ....[0]....
.L_384:
        /*019c*/ 	.word	0x00004a90


	//   ....[1]....
        /*01a0*/ 	.word	0x00004af0


	//----- nvinfo : EIATTR_MAX_THREADS
	.align		4
.L_385:
        /*01a4*/ 	.byte	0x04, 0x05
        /*01a6*/ 	.short	(.L_387 - .L_386)
.L_386:
        /*01a8*/ 	.word	0x00000100
        /*01ac*/ 	.word	0x00000001
        /*01b0*/ 	.word	0x00000001


	//----- nvinfo : EIATTR_CRS_STACK_SIZE
	.align		4
.L_387:
        /*01b4*/ 	.byte	0x04, 0x1e
        /*01b6*/ 	.short	(.L_389 - .L_388)
.L_388:
        /*01b8*/ 	.word	0x00000000


	//----- nvinfo : EIATTR_CBANK_PARAM_SIZE
	.align		4
.L_389:
        /*01bc*/ 	.byte	0x03, 0x19
        /*01be*/ 	.short	0x003e


	//----- nvinfo : EIATTR_PARAM_CBANK
	.align		4
        /*01c0*/ 	.byte	0x04, 0x0a
        /*01c2*/ 	.short	(.L_391 - .L_390)
	.align		4
.L_390:
        /*01c4*/ 	.word	index@(.nv.constant0._ZN3cub18CUB_300001_SM_10006detail6reduce18DeviceReduceKernelINS2_10policy_hubI6__halfj3MaxE10Policy1000EPKS5_jS6_S5_N4cuda3std3__410__identityEEEvT0_PT3_T1_NS0_13GridEvenShareISI_EET2_T4_)
        /*01c8*/ 	.short	0x0380
        /*01ca*/ 	.short	0x003e


	//----- nvinfo : EIATTR_SW_WAR
	.align		4
.L_391:
        /*01cc*/ 	.byte	0x04, 0x36
        /*01ce*/ 	.short	(.L_393 - .L_392)
.L_392:
        /*01d0*/ 	.word	0x00000008
.L_393:


//--------------------- .nv.info._ZN3cub18CUB_300001_SM_10006detail6reduce28DeviceReduceSingleTileKernelINS2_10policy_hubI6__halfj3MaxE10Policy1000EPKS5_PS5_jS6_S5_S5_N4cuda3std3__410__identityEEEvT0_T1_T2_T3_T4_T6_ --------------------------
	.section	.nv.info._ZN3cub18CUB_300001_SM_10006detail6reduce28DeviceReduceSingleTileKernelINS2_10policy_hubI6__halfj3MaxE10Policy1000EPKS5_PS5_jS6_S5_S5_N4cuda3std3__410__identityEEEvT0_T1_T2_T3_T4_T6_,"",@"SHT_CUDA_INFO"
	.sectionflags	@""
	.align	4


	//----- nvinfo : EIATTR_CUDA_API_VERSION
	.align		4
        /*0000*/ 	.byte	0x04, 0x37
        /*0002*/ 	.short	(.L_395 - .L_394)
.L_394:
        /*0004*/ 	.word	0x00000082


	//----- nvinfo : EIATTR_KPARAM_INFO
	.align		4
.L_395:
        /*0008*/ 	.byte	0x04, 0x17
        /*000a*/ 	.short	(.L_397 - .L_396)
.L_396:
        /*000c*/ 	.word	0x00000000
        /*0010*/ 	.short	0x0005
        /*0012*/ 	.short	0x0018
        /*0014*/ 	.byte	0x00, 0xf0, 0x05, 0x00


	//----- nvinfo : EIATTR_KPARAM_INFO
	.align		4
.L_397:
        /*0018*/ 	.byte	0x04, 0x17
        /*001a*/ 	.short	(.L_399 - .L_398)
.L_398:
        /*001c*/ 	.word	0x00000000
        /*0020*/ 	.short	0x0004
        /*0022*/ 	.short	0x0016
        /*0024*/ 	.byte	0x00, 0xf0, 0x09, 0x00


	//----- nvinfo : EIATTR_KPARAM_INFO
	.align		4
.L_399:
        /*0028*/ 	.byte	0x04, 0x17
        /*002a*/ 	.short	(.L_401 - .L_400)
.L_400:
        /*002c*/ 	.word	0x00000000
        /*0030*/ 	.short	0x0003
        /*0032*/ 	.short	0x0014
        /*0034*/ 	.byte	0x00, 0xf0, 0x05, 0x00


	//----- nvinfo : EIATTR_KPARAM_INFO
	.align		4
.L_401:
        /*0038*/ 	.byte	0x04, 0x17
        /*003a*/ 	.short	(.L_403 - .L_402)
.L_402:
        /*003c*/ 	.word	0x00000000
        /*0040*/ 	.short	0x0002
        /*0042*/ 	.short	0x0010
        /*0044*/ 	.byte	0x00, 0xf0, 0x11, 0x00


	//----- nvinfo : EIATTR_KPARAM_INFO
	.align		4
.L_403:
        /*0048*/ 	.byte	0x04, 0x17
        /*004a*/ 	.short	(.L_405 - .L_404)
.L_404:
        /*004c*/ 	.word	0x00000000
        /*0050*/ 	.short	0x0001
        /*0052*/ 	.short	0x0008
        /*0054*/ 	.byte	0x00, 0xf5, 0x21, 0x00


	//----- nvinfo : EIATTR_KPARAM_INFO
	.align		4
.L_405:
        /*0058*/ 	.byte	0x04, 0x17
        /*005a*/ 	.short	(.L_407 - .L_406)
.L_406:
        /*005c*/ 	.word	0x00000000
        /*0060*/ 	.short	0x0000
        /*0062*/ 	.short	0x0000
        /*0064*/ 	.byte	0x00, 0xf5, 0x21, 0x00


	//----- nvinfo : EIATTR_SPARSE_MMA_MASK
	.align		4
.L_407:
        /*0068*/ 	.byte	0x03, 0x50
        /*006a*/ 	.short	0x0000


	//----- nvinfo : EIATTR_MAXREG_COUNT
	.align		4
        /*006c*/ 	.byte	0x03, 0x1b
        /*006e*/ 	.short	0x00ff


	//----- nvinfo : EIATTR_NUM_BARRIERS
	.align		4
        /*0070*/ 	.byte	0x02, 0x4c
        /*0072*/ 	.byte	0x01
	.zero		1


	//----- nvinfo : EIATTR_MERCURY_ISA_VERSION
	.align		4
        /*0074*/ 	.byte	0x03, 0x5f
        /*0076*/ 	.short	0x0101


	//----- nvinfo : EIATTR_UNUSED_LOAD_BYTE_OFFSET
	.align		4
        /*0078*/ 	.byte	0x04, 0x44
        /*007a*/ 	.short	(.L_409 - .L_408)


	//   ....[0]....
.L_408:
        /*007c*/ 	.word	0x00000da0
        /*0080*/ 	.word	0x000000fc


	//   ....[1]....
        /*0084*/ 	.word	0x00002880
        /*0088*/ 	.word	0x000000fc


	//   ....[2]....
        /*008c*/ 	.word	0x000036a0
        /*0090*/ 	.word	0x000000fc


	//   ....[3]....
        /*0094*/ 	.word	0x00005190
        /*0098*/ 	.word	0x000000fc


	//----- nvinfo : EIATTR_COOP_GROUP_MASK_REGIDS
	.align		4
.L_409:
        /*009c*/ 	.byte	0x04, 0x29
        /*009e*/ 	.short	(.L_411 - .L_410)


	//   ....[0]....
.L_410:
        /*00a0*/ 	.word	0xffffffff


	//   ....[1]....
        /*00a4*/ 	.word	0xffffffff


	//   ....[2]....
        /*00a8*/ 	.word	0xffffffff


	//   ....[3]....
        /*00ac*/ 	.word	0xffffffff


	//   ....[4]....
        /*00b0*/ 	.word	0xffffffff


	//   ....[5]....
        /*00b4*/ 	.word	0xffffffff


	//   ....[6]....
        /*00b8*/ 	.word	0xffffffff


	//   ....[7]....
        /*00bc*/ 	.word	0xffffffff


	//   ....[8]....
        /*00c0*/ 	.word	0xffffffff


	//   ....[9]....
        /*00c4*/ 	.word	0xffffffff


	//   ....[10]....
        /*00c8*/ 	.word	0xffffffff


	//   ....[11]....
        /*00cc*/ 	.word	0xffffffff


	//   ....[12]....
        /*00d0*/ 	.word	0xffffffff


	//   ....[13]....
        /*00d4*/ 	.word	0xffffffff


	//   ....[14]....
        /*00d8*/ 	.word	0xffffffff


	//   ....[15]....
        /*00dc*/ 	.word	0xffffffff


	//   ....[16]....
        /*00e0*/ 	.word	0xffffffff


	//   ....[17]....
        /*00e4*/ 	.word	0xffffffff


	//   ....[18]....
        /*00e8*/ 	.word	0xffffffff


	//   ....[19]....
        /*00ec*/ 	.word	0xffffffff


	//   ....[20]....
        /*00f0*/ 	.word	0xffffffff


	//   ....[21]....
        /*00f4*/ 	.word	0xffffffff


	//   ....[22]....
        /*00f8*/ 	.word	0xffffffff


	//   ....[23]....
        /*00fc*/ 	.word	0xffffffff


	//   ....[24]....
        /*0100*/ 	.word	0xffffffff


	//   ....[25]....
        /*0104*/ 	.word	0xffffffff


	//   ....[26]....
        /*0108*/ 	.word	0xffffffff


	//   ....[27]....
        /*010c*/ 	.word	0xffffffff


	//   ....[28]....
        /*0110*/ 	.word	0xffffffff


	//   ....[29]....
        /*0114*/ 	.word	0xffffffff


	//----- nvinfo : EIATTR_COOP_GROUP_INSTR_OFFSETS
	.align		4
.L_411:
        /*0118*/ 	.byte	0x04, 0x28
        /*011a*/ 	.short	(.L_413 - .L_412)


	//   ....[0]....
.L_412:
        /*011c*/ 	.word	0x00000ae0


	//   ....[1]....
        /*0120*/ 	.word	0x00000b50


	//   ....[2]....
        /*0124*/ 	.word	0x00000bb0


	//   ....[3]....
        /*0128*/ 	.word	0x00000c10


	//   ....[4]....
        /*012c*/ 	.word	0x00000c70


	//   ....[5]....
        /*0130*/ 	.word	0x00000fb0


	//   ....[6]....
        /*0134*/ 	.word	0x00001030


	//   ....[7]....
        /*0138*/ 	.word	0x000010a0


	//   ....[8]....
        /*013c*/ 	.word	0x00001120


	//   ....[9]....
        /*0140*/ 	.word	0x000011c0


	//   ....[10]....
        /*0144*/ 	.word	0x000025c0


	//   ....[11]....
        /*0148*/ 	.word	0x00002630


	//   ....[12]....
        /*014c*/ 	.word	0x00002690


	//   ....[13]....
        /*0150*/ 	.word	0x000026f0


	//   ....[14]....
        /*0154*/ 	.word	0x00002750


	//   ....[15]....
        /*0158*/ 	.word	0x000033e0


	//   ....[16]....
        /*015c*/ 	.word	0x00003450


	//   ....[17]....
        /*0160*/ 	.word	0x000034b0


	//   ....[18]....
        /*0164*/ 	.word	0x00003510


	//   ....[19]....
        /*0168*/ 	.word	0x00003570


	//   ....[20]....
        /*016c*/ 	.word	0x000038b0


	//   ....[21]....
        /*0170*/ 	.word	0x00003930


	//   ....[22]....
        /*0174*/ 	.word	0x000039a0


	//   ....[23]....
        /*0178*/ 	.word	0x00003a30


	//   ....[24]....
        /*017c*/ 	.word	0x00003ac0


	//   ....[25]....
        /*0180*/ 	.word	0x00004ed0


	//   ....[26]....
        /*0184*/ 	.word	0x00004f40


	//   ....[27]....
        /*0188*/ 	.word	0x00004fa0


	//   ....[28]....
        /*018c*/ 	.word	0x00005000


	//   ....[29]....
        /*0190*/ 	.word	0x00005060


	//----- nvinfo : EIATTR_VRC_CTA_INIT_COUNT
	.align		4
.L_413:
        /*0194*/ 	.byte	0x02, 0x4a
	.zero		1
	.zero		1


	//----- nvinfo : EIATTR_EXIT_INSTR_OFFSETS
	.align		4
        /*0198*/ 	.byte	0x04, 0x1c
        /*019a*/ 	.short	(.L_415 - .L_414)


	//   ....[0]....
.L_414:
        /*019c*/ 	.word	0x00000080


	//   ....[1]....
        /*01a0*/ 	.word	0x000000c0


	//   ....[2]....
        /*01a4*/ 	.word	0x00005340


	//   ....[3]....
        /*01a8*/ 	.word	0x000053b0


	//----- nvinfo : EIATTR_MAX_THREADS
	.align		4
.L_415:
        /*01ac*/ 	.byte	0x04, 0x05
        /*01ae*/ 	.short	(.L_417 - .L_416)
.L_416:
        /*01b0*/ 	.word	0x00000100
        /*01b4*/ 	.word	0x00000001
        /*01b8*/ 	.word	0x00000001


	//----- nvinfo : EIATTR_CRS_STACK_SIZE
	.align		4
.L_417:
        /*01bc*/ 	.byte	0x04, 0x1e
        /*01be*/ 	.short	(.L_419 - .L_418)
.L_418:
        /*01c0*/ 	.word	0x00000000


	//----- nvinfo : EIATTR_CBANK_PARAM_SIZE
	.align		4
.L_419:
        /*01c4*/ 	.byte	0x03, 0x19
        /*01c6*/ 	.short	0x0019


	//----- nvinfo : EIATTR_PARAM_CBANK
	.align		4
        /*01c8*/ 	.byte	0x04, 0x0a
        /*01ca*/ 	.short	(.L_421 - .L_420)
	.align		4
.L_420:
        /*01cc*/ 	.word	index@(.nv.constant0._ZN3cub18CUB_300001_SM_10006detail6reduce28DeviceReduceSingleTileKernelINS2_10policy_hubI6__halfj3MaxE10Policy1000EPKS5_PS5_jS6_S5_S5_N4cuda3std3__410__identityEEEvT0_T1_T2_T3_T4_T6_)
        /*01d0*/ 	.short	0x0380
        /*01d2*/ 	.short	0x0019


	//----- nvinfo : EIATTR_SW_WAR
	.align		4
.L_421:
        /*01d4*/ 	.byte	0x04, 0x36
        /*01d6*/ 	.short	(.L_423 - .L_422)
.L_422:
        /*01d8*/ 	.word	0x00000008
.L_423:


//--------------------- .nv.info._ZN3cub18CUB_300001_SM_10006detail6reduce28DeviceReduceSingleTileKernelINS2_10policy_hubI6__halfj3MinE10Policy1000EPS5_S9_iS6_S5_S5_N4cuda3std3__410__identityEEEvT0_T1_T2_T3_T4_T6_ --------------------------
	.section	.nv.info._ZN3cub18CUB_300001_SM_10006detail6reduce28DeviceReduceSingleTileKernelINS2_10policy_hubI6__halfj3MinE10Policy1000EPS5_S9_iS6_S5_S5_N4cuda3std3__410__identityEEEvT0_T1_T2_T3_T4_T6_,"",@"SHT_CUDA_INFO"
	.sectionflags	@""
	.align	4


	//----- nvinfo : EIATTR_CUDA_API_VERSION
	.align		4
        /*0000*/ 	.byte	0x04, 0x37
        /*0002*/ 	.short	(.L_425 - .L_424)
.L_424:
        /*0004*/ 	.word	0x00000082


	//----- nvinfo : EIATTR_KPARAM_INFO
	.align		4
.L_425:
        /*0008*/ 	.byte	0x04, 0x17
        /*000a*/ 	.short	(.L_427 - .L_426)
.L_426:
        /*000c*/ 	.word	0x00000000
        /*0010*/ 	.short	0x0005
        /*0012*/ 	.short	0x0018
        /*0014*/ 	.byte	0x00, 0xf0, 0x05, 0x00


	//----- nvinfo : EIATTR_KPARAM_INFO
	.align		4
.L_427:
        /*0018*/ 	.byte	0x04, 0x17
        /*001a*/ 	.short	(.L_429 - .L_428)
.L_428:
        /*001c*/ 	.word	0x00000000
        /*0020*/ 	.short	0x0004
        /*0022*/ 	.short	0x0016
        /*0024*/ 	.byte	0x00, 0xf0, 0x09, 0x00


	//----- nvinfo : EIATTR_KPARAM_INFO
	.align		4
.L_429:
        /*0028*/ 	.byte	0x04, 0x17
        /*002a*/ 	.short	(.L_431 - .L_430)
.L_430:
        /*002c*/ 	.word	0x00000000
        /*0030*/ 	.short	0x0003
        /*0032*/ 	.short	0x0014
        /*0034*/ 	.byte	0x00, 0xf0, 0x05, 0x00


	//----- nvinfo : EIATTR_KPARAM_INFO
	.align		4
.L_431:
        /*0038*/ 	.byte	0x04, 0x17
        /*003a*/ 	.short	(.L_433 - .L_432)
.L_432:
        /*003c*/ 	.word	0x00000000
        /*0040*/ 	.short	0x0002
        /*0042*/ 	.short	0x0010
        /*0044*/ 	.byte	0x00, 0xf0, 0x11, 0x00


	//----- nvinfo : EIATTR_KPARAM_INFO
	.align		4
.L_433:
        /*0048*/ 	.byte	0x04, 0x17
        /*004a*/ 	.short	(.L_435 - .L_434)
.L_434:
        /*004c*/ 	.word	0x00000000
        /*0050*/ 	.short	0x0001
        /*0052*/ 	.short	0x0008
        /*0054*/ 	.byte	0x00, 0xf5, 0x21, 0x00


	//----- nvinfo : EIATTR_KPARAM_INFO
	.align		4
.L_435:
        /*0058*/ 	.byte	0x04, 0x17
        /*005a*/ 	.short	(.L_437 - .L_436)
.L_436:
        /*005c*/ 	.word	0x00000000
        /*0060*/ 	.short	0x0000
        /*0062*/ 	.short	0x0000
        /*0064*/ 	.byte	0x00, 0xf5, 0x21, 0x00


	//----- nvinfo : EIATTR_SPARSE_MMA_MASK
	.align		4
.L_437:
        /*0068*/ 	.byte	0x03, 0x50
        /*006a*/ 	.short	0x0000


	//----- nvinfo : EIATTR_MAXREG_COUNT
	.align		4
        /*006c*/ 	.byte	0x03, 0x1b
        /*006e*/ 	.short	0x00ff


	//----- nvinfo : EIATTR_NUM_BARRIERS
	.align		4
        /*0070*/ 	.byte	0x02, 0x4c
        /*0072*/ 	.byte	0x01
	.zero		1


	//----- nvinfo : EIATTR_MERCURY_ISA_VERSION
	.align		4
        /*0074*/ 	.byte	0x03, 0x5f
        /*0076*/ 	.short	0x0101


	//----- nvinfo : EIATTR_UNUSED_LOAD_BYTE_OFFSET
	.align		4
        /*0078*/ 	.byte	0x04, 0x44
        /*007a*/ 	.short	(.L_439 - .L_438)


	//   ....[0]....
.L_438:
        /*007c*/ 	.word	0x00000e10
        /*0080*/ 	.word	0x000000fc


	//   ....[1]....
        /*0084*/ 	.word	0x00002f70
        /*0088*/ 	.word	0x000000fc


	//   ....[2]....
        /*008c*/ 	.word	0x00003e00
        /*0090*/ 	.word	0x000000fc


	//   ....[3]....
        /*0094*/ 	.word	0x00005f50
        /*0098*/ 	.word	0x000000fc


	//----- nvinfo : EIATTR_COOP_GROUP_MASK_REGIDS
	.align		4
.L_439:
        /*009c*/ 	.byte	0x04, 0x29
        /*009e*/ 	.short	(.L_441 - .L_440)


	//   ....[0]....
.L_440:
        /*00a0*/ 	.word	0xffffffff


	//   ....[1]....
        /*00a4*/ 	.word	0xffffffff


	//   ....[2]....
        /*00a8*/ 	.word	0xffffffff


	//   ....[3]....
        /*00ac*/ 	.word	0xffffffff


	//   ....[4]....
        /*00b0*/ 	.word	0xffffffff


	//   ....[5]....
        /*00b4*/ 	.word	0xffffffff


	//   ....[6]....
        /*00b8*/ 	.word	0xffffffff


	//   ....[7]....
        /*00bc*/ 	.word	0xffffffff


	//   ....[8]....
        /*00c0*/ 	.word	0xffffffff


	//   ....[9]....
        /*00c4*/ 	.word	0xffffffff


	//   ....[10]....
        /*00c8*/ 	.word	0xffffffff


	//   ....[11]....
        /*00cc*/ 	.word	0xffffffff


	//   ....[12]....
        /*00d0*/ 	.word	0xffffffff


	//   ....[13]....
        /*00d4*/ 	.word	0xffffffff


	//   ....[14]....
        /*00d8*/ 	.word	0xffffffff


	//   ....[15]....
        /*00dc*/ 	.word	0xffffffff


	//   ....[16]....
        /*00e0*/ 	.word	0xffffffff


	//   ....[17]....
        /*00e4*/ 	.word	0xffffffff


	//   ....[18]....
        /*00e8*/ 	.word	0xffffffff


	//   ....[19]....
        /*00ec*/ 	.word	0xffffffff


	//   ....[20]....
        /*00f0*/ 	.word	0xffffffff


	//   ....[21]....
        /*00f4*/ 	.word	0xffffffff


	//   ....[22]....
        /*00f8*/ 	.word	0xffffffff


	//   ....[23]....
        /*00fc*/ 	.word	0xffffffff


	//   ....[24]....
        /*0100*/ 	.word	0xffffffff


	//   ....[25]....
        /*0104*/ 	.word	0xffffffff


	//   ....[26]....
        /*0108*/ 	.word	0xffffffff


	//   ....[27]....
        /*010c*/ 	.word	0xffffffff


	//   ....[28]....
        /*0110*/ 	.word	0xffffffff


	//   ....[29]....
        /*0114*/ 	.word	0xffffffff


	//----- nvinfo : EIATTR_COOP_GROUP_INSTR_OFFSETS
	.align		4
.L_441:
        /*0118*/ 	.byte	0x04, 0x28
        /*011a*/ 	.short	(.L_443 - .L_442)


	//   ....[0]....
.L_442:
        /*011c*/ 	.word	0x00000b50


	//   ....[1]....
        /*0120*/ 	.word	0x00000bc0


	//   ....[2]....
        /*0124*/ 	.word	0x00000c20


	//   ....[3]....
        /*0128*/ 	.word	0x00000c80


	//   ....[4]....
        /*012c*/ 	.word	0x00000ce0


	//   ....[5]....
        /*0130*/ 	.word	0x00001020


	//   ....[6]....
        /*0134*/ 	.word	0x000010a0


	//   ....[7]....
        /*0138*/ 	.word	0x00001110


	//   ....[8]....
        /*013c*/ 	.word	0x00001190


	//   ....[9]....
        /*0140*/ 	.word	0x00001230


	//   ....[10]....
        /*0144*/ 	.word	0x00002cb0


	//   ....[11]....
        /*0148*/ 	.word	0x00002d20


	//   ....[12]....
        /*014c*/ 	.word	0x00002d80


	//   ....[13]....
        /*0150*/ 	.word	0x00002de0


	//   ....[14]....
        /*0154*/ 	.word	0x00002e40


	//   ....[15]....
        /*0158*/ 	.word	0x00003b40


	//   ....[16]....
        /*015c*/ 	.word	0x00003bb0


	//   ....[17]....
        /*0160*/ 	.word	0x00003c10


	//   ....[18]....
        /*0164*/ 	.word	0x00003c70


	//   ....[19]....
        /*0168*/ 	.word	0x00003cd0


	//   ....[20]....
        /*016c*/ 	.word	0x00004010


	//   ....[21]....
        /*0170*/ 	.word	0x00004090


	//   ....[22]....
        /*0174*/ 	.word	0x00004100


	//   ....[23]....
        /*0178*/ 	.word	0x00004190


	//   ....[24]....
        /*017c*/ 	.word	0x00004220


	//   ....[25]....
        /*0180*/ 	.word	0x00005c90


	//   ....[26]....
        /*0184*/ 	.word	0x00005d00


	//   ....[27]....
        /*0188*/ 	.word	0x00005d60


	//   ....[28]....
        /*018c*/ 	.word	0x00005dc0


	//   ....[29]....
        /*0190*/ 	.word	0x00005e20


	//----- nvinfo : EIATTR_VRC_CTA_INIT_COUNT
	.align		4
.L_443:
        /*0194*/ 	.byte	0x02, 0x4a
	.zero		1
	.zero		1


	//----- nvinfo : EIATTR_EXIT_INSTR_OFFSETS
	.align		4
        /*0198*/ 	.byte	0x04, 0x1c
        /*019a*/ 	.short	(.L_445 - .L_444)


	//   ....[0]....
.L_444:
        /*019c*/ 	.word	0x00000080


	//   ....[1]....
        /*01a0*/ 	.word	0x000000c0


	//   ....[2]....
        /*01a4*/ 	.word	0x00006100


	//   ....[3]....
        /*01a8*/ 	.word	0x00006170


	//----- nvinfo : EIATTR_MAX_THREADS
	.align		4
.L_445:
        /*01ac*/ 	.byte	0x04, 0x05
        /*01ae*/ 	.short	(.L_447 - .L_446)
.L_446:
        /*01b0*/ 	.word	0x00000100
        /*01b4*/ 	.word	0x00000001
        /*01b8*/ 	.word	0x00000001


	//----- nvinfo : EIATTR_CRS_STACK_SIZE
	.align		4
.L_447:
        /*01bc*/ 	.byte	0x04, 0x1e
        /*01be*/ 	.short	(.L_449 - .L_448)
.L_448:
        /*01c0*/ 	.word	0x00000000


	//----- nvinfo : EIATTR_CBANK_PARAM_SIZE
	.align		4
.L_449:
        /*01c4*/ 	.byte	0x03, 0x19
        /*01c6*/ 	.short	0x0019


	//----- nvinfo : EIATTR_PARAM_CBANK
	.align		4
        /*01c8*/ 	.byte	0x04, 0x0a
        /*01ca*/ 	.short	(.L_451 - .L_450)
	.align		4
.L_450:
        /*01cc*/ 	.word	index@(.nv.constant0._ZN3cub18CUB_300001_SM_10006detail6reduce28DeviceReduceSingleTileKernelINS2_10policy_hubI6__halfj3MinE10Policy1000EPS5_S9_iS6_S5_S5_N4cuda3std3__410__identityEEEvT0_T1_T2_T3_T4_T6_)
        /*01d0*/ 	.short	0x0380
        /*01d2*/ 	.short	0x0019


	//----- nvinfo : EIATTR_SW_WAR
	.align		4
.L_451:
        /*01d4*/ 	.byte	0x04, 0x36
        /*01d6*/ 	.short	(.L_453 - .L_452)
.L_452:
        /*01d8*/ 	.word	0x00000008
.L_453:


//--------------------- .nv.info._ZN3cub18CUB_300001_SM_10006detail6reduce18DeviceReduceKernelINS2_10policy_hubI6__halfj3MinE10Policy1000EPKS5_jS6_S5_N4cuda3std3__410__identityEEEvT0_PT3_T1_NS0_13GridEvenShareISI_EET2_T4_ --------------------------
	.section	.nv.info._ZN3cub18CUB_300001_SM_10006detail6reduce18DeviceReduceKernelINS2_10policy_hubI6__halfj3MinE10Policy1000EPKS5_jS6_S5_N4cuda3std3__410__identityEEEvT0_PT3_T1_NS0_13GridEvenShareISI_EET2_T4_,"",@"SHT_CUDA_INFO"
	.sectionflags	@""
	.align	4


	//----- nvinfo : EIATTR_CUDA_API_VERSION
	.align		4
        /*0000*/ 	.byte	0x04, 0x37
        /*0002*/ 	.short	(.L_455 - .L_454)
.L_454:
        /*0004*/ 	.word	0x00000082


	//----- nvinfo : EIATTR_KPARAM_INFO
	.align		4
.L_455:
        /*0008*/ 	.byte	0x04, 0x17
        /*000a*/ 	.short	(.L_457 - .L_456)
.L_456:
        /*000c*/ 	.word	0x00000000
        /*0010*/ 	.short	0x0005
        /*0012*/ 	.short	0x003d
        /*0014*/ 	.byte	0x00, 0xf0, 0x05, 0x00


	//----- nvinfo : EIATTR_KPARAM_INFO
	.align		4
.L_457:
        /*0018*/ 	.byte	0x04, 0x17
        /*001a*/ 	.short	(.L_459 - .L_458)
.L_458:
        /*001c*/ 	.word	0x00000000
        /*0020*/ 	.short	0x0004
        /*0022*/ 	.short	0x003c
        /*0024*/ 	.byte	0x00, 0xf0, 0x05, 0x00


	//----- nvinfo : EIATTR_KPARAM_INFO
	.align		4
.L_459:
        /*0028*/ 	.byte	0x04, 0x17
        /*002a*/ 	.short	(.L_461 - .L_460)
.L_460:
        /*002c*/ 	.word	0x00000000
        /*0030*/ 	.short	0x0003
        /*0032*/ 	.short	0x0014
        /*0034*/ 	.byte	0x00, 0xf0, 0xa1, 0x00


	//----- nvinfo : EIATTR_KPARAM_INFO
	.align		4
.L_461:
        /*0038*/ 	.byte	0x04, 0x17
        /*003a*/ 	.short	(.L_463 - .L_462)
.L_462:
        /*003c*/ 	.word	0x00000000
        /*0040*/ 	.short	0x0002
        /*0042*/ 	.short	0x0010
        /*0044*/ 	.byte	0x00, 0xf0, 0x11, 0x00


	//----- nvinfo : EIATTR_KPARAM_INFO
	.align		4
.L_463:
        /*0048*/ 	.byte	0x04, 0x17
        /*004a*/ 	.short	(.L_465 - .L_464)
.L_464:
        /*004c*/ 	.word	0x00000000
        /*0050*/ 	.short	0x0001
        /*0052*/ 	.short	0x0008
        /*0054*/ 	.byte	0x00, 0xf5, 0x21, 0x00


	//----- nvinfo : EIATTR_KPARAM_INFO
	.align		4
.L_465:
        /*0058*/ 	.byte	0x04, 0x17
        /*005a*/ 	.short	(.L_467 - .L_466)
.L_466:
        /*005c*/ 	.word	0x00000000
        /*0060*/ 	.short	0x0000
        /*0062*/ 	.short	0x0000
        /*0064*/ 	.byte	0x00, 0xf5, 0x21, 0x00


	//----- nvinfo : EIATTR_SPARSE_MMA_MASK
	.align		4
.L_467:
        /*0068*/ 	.byte	0x03, 0x50
        /*006a*/ 	.short	0x0000


	//----- nvinfo : EIATTR_MAXREG_COUNT
	.align		4
        /*006c*/ 	.byte	0x03, 0x1b
        /*006e*/ 	.short	0x00ff


	//----- nvinfo : EIATTR_NUM_BARRIERS
	.align		4
        /*0070*/ 	.byte	0x02, 0x4c
        /*0072*/ 	.byte	0x01
	.zero		1


	//----- nvinfo : EIATTR_MERCURY_ISA_VERSION
	.align		4
        /*0074*/ 	.byte	0x03, 0x5f
        /*0076*/ 	.short	0x0101


	//----- nvinfo : EIATTR_UNUSED_LOAD_BYTE_OFFSET
	.align		4
        /*0078*/ 	.byte	0x04, 0x44
        /*007a*/ 	.short	(.L_469 - .L_468)


	//   ....[0]....
.L_468:
        /*007c*/ 	.word	0x00000860
        /*0080*/ 	.word	0x000000fc


	//   ....[1]....
        /*0084*/ 	.word	0x00002440
        /*0088*/ 	.word	0x000000fc


	//   ....[2]....
        /*008c*/ 	.word	0x00002d30
        /*0090*/ 	.word	0x000000fc


	//   ....[3]....
        /*0094*/ 	.word	0x00004910
        /*0098*/ 	.word	0x000000fc


	//----- nvinfo : EIATTR_COOP_GROUP_MASK_REGIDS
	.align		4
.L_469:
        /*009c*/ 	.byte	0x04, 0x29
        /*009e*/ 	.short	(.L_471 - .L_470)


	//   ....[0]....
.L_470:
        /*00a0*/ 	.word	0xffffffff


	//   ....[1]....
        /*00a4*/ 	.word	0xffffffff


	//   ....[2]....
        /*00a8*/ 	.word	0xffffffff


	//   ....[3]....
        /*00ac*/ 	.word	0xffffffff


	//   ....[4]....
        /*00b0*/ 	.word	0xffffffff


	//   ....[5]....
        /*00b4*/ 	.word	0xffffffff


	//   ....[6]....
        /*00b8*/ 	.word	0xffffffff


	//   ....[7]....
        /*00bc*/ 	.word	0xffffffff


	//   ....[8]....
        /*00c0*/ 	.word	0xffffffff


	//   ....[9]....
        /*00c4*/ 	.word	0xffffffff


	//   ....[10]....
        /*00c8*/ 	.word	0xffffffff


	//   ....[11]....
        /*00cc*/ 	.word	0xffffffff


	//   ....[12]....
        /*00d0*/ 	.word	0xffffffff


	//   ....[13]....
        /*00d4*/ 	.word	0xffffffff


	//   ....[14]....
        /*00d8*/ 	.word	0xffffffff


	//   ....[15]....
        /*00dc*/ 	.word	0xffffffff


	//   ....[16]....
        /*00e0*/ 	.word	0xffffffff


	//   ....[17]....
        /*00e4*/ 	.word	0xffffffff


	//   ....[18]....
        /*00e8*/ 	.word	0xffffffff


	//   ....[19]....
        /*00ec*/ 	.word	0xffffffff


	//   ....[20]....
        /*00f0*/ 	.word	0xffffffff


	//   ....[21]....
        /*00f4*/ 	.word	0xffffffff


	//   ....[22]....
        /*00f8*/ 	.word	0xffffffff


	//   ....[23]....
        /*00fc*/ 	.word	0xffffffff


	//   ....[24]....
        /*0100*/ 	.word	0xffffffff


	//   ....[25]....
        /*0104*/ 	.word	0xffffffff


	//   ....[26]....
        /*0108*/ 	.word	0xffffffff


	//   ....[27]....
        /*010c*/ 	.word	0xffffffff


	//   ....[28]....
        /*0110*/ 	.word	0xffffffff


	//   ....[29]....
        /*0114*/ 	.word	0xffffffff


	//----- nvinfo : EIATTR_COOP_GROUP_INSTR_OFFSETS
	.align		4
.L_471:
        /*0118*/ 	.byte	0x04, 0x28
        /*011a*/ 	.short	(.L_473 - .L_472)


	//   ....[0]....
.L_472:
        /*011c*/ 	.word	0x000005a0


	//   ....[1]....
        /*0120*/ 	.word	0x00000610


	//   ....[2]....
        /*0124*/ 	.word	0x00000670


	//   ....[3]....
        /*0128*/ 	.word	0x000006d0


	//   ....[4]....
        /*012c*/ 	.word	0x00000730


	//   ....[5]....
        /*0130*/ 	.word	0x00000a50


	//   ....[6]....
        /*0134*/ 	.word	0x00000ad0


	//   ....[7]....
        /*0138*/ 	.word	0x00000b40


	//   ....[8]....
        /*013c*/ 	.word	0x00000bc0


	//   ....[9]....
        /*0140*/ 	.word	0x00000c60


	//   ....[10]....
        /*0144*/ 	.word	0x00002180


	//   ....[11]....
        /*0148*/ 	.word	0x000021f0


	//   ....[12]....
        /*014c*/ 	.word	0x00002250


	//   ....[13]....
        /*0150*/ 	.word	0x000022b0


	//   ....[14]....
        /*0154*/ 	.word	0x00002310


	//   ....[15]....
        /*0158*/ 	.word	0x00002a70


	//   ....[16]....
        /*015c*/ 	.word	0x00002ae0


	//   ....[17]....
        /*0160*/ 	.word	0x00002b40


	//   ....[18]....
        /*0164*/ 	.word	0x00002ba0


	//   ....[19]....
        /*0168*/ 	.word	0x00002c00


	//   ....[20]....
        /*016c*/ 	.word	0x00002f20


	//   ....[21]....
        /*0170*/ 	.word	0x00002fa0


	//   ....[22]....
        /*0174*/ 	.word	0x00003010


	//   ....[23]....
        /*0178*/ 	.word	0x000030a0


	//   ....[24]....
        /*017c*/ 	.word	0x00003130


	//   ....[25]....
        /*0180*/ 	.word	0x00004650


	//   ....[26]....
        /*0184*/ 	.word	0x000046c0


	//   ....[27]....
        /*0188*/ 	.word	0x00004720


	//   ....[28]....
        /*018c*/ 	.word	0x00004780


	//   ....[29]....
        /*0190*/ 	.word	0x000047e0


	//----- nvinfo : EIATTR_VRC_CTA_INIT_COUNT
	.align		4
.L_473:
        /*0194*/ 	.byte	0x02, 0x4a
	.zero		1
	.zero		1


	//----- nvinfo : EIATTR_EXIT_INSTR_OFFSETS
	.align		4
        /*0198*/ 	.byte	0x04, 0x1c
        /*019a*/ 	.short	(.L_475 - .L_474)


	//   ....[0]....
.L_474:
        /*019c*/ 	.word	0x00004a90


	//   ....[1]....
        /*01a0*/ 	.word	0x00004af0


	//----- nvinfo : EIATTR_MAX_THREADS
	.align		4
.L_475:
        /*01a4*/ 	.byte	0x04, 0x05
        /*01a6*/ 	.short	(.L_477 - .L_476)
.L_476:
        /*01a8*/ 	.word	0x00000100
        /*01ac*/ 	.word	0x00000001
        /*01b0*/ 	.word	0x00000001


	//----- nvinfo : EIATTR_CRS_STACK_SIZE
	.align		4
.L_477:
        /*01b4*/ 	.byte	0x04, 0x1e
        /*01b6*/ 	.short	(.L_479 - .L_478)
.L_478:
        /*01b8*/ 	.word	0x00000000


	//----- nvinfo : EIATTR_CBANK_PARAM_SIZE
	.align		4
.L_479:
        /*01bc*/ 	.byte	0x03, 0x19
        /*01be*/ 	.short	0x003e


	//----- nvinfo : EIATTR_PARAM_CBANK
	.align		4
        /*01c0*/ 	.byte	0x04, 0x0a
        /*01c2*/ 	.short	(.L_481 - .L_480)
	.align		4
.L_480:
        /*01c4*/ 	.word	index@(.nv.constant0._ZN3cub18CUB_300001_SM_10006detail6reduce18DeviceReduceKernelINS2_10policy_hubI6__halfj3MinE10Policy1000EPKS5_jS6_S5_N4cuda3std3__410__identityEEEvT0_PT3_T1_NS0_13GridEvenShareISI_EET2_T4_)
        /*01c8*/ 	.short	0x0380
        /*01ca*/ 	.short	0x003e


	//----- nvinfo : EIATTR_SW_WAR
	.align		4
.L_481:
        /*01cc*/ 	.byte	0x04, 0x36
        /*01ce*/ 	.short	(.L_483 - .L_482)
.L_482:
        /*01d0*/ 	.word	0x00000008
.L_483:


//--------------------- .nv.info._ZN3cub18CUB_300001_SM_10006detail6reduce28DeviceReduceSingleTileKernelINS2_10policy_hubI6__halfj3MinE10Policy1000EPKS5_PS5_jS6_S5_S5_N4cuda3std3__410__identityEEEvT0_T1_T2_T3_T4_T6_ --------------------------
	.section	.nv.info._ZN3cub18CUB_300001_SM_10006detail6reduce28DeviceReduceSingleTileKernelINS2_10policy_hubI6__halfj3MinE10Policy1000EPKS5_PS5_jS6_S5_S5_N4cuda3std3__410__identityEEEvT0_T1_T2_T3_T4_T6_,"",@"SHT_CUDA_INFO"
	.sectionflags	@""
	.align	4


	//----- nvinfo : EIATTR_CUDA_API_VERSION
	.align		4
        /*0000*/ 	.byte	0x04, 0x37
        /*0002*/ 	.short	(.L_485 - .L_484)
.L_484:
        /*0004*/ 	.word	0x00000082


	//----- nvinfo : EIATTR_KPARAM_INFO
	.align		4
.L_485:
        /*0008*/ 	.byte	0x04, 0x17
        /*000a*/ 	.short	(.L_487 - .L_486)
.L_486:
        /*000c*/ 	.word	0x00000000
        /*0010*/ 	.short	0x0005
        /*0012*/ 	.short	0x0018
        /*0014*/ 	.byte	0x00, 0xf0, 0x05, 0x00


	//----- nvinfo : EIATTR_KPARAM_INFO
	.align		4
.L_487:
        /*0018*/ 	.byte	0x04, 0x17
        /*001a*/ 	.short	(.L_489 - .L_488)
.L_488:
        /*001c*/ 	.word	0x00000000
        /*0020*/ 	.short	0x0004
        /*0022*/ 	.short	0x0016
        /*0024*/ 	.byte	0x00, 0xf0, 0x09, 0x00


	//----- nvinfo : EIATTR_KPARAM_INFO
	.align		4
.L_489:
        /*0028*/ 	.byte	0x04, 0x17
        /*002a*/ 	.short	(.L_491 - .L_490)
.L_490:
        /*002c*/ 	.word	0x00000000
        /*0030*/ 	.short	0x0003
        /*0032*/ 	.short	0x0014
        /*0034*/ 	.byte	0x00, 0xf0, 0x05, 0x00


	//----- nvinfo : EIATTR_KPARAM_INFO
	.align		4
.L_491:
        /*0038*/ 	.byte	0x04, 0x17
        /*003a*/ 	.short	(.L_493 - .L_492)
.L_492:
        /*003c*/ 	.word	0x00000000
        /*0040*/ 	.short	0x0002
        /*0042*/ 	.short	0x0010
        /*0044*/ 	.byte	0x00, 0xf0, 0x11, 0x00


	//----- nvinfo : EIATTR_KPARAM_INFO
	.align		4
.L_493:
        /*0048*/ 	.byte	0x04, 0x17
        /*004a*/ 	.short	(.L_495 - .L_494)
.L_494:
        /*004c*/ 	.word	0x00000000
        /*0050*/ 	.short	0x0001
        /*0052*/ 	.short	0x0008
        /*0054*/ 	.byte	0x00, 0xf5, 0x21, 0x00


	//----- nvinfo : EIATTR_KPARAM_INFO
	.align		4
.L_495:
        /*0058*/ 	.byte	0x04, 0x17
        /*005a*/ 	.short	(.L_497 - .L_496)
.L_496:
        /*005c*/ 	.word	0x00000000
        /*0060*/ 	.short	0x0000
        /*0062*/ 	.short	0x0000
        /*0064*/ 	.byte	0x00, 0xf5, 0x21, 0x00


	//----- nvinfo : EIATTR_SPARSE_MMA_MASK
	.align		4
.L_497:
        /*0068*/ 	.byte	0x03, 0x50
        /*006a*/ 	.short	0x0000


	//----- nvinfo : EIATTR_MAXREG_COUNT
	.align		4
        /*006c*/ 	.byte	0x03, 0x1b
        /*006e*/ 	.short	0x00ff


	//----- nvinfo : EIATTR_NUM_BARRIERS
	.align		4
        /*0070*/ 	.byte	0x02, 0x4c
        /*0072*/ 	.byte	0x01
	.zero		1


	//----- nvinfo : EIATTR_MERCURY_ISA_VERSION
	.align		4
        /*0074*/ 	.byte	0x03, 0x5f
        /*0076*/ 	.short	0x0101


	//----- nvinfo : EIATTR_UNUSED_LOAD_BYTE_OFFSET
	.align		4
        /*0078*/ 	.byte	0x04, 0x44
        /*007a*/ 	.short	(.L_499 - .L_498)


	//   ....[0]....
.L_498:
        /*007c*/ 	.word	0x00000da0
        /*0080*/ 	.word	0x000000fc


	//   ....[1]....
        /*0084*/ 	.word	0x00002880
        /*0088*/ 	.word	0x000000fc


	//   ....[2]....
        /*008c*/ 	.word	0x000036a0
        /*0090*/ 	.word	0x000000fc


	//   ....[3]....
        /*0094*/ 	.word	0x00005190
        /*0098*/ 	.word	0x000000fc


	//----- nvinfo : EIATTR_COOP_GROUP_MASK_REGIDS
	.align		4
.L_499:
        /*009c*/ 	.byte	0x04, 0x29
        /*009e*/ 	.short	(.L_501 - .L_500)


	//   ....[0]....
.L_500:
        /*00a0*/ 	.word	0xffffffff


	//   ....[1]....
        /*00a4*/ 	.word	0xffffffff


	//   ....[2]....
        /*00a8*/ 	.word	0xffffffff


	//   ....[3]....
        /*00ac*/ 	.word	0xffffffff


	//   ....[4]....
        /*00b0*/ 	.word	0xffffffff


	//   ....[5]....
        /*00b4*/ 	.word	0xffffffff


	//   ....[6]....
        /*00b8*/ 	.word	0xffffffff


	//   ....[7]....
        /*00bc*/ 	.word	0xffffffff


	//   ....[8]....
        /*00c0*/ 	.word	0xffffffff


	//   ....[9]....
        /*00c4*/ 	.word	0xffffffff


	//   ....[10]....
        /*00c8*/ 	.word	0xffffffff


	//   ....[11]....
        /*00cc*/ 	.word	0xffffffff


	//   ....[12]....
        /*00d0*/ 	.word	0xffffffff


	//   ....[13]....
        /*00d4*/ 	.word	0xffffffff


	//   ....[14]....
        /*00d8*/ 	.word	0xffffffff


	//   ....[15]....
        /*00dc*/ 	.word	0xffffffff


	//   ....[16]....
        /*00e0*/ 	.word	0xffffffff


	//   ....[17]....
        /*00e4*/ 	.word	0xffffffff


	//   ....[18]....
        /*00e8*/ 	.word	0xffffffff


	//   ....[19]....
        /*00ec*/ 	.word	0xffffffff


	//   ....[20]....
        /*00f0*/ 	.word	0xffffffff


	//   ....[21]....
        /*00f4*/ 	.word	0xffffffff


	//   ....[22]....
        /*00f8*/ 	.word	0xffffffff


	//   ....[23]....
        /*00fc*/ 	.word	0xffffffff


	//   ....[24]....
        /*0100*/ 	.word	0xffffffff


	//   ....[25]....
        /*0104*/ 	.word	0xffffffff


	//   ....[26]....
        /*0108*/ 	.word	0xffffffff


	//   ....[27]....
        /*010c*/ 	.word	0xffffffff


	//   ....[28]....
        /*0110*/ 	.word	0xffffffff


	//   ....[29]....
        /*0114*/ 	.word	0xffffffff


	//----- nvinfo : EIATTR_COOP_GROUP_INSTR_OFFSETS
	.align		4
.L_501:
        /*0118*/ 	.byte	0x04, 0x28
        /*011a*/ 	.short	(.L_503 - .L_502)


	//   ....[0]....
.L_502:
        /*011c*/ 	.word	0x00000ae0


	//   ....[1]....
        /*0120*/ 	.word	0x00000b50


	//   ....[2]....
        /*0124*/ 	.word	0x00000bb0


	//   ....[3]....
        /*0128*/ 	.word	0x00000c10


	//   ....[4]....
        /*012c*/ 	.word	0x00000c70


	//   ....[5]....
        /*0130*/ 	.word	0x00000fb0


	//   ....[6]....
        /*0134*/ 	.word	0x00001030


	//   ....[7]....
        /*0138*/ 	.word	0x000010a0


	//   ....[8]....
        /*013c*/ 	.word	0x00001120


	//   ....[9]....
        /*0140*/ 	.word	0x000011c0


	//   ....[10]....
        /*0144*/ 	.word	0x000025c0


	//   ....[11]....
        /*0148*/ 	.word	0x00002630


	//   ....[12]....
        /*014c*/ 	.word	0x00002690


	//   ....[13]....
        /*0150*/ 	.word	0x000026f0


	//   ....[14]....
        /*0154*/ 	.word	0x00002750


	//   ....[15]....
        /*0158*/ 	.word	0x000033e0


	//   ....[16]....
        /*015c*/ 	.word	0x00003450


	//   ....[17]....
        /*0160*/ 	.word	0x000034b0


	//   ....[18]....
        /*0164*/ 	.word	0x00003510


	//   ....[19]....
        /*0168*/ 	.word	0x00003570


	//   ....[20]....
        /*016c*/ 	.word	0x000038b0


	//   ....[21]....
        /*0170*/ 	.word	0x00003930


	//   ....[22]....
        /*0174*/ 	.word	0x000039a0


	//   ....[23]....
        /*0178*/ 	.word	0x00003a30


	//   ....[24]....
        /*017c*/ 	.word	0x00003ac0


	//   ....[25]....
        /*0180*/ 	.word	0x00004ed0


	//   ....[26]....
        /*0184*/ 	.word	0x00004f40


	//   ....[27]....
        /*0188*/ 	.word	0x00004fa0


	//   ....[28]....
        /*018c*/ 	.word	0x00005000


	//   ....[29]....
        /*0190*/ 	.word	0x00005060


	//----- nvinfo : EIATTR_VRC_CTA_INIT_COUNT
	.align		4
.L_503:
        /*0194*/ 	.byte	0x02, 0x4a
	.zero		1
	.zero		1


	//----- nvinfo : EIATTR_EXIT_INSTR_OFFSETS
	.align		4
        /*0198*/ 	.byte	0x04, 0x1c
        /*019a*/ 	.short	(.L_505 - .L_504)


	//   ....[0]....
.L_504:
        /*019c*/ 	.word	0x00000080


	//   ....[1]....
        /*01a0*/ 	.word	0x000000c0


	//   ....[2]....
        /*01a4*/ 	.word	0x00005340


	//   ....[3]....
        /*01a8*/ 	.word	0x000053b0


	//----- nvinfo : EIATTR_MAX_THREADS
	.align		4
.L_505:
        /*01ac*/ 	.byte	0x04, 0x05
        /*01ae*/ 	.short	(.L_507 - .L_506)
.L_506:
        /*01b0*/ 	.word	0x00000100
        /*01b4*/ 	.word	0x00000001
        /*01b8*/ 	.word	0x00000001


	//----- nvinfo : EIATTR_CRS_STACK_SIZE
	.align		4
.L_507:
        /*01bc*/ 	.byte	0x04, 0x1e
        /*01be*/ 	.short	(.L_509 - .L_508)
.L_508:
        /*01c0*/ 	.word	0x00000000


	//----- nvinfo : EIATTR_CBANK_PARAM_SIZE
	.align		4
.L_509:
        /*01c4*/ 	.byte	0x03, 0x19
        /*01c6*/ 	.short	0x0019


	//----- nvinfo : EIATTR_PARAM_CBANK
	.align		4
        /*01c8*/ 	.byte	0x04, 0x0a
        /*01ca*/ 	.short	(.L_511 - .L_510)
	.align		4
.L_510:
        /*01cc*/ 	.word	index@(.nv.constant0._ZN3cub18CUB_300001_SM_10006detail6reduce28DeviceReduceSingleTileKernelINS2_10policy_hubI6__halfj3MinE10Policy1000EPKS5_PS5_jS6_S5_S5_N4cuda3std3__410__identityEEEvT0_T1_T2_T3_T4_T6_)
        /*01d0*/ 	.short	0x0380
        /*01d2*/ 	.short	0x0019


	//----- nvinfo : EIATTR_SW_WAR
	.align		4
.L_511:
        /*01d4*/ 	.byte	0x04, 0x36
        /*01d6*/ 	.short	(.L_513 - .L_512)
.L_512:
        /*01d8*/ 	.word	0x00000008
.L_513:


//--------------------- .nv.info._ZN3cub18CUB_300001_SM_10006detail11EmptyKernelIvEEvv --------------------------
	.section	.nv.info._ZN3cub18CUB_300001_SM_10006detail11EmptyKernelIvEEvv,"",@"SHT_CUDA_INFO"
	.sectionflags	@""
	.align	4


	//----- nvinfo : EIATTR_CUDA_API_VERSION
	.align		4
        /*0000*/ 	.byte	0x04, 0x37
        /*0002*/ 	.short	(.L_515 - .L_514)
.L_514:
        /*0004*/ 	.word	0x00000082


	//----- nvinfo : EIATTR_SPARSE_MMA_MASK
	.align		4
.L_515:
        /*0008*/ 	.byte	0x03, 0x50
        /*000a*/ 	.short	0x0000


	//----- nvinfo : EIATTR_MAXREG_COUNT
	.align		4
        /*000c*/ 	.byte	0x03, 0x1b
        /*000e*/ 	.short	0x00ff


	//----- nvinfo : EIATTR_MERCURY_ISA_VERSION
	.align		4
        /*0010*/ 	.byte	0x03, 0x5f
        /*0012*/ 	.short	0x0101


	//----- nvinfo : EIATTR_VRC_CTA_INIT_COUNT
	.align		4
        /*0014*/ 	.byte	0x02, 0x4a
	.zero		1
	.zero		1


	//----- nvinfo : EIATTR_EXIT_INSTR_OFFSETS
	.align		4
        /*0018*/ 	.byte	0x04, 0x1c
        /*001a*/ 	.short	(.L_517 - .L_516)


	//   ....[0]....
.L_516:
        /*001c*/ 	.word	0x00000010


	//----- nvinfo : EIATTR_SW_WAR
	.align		4
.L_517:
        /*0020*/ 	.byte	0x04, 0x36
        /*0022*/ 	.short	(.L_519 - .L_518)
.L_518:
        /*0024*/ 	.word	0x00000008
.L_519:


//--------------------- .nv.info._Z32decompress_uint8_to_float_vectorI6__halfEvPhPlPT_S2_ --------------------------
	.section	.nv.info._Z32decompress_uint8_to_float_vectorI6__halfEvPhPlPT_S2_,"",@"SHT_CUDA_INFO"
	.sectionflags	@""
	.align	4


	//----- nvinfo : EIATTR_CUDA_API_VERSION
	.align		4
        /*0000*/ 	.byte	0x04, 0x37
        /*0002*/ 	.short	(.L_521 - .L_520)
.L_520:
        /*0004*/ 	.word	0x00000082


	//----- nvinfo : EIATTR_KPARAM_INFO
	.align		4
.L_521:
        /*0008*/ 	.byte	0x04, 0x17
        /*000a*/ 	.short	(.L_523 - .L_522)
.L_522:
        /*000c*/ 	.word	0x00000000
        /*0010*/ 	.short	0x0003
        /*0012*/ 	.short	0x0018
        /*0014*/ 	.byte	0x00, 0xf5, 0x21, 0x00


	//----- nvinfo : EIATTR_KPARAM_INFO
	.align		4
.L_523:
        /*0018*/ 	.byte	0x04, 0x17
        /*001a*/ 	.short	(.L_525 - .L_524)
.L_524:
        /*001c*/ 	.word	0x00000000
        /*0020*/ 	.short	0x0002
        /*0022*/ 	.short	0x0010
        /*0024*/ 	.byte	0x00, 0xf5, 0x21, 0x00


	//----- nvinfo : EIATTR_KPARAM_INFO
	.align		4
.L_525:
        /*0028*/ 	.byte	0x04, 0x17
        /*002a*/ 	.short	(.L_527 - .L_526)
.L_526:
        /*002c*/ 	.word	0x00000000
        /*0030*/ 	.short	0x0001
        /*0032*/ 	.short	0x0008
        /*0034*/ 	.byte	0x00, 0xf5, 0x21, 0x00


	//----- nvinfo : EIATTR_KPARAM_INFO
	.align		4
.L_527:
        /*0038*/ 	.byte	0x04, 0x17
        /*003a*/ 	.short	(.L_529 - .L_528)
.L_528:
        /*003c*/ 	.word	0x00000000
        /*0040*/ 	.short	0x0000
        /*0042*/ 	.short	0x0000
        /*0044*/ 	.byte	0x00, 0xf5, 0x21, 0x00


	//----- nvinfo : EIATTR_SPARSE_MMA_MASK
	.align		4
.L_529:
        /*0048*/ 	.byte	0x03, 0x50
        /*004a*/ 	.short	0x0000


	//----- nvinfo : EIATTR_MAXREG_COUNT
	.align		4
        /*004c*/ 	.byte	0x03, 0x1b
        /*004e*/ 	.short	0x00ff


	//----- nvinfo : EIATTR_MERCURY_ISA_VERSION
	.align		4
        /*0050*/ 	.byte	0x03, 0x5f
        /*0052*/ 	.short	0x0101


	//----- nvinfo : EIATTR_VRC_CTA_INIT_COUNT
	.align		4
        /*0054*/ 	.byte	0x02, 0x4a
	.zero		1
	.zero		1


	//----- nvinfo : EIATTR_EXIT_INSTR_OFFSETS
	.align		4
        /*0058*/ 	.byte	0x04, 0x1c
        /*005a*/ 	.short	(.L_531 - .L_530)


	//   ....[0]....
.L_530:
        /*005c*/ 	.word	0x00000180


	//   ....[1]....
        /*0060*/ 	.word	0x000003b0


	//   ....[2]....
        /*0064*/ 	.word	0x00000610


	//----- nvinfo : EIATTR_CRS_STACK_SIZE
	.align		4
.L_531:
        /*0068*/ 	.byte	0x04, 0x1e
        /*006a*/ 	.short	(.L_533 - .L_532)
.L_532:
        /*006c*/ 	.word	0x00000000


	//----- nvinfo : EIATTR_CBANK_PARAM_SIZE
	.align		4
.L_533:
        /*0070*/ 	.byte	0x03, 0x19
        /*0072*/ 	.short	0x0020


	//----- nvinfo : EIATTR_PARAM_CBANK
	.align		4
        /*0074*/ 	.byte	0x04, 0x0a
        /*0076*/ 	.short	(.L_535 - .L_534)
	.align		4
.L_534:
        /*0078*/ 	.word	index@(.nv.constant0._Z32decompress_uint8_to_float_vectorI6__halfEvPhPlPT_S2_)
        /*007c*/ 	.short	0x0380
        /*007e*/ 	.short	0x0020


	//----- nvinfo : EIATTR_SW_WAR
	.align		4
.L_535:
        /*0080*/ 	.byte	0x04, 0x36
        /*0082*/ 	.short	(.L_537 - .L_536)
.L_536:
        /*0084*/ 	.word	0x00000008
.L_537:


//--------------------- .nv.info._Z30compress_float_to_uint8_vectorI6__halfEvPT_iPlPhS3_S2_ --------------------------
	.section	.nv.info._Z30compress_float_to_uint8_vectorI6__halfEvPT_iPlPhS3_S2_,"",@"SHT_CUDA_INFO"
	.sectionflags	@""
	.align	4


	//----- nvinfo : EIATTR_CUDA_API_VERSION
	.align		4
        /*0000*/ 	.byte	0x04, 0x37
        /*0002*/ 	.short	(.L_539 - .L_538)
.L_538:
        /*0004*/ 	.word	0x00000082


	//----- nvinfo : EIATTR_KPARAM_INFO
	.align		4
.L_539:
        /*0008*/ 	.byte	0x04, 0x17
        /*000a*/ 	.short	(.L_541 - .L_540)
.L_540:
        /*000c*/ 	.word	0x00000000
        /*0010*/ 	.short	0x0005
        /*0012*/ 	.short	0x0028
        /*0014*/ 	.byte	0x00, 0xf5, 0x21, 0x00


	//----- nvinfo : EIATTR_KPARAM_INFO
	.align		4
.L_541:
        /*0018*/ 	.byte	0x04, 0x17
        /*001a*/ 	.short	(.L_543 - .L_542)
.L_542:
        /*001c*/ 	.word	0x00000000
        /*0020*/ 	.short	0x0004
        /*0022*/ 	.short	0x0020
        /*0024*/ 	.byte	0x00, 0xf5, 0x21, 0x00


	//----- nvinfo : EIATTR_KPARAM_INFO
	.align		4
.L_543:
        /*0028*/ 	.byte	0x04, 0x17
        /*002a*/ 	.short	(.L_545 - .L_544)
.L_544:
        /*002c*/ 	.word	0x00000000
        /*0030*/ 	.short	0x0003
        /*0032*/ 	.short	0x0018
        /*0034*/ 	.byte	0x00, 0xf5, 0x21, 0x00


	//----- nvinfo : EIATTR_KPARAM_INFO
	.align		4
.L_545:
        /*0038*/ 	.byte	0x04, 0x17
        /*003a*/ 	.short	(.L_547 - .L_546)
.L_546:
        /*003c*/ 	.word	0x00000000
        /*0040*/ 	.short	0x0002
        /*0042*/ 	.short	0x0010
        /*0044*/ 	.byte	0x00, 0xf5, 0x21, 0x00


	//----- nvinfo : EIATTR_KPARAM_INFO
	.align		4
.L_547:
        /*0048*/ 	.byte	0x04, 0x17
        /*004a*/ 	.short	(.L_549 - .L_548)
.L_548:
        /*004c*/ 	.word	0x00000000
        /*0050*/ 	.short	0x0001
        /*0052*/ 	.short	0x0008
        /*0054*/ 	.byte	0x00, 0xf0, 0x11, 0x00


	//----- nvinfo : EIATTR_KPARAM_INFO
	.align		4
.L_549:
        /*0058*/ 	.byte	0x04, 0x17
        /*005a*/ 	.short	(.L_551 - .L_550)
.L_550:
        /*005c*/ 	.word	0x00000000
        /*0060*/ 	.short	0x0000
        /*0062*/ 	.short	0x0000
        /*0064*/ 	.byte	0x00, 0xf5, 0x21, 0x00


	//----- nvinfo : EIATTR_SPARSE_MMA_MASK
	.align		4
.L_551:
        /*0068*/ 	.byte	0x03, 0x50
        /*006a*/ 	.short	0x0000


	//----- nvinfo : EIATTR_MAXREG_COUNT
	.align		4
        /*006c*/ 	.byte	0x03, 0x1b
        /*006e*/ 	.short	0x00ff


	//----- nvinfo : EIATTR_MERCURY_ISA_VERSION
	.align		4
        /*0070*/ 	.byte	0x03, 0x5f
        /*0072*/ 	.short	0x0101


	//----- nvinfo : EIATTR_VRC_CTA_INIT_COUNT
	.align		4
        /*0074*/ 	.byte	0x02, 0x4a
	.zero		1
	.zero		1


	//----- nvinfo : EIATTR_EXIT_INSTR_OFFSETS
	.align		4
        /*0078*/ 	.byte	0x04, 0x1c
        /*007a*/ 	.short	(.L_553 - .L_552)


	//   ....[0]....
.L_552:
        /*007c*/ 	.word	0x00000570


	//   ....[1]....
        /*0080*/ 	.word	0x000005f0


	//----- nvinfo : EIATTR_CRS_STACK_SIZE
	.align		4
.L_553:
        /*0084*/ 	.byte	0x04, 0x1e
        /*0086*/ 	.short	(.L_555 - .L_554)
.L_554:
        /*0088*/ 	.word	0x00000000


	//----- nvinfo : EIATTR_CBANK_PARAM_SIZE
	.align		4
.L_555:
        /*008c*/ 	.byte	0x03, 0x19
        /*008e*/ 	.short	0x0030


	//----- nvinfo : EIATTR_PARAM_CBANK
	.align		4
        /*0090*/ 	.byte	0x04, 0x0a
        /*0092*/ 	.short	(.L_557 - .L_556)
	.align		4
.L_556:
        /*0094*/ 	.word	index@(.nv.constant0._Z30compress_float_to_uint8_vectorI6__halfEvPT_iPlPhS3_S2_)
        /*0098*/ 	.short	0x0380
        /*009a*/ 	.short	0x0030


	//----- nvinfo : EIATTR_SW_WAR
	.align		4
.L_557:
        /*009c*/ 	.byte	0x04, 0x36
        /*009e*/ 	.short	(.L_559 - .L_558)
.L_558:
        /*00a0*/ 	.word	0x00000008
.L_559:


//--------------------- .nv.info._Z25decompress_uint8_to_floatI6__halfEvPhmiiiPT_ --------------------------
	.section	.nv.info._Z25decompress_uint8_to_floatI6__halfEvPhmiiiPT_,"",@"SHT_CUDA_INFO"
	.sectionflags	@""
	.align	4


	//----- nvinfo : EIATTR_CUDA_API_VERSION
	.align		4
        /*0000*/ 	.byte	0x04, 0x37
        /*0002*/ 	.short	(.L_561 - .L_560)
.L_560:
        /*0004*/ 	.word	0x00000082


	//----- nvinfo : EIATTR_KPARAM_INFO
	.align		4
.L_561:
        /*0008*/ 	.byte	0x04, 0x17
        /*000a*/ 	.short	(.L_563 - .L_562)
.L_562:
        /*000c*/ 	.word	0x00000000
        /*0010*/ 	.short	0x0005
        /*0012*/ 	.short	0x0020
        /*0014*/ 	.byte	0x00, 0xf5, 0x21, 0x00


	//----- nvinfo : EIATTR_KPARAM_INFO
	.align		4
.L_563:
        /*0018*/ 	.byte	0x04, 0x17
        /*001a*/ 	.short	(.L_565 - .L_564)
.L_564:
        /*001c*/ 	.word	0x00000000
        /*0020*/ 	.short	0x0004
        /*0022*/ 	.short	0x0018
        /*0024*/ 	.byte	0x00, 0xf0, 0x11, 0x00


	//----- nvinfo : EIATTR_KPARAM_INFO
	.align		4
.L_565:
        /*0028*/ 	.byte	0x04, 0x17
        /*002a*/ 	.short	(.L_567 - .L_566)
.L_566:
        /*002c*/ 	.word	0x00000000
        /*0030*/ 	.short	0x0003
        /*0032*/ 	.short	0x0014
        /*0034*/ 	.byte	0x00, 0xf0, 0x11, 0x00


	//----- nvinfo : EIATTR_KPARAM_INFO
	.align		4
.L_567:
        /*0038*/ 	.byte	0x04, 0x17
        /*003a*/ 	.short	(.L_569 - .L_568)
.L_568:
        /*003c*/ 	.word	0x00000000
        /*0040*/ 	.short	0x0002
        /*0042*/ 	.short	0x0010
        /*0044*/ 	.byte	0x00, 0xf0, 0x11, 0x00


	//----- nvinfo : EIATTR_KPARAM_INFO
	.align		4
.L_569:
        /*0048*/ 	.byte	0x04, 0x17
        /*004a*/ 	.short	(.L_571 - .L_570)
.L_570:
        /*004c*/ 	.word	0x00000000
        /*0050*/ 	.short	0x0001
        /*0052*/ 	.short	0x0008
        /*0054*/ 	.byte	0x00, 0xf0, 0x21, 0x00


	//----- nvinfo : EIATTR_KPARAM_INFO
	.align		4
.L_571:
        /*0058*/ 	.byte	0x04, 0x17
        /*005a*/ 	.short	(.L_573 - .L_572)
.L_572:
        /*005c*/ 	.word	0x00000000
        /*0060*/ 	.short	0x0000
        /*0062*/ 	.short	0x0000
        /*0064*/ 	.byte	0x00, 0xf5, 0x21, 0x00


	//----- nvinfo : EIATTR_SPARSE_MMA_MASK
	.align		4
.L_573:
        /*0068*/ 	.byte	0x03, 0x50
        /*006a*/ 	.short	0x0000


	//----- nvinfo : EIATTR_MAXREG_COUNT
	.align		4
        /*006c*/ 	.byte	0x03, 0x1b
        /*006e*/ 	.short	0x00ff


	//----- nvinfo : EIATTR_MERCURY_ISA_VERSION
	.align		4
        /*0070*/ 	.byte	0x03, 0x5f
        /*0072*/ 	.short	0x0101


	//----- nvinfo : EIATTR_VRC_CTA_INIT_COUNT
	.align		4
        /*0074*/ 	.byte	0x02, 0x4a
	.zero		1
	.zero		1


	//----- nvinfo : EIATTR_EXIT_INSTR_OFFSETS
	.align		4
        /*0078*/ 	.byte	0x04, 0x1c
        /*007a*/ 	.short	(.L_575 - .L_574)


	//   ....[0]....
.L_574:
        /*007c*/ 	.word	0x00000280


	//   ....[1]....
        /*0080*/ 	.word	0x00000490


	//----- nvinfo : EIATTR_CRS_STACK_SIZE
	.align		4
.L_575:
        /*0084*/ 	.byte	0x04, 0x1e
        /*0086*/ 	.short	(.L_577 - .L_576)
.L_576:
        /*0088*/ 	.word	0x00000000


	//----- nvinfo : EIATTR_CBANK_PARAM_SIZE
	.align		4
.L_577:
        /*008c*/ 	.byte	0x03, 0x19
        /*008e*/ 	.short	0x0028


	//----- nvinfo : EIATTR_PARAM_CBANK
	.align		4
        /*0090*/ 	.byte	0x04, 0x0a
        /*0092*/ 	.short	(.L_579 - .L_578)
	.align		4
.L_578:
        /*0094*/ 	.word	index@(.nv.constant0._Z25decompress_uint8_to_floatI6__halfEvPhmiiiPT_)
        /*0098*/ 	.short	0x0380
        /*009a*/ 	.short	0x0028


	//----- nvinfo : EIATTR_SW_WAR
	.align		4
.L_579:
        /*009c*/ 	.byte	0x04, 0x36
        /*009e*/ 	.short	(.L_581 - .L_580)
.L_580:
        /*00a0*/ 	.word	0x00000008
.L_581:


//--------------------- .nv.info._Z23compress_float_to_uint8I6__halfEvPT_iiiPhm --------------------------
	.section	.nv.info._Z23compress_float_to_uint8I6__halfEvPT_iiiPhm,"",@"SHT_CUDA_INFO"
	.sectionflags	@""
	.align	4


	//----- nvinfo : EIATTR_CUDA_API_VERSION
	.align		4
        /*0000*/ 	.byte	0x04, 0x37
        /*0002*/ 	.short	(.L_583 - .L_582)
.L_582:
        /*0004*/ 	.word	0x00000082


	//----- nvinfo : EIATTR_KPARAM_INFO
	.align		4
.L_583:
        /*0008*/ 	.byte	0x04, 0x17
        /*000a*/ 	.short	(.L_585 - .L_584)
.L_584:
        /*000c*/ 	.word	0x00000000
        /*0010*/ 	.short	0x0005
        /*0012*/ 	.short	0x0020
        /*0014*/ 	.byte	0x00, 0xf0, 0x21, 0x00


	//----- nvinfo : EIATTR_KPARAM_INFO
	.align		4
.L_585:
        /*0018*/ 	.byte	0x04, 0x17
        /*001a*/ 	.short	(.L_587 - .L_586)
.L_586:
        /*001c*/ 	.word	0x00000000
        /*0020*/ 	.short	0x0004
        /*0022*/ 	.short	0x0018
        /*0024*/ 	.byte	0x00, 0xf5, 0x21, 0x00


	//----- nvinfo : EIATTR_KPARAM_INFO
	.align		4
.L_587:
        /*0028*/ 	.byte	0x04, 0x17
        /*002a*/ 	.short	(.L_589 - .L_588)
.L_588:
        /*002c*/ 	.word	0x00000000
        /*0030*/ 	.short	0x0003
        /*0032*/ 	.short	0x0010
        /*0034*/ 	.byte	0x00, 0xf0, 0x11, 0x00


	//----- nvinfo : EIATTR_KPARAM_INFO
	.align		4
.L_589:
        /*0038*/ 	.byte	0x04, 0x17
        /*003a*/ 	.short	(.L_591 - .L_590)
.L_590:
        /*003c*/ 	.word	0x00000000
        /*0040*/ 	.short	0x0002
        /*0042*/ 	.short	0x000c
        /*0044*/ 	.byte	0x00, 0xf0, 0x11, 0x00


	//----- nvinfo : EIATTR_KPARAM_INFO
	.align		4
.L_591:
        /*0048*/ 	.byte	0x04, 0x17
        /*004a*/ 	.short	(.L_593 - .L_592)
.L_592:
        /*004c*/ 	.word	0x00000000
        /*0050*/ 	.short	0x0001
        /*0052*/ 	.short	0x0008
        /*0054*/ 	.byte	0x00, 0xf0, 0x11, 0x00


	//----- nvinfo : EIATTR_KPARAM_INFO
	.align		4
.L_593:
        /*0058*/ 	.byte	0x04, 0x17
        /*005a*/ 	.short	(.L_595 - .L_594)
.L_594:
        /*005c*/ 	.word	0x00000000
        /*0060*/ 	.short	0x0000
        /*0062*/ 	.short	0x0000
        /*0064*/ 	.byte	0x00, 0xf5, 0x21, 0x00


	//----- nvinfo : EIATTR_SPARSE_MMA_MASK
	.align		4
.L_595:
        /*0068*/ 	.byte	0x03, 0x50
        /*006a*/ 	.short	0x0000


	//----- nvinfo : EIATTR_MAXREG_COUNT
	.align		4
        /*006c*/ 	.byte	0x03, 0x1b
        /*006e*/ 	.short	0x00ff


	//----- nvinfo : EIATTR_MERCURY_ISA_VERSION
	.align		4
        /*0070*/ 	.byte	0x03, 0x5f
        /*0072*/ 	.short	0x0101


	//----- nvinfo : EIATTR_VRC_CTA_INIT_COUNT
	.align		4
        /*0074*/ 	.byte	0x02, 0x4a
	.zero		1
	.zero		1


	//----- nvinfo : EIATTR_EXIT_INSTR_OFFSETS
	.align		4
        /*0078*/ 	.byte	0x04, 0x1c
        /*007a*/ 	.short	(.L_597 - .L_596)


	//   ....[0]....
.L_596:
        /*007c*/ 	.word	0x000003f0


	//   ....[1]....
        /*0080*/ 	.word	0x00000440


	//----- nvinfo : EIATTR_CRS_STACK_SIZE
	.align		4
.L_597:
        /*0084*/ 	.byte	0x04, 0x1e
        /*0086*/ 	.short	(.L_599 - .L_598)
.L_598:
        /*0088*/ 	.word	0x00000000


	//----- nvinfo : EIATTR_CBANK_PARAM_SIZE
	.align		4
.L_599:
        /*008c*/ 	.byte	0x03, 0x19
        /*008e*/ 	.short	0x0028


	//----- nvinfo : EIATTR_PARAM_CBANK
	.align		4
        /*0090*/ 	.byte	0x04, 0x0a
        /*0092*/ 	.short	(.L_601 - .L_600)
	.align		4
.L_600:
        /*0094*/ 	.word	index@(.nv.constant0._Z23compress_float_to_uint8I6__halfEvPT_iiiPhm)
        /*0098*/ 	.short	0x0380
        /*009a*/ 	.short	0x0028


	//----- nvinfo : EIATTR_SW_WAR
	.align		4
.L_601:
        /*009c*/ 	.byte	0x04, 0x36
        /*009e*/ 	.short	(.L_603 - .L_602)
.L_602:
        /*00a0*/ 	.word	0x00000008
.L_603:


//--------------------- .nv.info._Z25decompress_uint8_to_floatIfEvPhmiiiPT_ --------------------------
	.section	.nv.info._Z25decompress_uint8_to_floatIfEvPhmiiiPT_,"",@"SHT_CUDA_INFO"
	.sectionflags	@""
	.align	4


	//----- nvinfo : EIATTR_CUDA_API_VERSION
	.align		4
        /*0000*/ 	.byte	0x04, 0x37
        /*0002*/ 	.short	(.L_605 - .L_604)
.L_604:
        /*0004*/ 	.word	0x00000082


	//----- nvinfo : EIATTR_KPARAM_INFO
	.align		4
.L_605:
        /*0008*/ 	.byte	0x04, 0x17
        /*000a*/ 	.short	(.L_607 - .L_606)
.L_606:
        /*000c*/ 	.word	0x00000000
        /*0010*/ 	.short	0x0005
        /*0012*/ 	.short	0x0020
        /*0014*/ 	.byte	0x00, 0xf5, 0x21, 0x00


	//----- nvinfo : EIATTR_KPARAM_INFO
	.align		4
.L_607:
        /*0018*/ 	.byte	0x04, 0x17
        /*001a*/ 	.short	(.L_609 - .L_608)
.L_608:
        /*001c*/ 	.word	0x00000000
        /*0020*/ 	.short	0x0004
        /*0022*/ 	.short	0x0018
        /*0024*/ 	.byte	0x00, 0xf0, 0x11, 0x00


	//----- nvinfo : EIATTR_KPARAM_INFO
	.align		4
.L_609:
        /*0028*/ 	.byte	0x04, 0x17
        /*002a*/ 	.short	(.L_611 - .L_610)
.L_610:
        /*002c*/ 	.word	0x00000000
        /*0030*/ 	.short	0x0003
        /*0032*/ 	.short	0x0014
        /*0034*/ 	.byte	0x00, 0xf0, 0x11, 0x00


	//----- nvinfo : EIATTR_KPARAM_INFO
	.align		4
.L_611:
        /*0038*/ 	.byte	0x04, 0x17
        /*003a*/ 	.short	(.L_613 - .L_612)
.L_612:
        /*003c*/ 	.word	0x00000000
        /*0040*/ 	.short	0x0002
        /*0042*/ 	.short	0x0010
        /*0044*/ 	.byte	0x00, 0xf0, 0x11, 0x00


	//----- nvinfo : EIATTR_KPARAM_INFO
	.align		4
.L_613:
        /*0048*/ 	.byte	0x04, 0x17
        /*004a*/ 	.short	(.L_615 - .L_614)
.L_614:
        /*004c*/ 	.word	0x00000000
        /*0050*/ 	.short	0x0001
        /*0052*/ 	.short	0x0008
        /*0054*/ 	.byte	0x00, 0xf0, 0x21, 0x00


	//----- nvinfo : EIATTR_KPARAM_INFO
	.align		4
.L_615:
        /*0058*/ 	.byte	0x04, 0x17
        /*005a*/ 	.short	(.L_617 - .L_616)
.L_616:
        /*005c*/ 	.word	0x00000000
        /*0060*/ 	.short	0x0000
        /*0062*/ 	.short	0x0000
        /*0064*/ 	.byte	0x00, 0xf5, 0x21, 0x00


	//----- nvinfo : EIATTR_SPARSE_MMA_MASK
	.align		4
.L_617:
        /*0068*/ 	.byte	0x03, 0x50
        /*006a*/ 	.short	0x0000


	//----- nvinfo : EIATTR_MAXREG_COUNT
	.align		4
        /*006c*/ 	.byte	0x03, 0x1b
        /*006e*/ 	.short	0x00ff


	//----- nvinfo : EIATTR_MERCURY_ISA_VERSION
	.align		4
        /*0070*/ 	.byte	0x03, 0x5f
        /*0072*/ 	.short	0x0101


	//----- nvinfo : EIATTR_VRC_CTA_INIT_COUNT
	.align		4
        /*0074*/ 	.byte	0x02, 0x4a
	.zero		1
	.zero		1


	//----- nvinfo : EIATTR_EXIT_INSTR_OFFSETS
	.align		4
        /*0078*/ 	.byte	0x04, 0x1c
        /*007a*/ 	.short	(.L_619 - .L_618)


	//   ....[0]....
.L_618:
        /*007c*/ 	.word	0x00000260


	//   ....[1]....
        /*0080*/ 	.word	0x00000460


	//----- nvinfo : EIATTR_CRS_STACK_SIZE
	.align		4
.L_619:
        /*0084*/ 	.byte	0x04, 0x1e
        /*0086*/ 	.short	(.L_621 - .L_620)
.L_620:
        /*0088*/ 	.word	0x00000000


	//----- nvinfo : EIATTR_CBANK_PARAM_SIZE
	.align		4
.L_621:
        /*008c*/ 	.byte	0x03, 0x19
        /*008e*/ 	.short	0x0028


	//----- nvinfo : EIATTR_PARAM_CBANK
	.align		4
        /*0090*/ 	.byte	0x04, 0x0a
        /*0092*/ 	.short	(.L_623 - .L_622)
	.align		4
.L_622:
        /*0094*/ 	.word	index@(.nv.constant0._Z25decompress_uint8_to_floatIfEvPhmiiiPT_)
        /*0098*/ 	.short	0x0380
        /*009a*/ 	.short	0x0028


	//----- nvinfo : EIATTR_SW_WAR
	.align		4
.L_623:
        /*009c*/ 	.byte	0x04, 0x36
        /*009e*/ 	.short	(.L_625 - .L_624)
.L_624:
        /*00a0*/ 	.word	0x00000008
.L_625:


//--------------------- .nv.info._Z23compress_float_to_uint8IfEvPT_iiiPhm --------------------------
	.section	.nv.info._Z23compress_float_to_uint8IfEvPT_iiiPhm,"",@"SHT_CUDA_INFO"
	.sectionflags	@""
	.align	4


	//----- nvinfo : EIATTR_CUDA_API_VERSION
	.align		4
        /*0000*/ 	.byte	0x04, 0x37
        /*0002*/ 	.short	(.L_627 - .L_626)
.L_626:
        /*0004*/ 	.word	0x00000082


	//----- nvinfo : EIATTR_KPARAM_INFO
	.align		4
.L_627:
        /*0008*/ 	.byte	0x04, 0x17
        /*000a*/ 	.short	(.L_629 - .L_628)
.L_628:
        /*000c*/ 	.word	0x00000000
        /*0010*/ 	.short	0x0005
        /*0012*/ 	.short	0x0020
        /*0014*/ 	.byte	0x00, 0xf0, 0x21, 0x00


	//----- nvinfo : EIATTR_KPARAM_INFO
	.align		4
.L_629:
        /*0018*/ 	.byte	0x04, 0x17
        /*001a*/ 	.short	(.L_631 - .L_630)
.L_630:
        /*001c*/ 	.word	0x00000000
        /*0020*/ 	.short	0x0004
        /*0022*/ 	.short	0x0018
        /*0024*/ 	.byte	0x00, 0xf5, 0x21, 0x00


	//----- nvinfo : EIATTR_KPARAM_INFO
	.align		4
.L_631:
        /*0028*/ 	.byte	0x04, 0x17
        /*002a*/ 	.short	(.L_633 - .L_632)
.L_632:
        /*002c*/ 	.word	0x00000000
        /*0030*/ 	.short	0x0003
        /*0032*/ 	.short	0x0010
        /*0034*/ 	.byte	0x00, 0xf0, 0x11, 0x00


	//----- nvinfo : EIATTR_KPARAM_INFO
	.align		4
.L_633:
        /*0038*/ 	.byte	0x04, 0x17
        /*003a*/ 	.short	(.L_635 - .L_634)
.L_634:
        /*003c*/ 	.word	0x00000000
        /*0040*/ 	.short	0x0002
        /*0042*/ 	.short	0x000c
        /*0044*/ 	.byte	0x00, 0xf0, 0x11, 0x00


	//----- nvinfo : EIATTR_KPARAM_INFO
	.align		4
.L_635:
        /*0048*/ 	.byte	0x04, 0x17
        /*004a*/ 	.short	(.L_637 - .L_636)
.L_636:
        /*004c*/ 	.word	0x00000000
        /*0050*/ 	.short	0x0001
        /*0052*/ 	.short	0x0008
        /*0054*/ 	.byte	0x00, 0xf0, 0x11, 0x00


	//----- nvinfo : EIATTR_KPARAM_INFO
	.align		4
.L_637:
        /*0058*/ 	.byte	0x04, 0x17
        /*005a*/ 	.short	(.L_639 - .L_638)
.L_638:
        /*005c*/ 	.word	0x00000000
        /*0060*/ 	.short	0x0000
        /*0062*/ 	.short	0x0000
        /*0064*/ 	.byte	0x00, 0xf5, 0x21, 0x00


	//----- nvinfo : EIATTR_SPARSE_MMA_MASK
	.align		4
.L_639:
        /*0068*/ 	.byte	0x03, 0x50
        /*006a*/ 	.short	0x0000


	//----- nvinfo : EIATTR_MAXREG_COUNT
	.align		4
        /*006c*/ 	.byte	0x03, 0x1b
        /*006e*/ 	.short	0x00ff


	//----- nvinfo : EIATTR_MERCURY_ISA_VERSION
	.align		4
        /*0070*/ 	.byte	0x03, 0x5f
        /*0072*/ 	.short	0x0101


	//----- nvinfo : EIATTR_VRC_CTA_INIT_COUNT
	.align		4
        /*0074*/ 	.byte	0x02, 0x4a
	.zero		1
	.zero		1


	//----- nvinfo : EIATTR_EXIT_INSTR_OFFSETS
	.align		4
        /*0078*/ 	.byte	0x04, 0x1c
        /*007a*/ 	.short	(.L_641 - .L_640)


	//   ....[0]....
.L_640:
        /*007c*/ 	.word	0x000003c0


	//   ....[1]....
        /*0080*/ 	.word	0x000003f0


	//----- nvinfo : EIATTR_CRS_STACK_SIZE
	.align		4
.L_641:
        /*0084*/ 	.byte	0x04, 0x1e
        /*0086*/ 	.short	(.L_643 - .L_642)
.L_642:
        /*0088*/ 	.word	0x00000000


	//----- nvinfo : EIATTR_CBANK_PARAM_SIZE
	.align		4
.L_643:
        /*008c*/ 	.byte	0x03, 0x19
        /*008e*/ 	.short	0x0028


	//----- nvinfo : EIATTR_PARAM_CBANK
	.align		4
        /*0090*/ 	.byte	0x04, 0x0a
        /*0092*/ 	.short	(.L_645 - .L_644)
	.align		4
.L_644:
        /*0094*/ 	.word	index@(.nv.constant0._Z23compress_float_to_uint8IfEvPT_iiiPhm)
        /*0098*/ 	.short	0x0380
        /*009a*/ 	.short	0x0028


	//----- nvinfo : EIATTR_SW_WAR
	.align		4
.L_645:
        /*009c*/ 	.byte	0x04, 0x36
        /*009e*/ 	.short	(.L_647 - .L_646)
.L_646:
        /*00a0*/ 	.word	0x00000008
.L_647:


//--------------------- .nv.callgraph             --------------------------
	.section	.nv.callgraph,"",@"SHT_CUDA_CALLGRAPH"
	.align	4
	.sectionentsize	8
	.align		4
        /*0000*/ 	.word	0x00000000
	.align		4
        /*0004*/ 	.word	0xffffffff
	.align		4
        /*0008*/ 	.word	0x00000000
	.align		4
        /*000c*/ 	.word	0xfffffffe
	.align		4
        /*0010*/ 	.word	0x00000000
	.align		4
        /*0014*/ 	.word	0xfffffffd
	.align		4
        /*0018*/ 	.word	0x00000000
	.align		4
        /*001c*/ 	.word	0xfffffffc


//--------------------- .nv.constant4             --------------------------
	.section	.nv.constant4,"a",@progbits
	.align	8
	.align		8
.nv.constant4:
        /*0000*/ 	.dword	_ZN34_INTERNAL_4e2cb107_4_k_cu_bad696274cuda3std3__45__cpo5beginE
	.align		8
        /*0008*/ 	.dword	_ZN34_INTERNAL_4e2cb107_4_k_cu_bad696274cuda3std3__45__cpo3endE
	.align		8
        /*0010*/ 	.dword	_ZN34_INTERNAL_4e2cb107_4_k_cu_bad696274cuda3std3__45__cpo6cbeginE
	.align		8
        /*0018*/ 	.dword	_ZN34_INTERNAL_4e2cb107_4_k_cu_bad696274cuda3std3__45__cpo4cendE
	.align		8
        /*0020*/ 	.dword	_ZN34_INTERNAL_4e2cb107_4_k_cu_bad696274cuda3std3__45__cpo6rbeginE
	.align		8
        /*0028*/ 	.dword	_ZN34_INTERNAL_4e2cb107_4_k_cu_bad696274cuda3std3__45__cpo4rendE
	.align		8
        /*0030*/ 	.dword	_ZN34_INTERNAL_4e2cb107_4_k_cu_bad696274cuda3std3__45__cpo7crbeginE
	.align		8
        /*0038*/ 	.dword	_ZN34_INTERNAL_4e2cb107_4_k_cu_bad696274cuda3std3__45__cpo5crendE
	.align		8
        /*0040*/ 	.dword	_ZN34_INTERNAL_4e2cb107_4_k_cu_bad696274cuda3std3__436_GLOBAL__N__4e2cb107_4_k_cu_bad696276ignoreE
	.align		8
        /*0048*/ 	.dword	_ZN34_INTERNAL_4e2cb107_4_k_cu_bad696274cuda3std3__419piecewise_constructE
	.align		8
        /*0050*/ 	.dword	_ZN34_INTERNAL_4e2cb107_4_k_cu_bad696274cuda3std3__48in_placeE
	.align		8
        /*0058*/ 	.dword	_ZN34_INTERNAL_4e2cb107_4_k_cu_bad696274cuda3std3__420unreachable_sentinelE
	.align		8
        /*0060*/ 	.dword	_ZN34_INTERNAL_4e2cb107_4_k_cu_bad696274cuda3std3__47nulloptE
	.align		8
        /*0068*/ 	.dword	_ZN34_INTERNAL_4e2cb107_4_k_cu_bad696274cuda3std3__48unexpectE
	.align		8
        /*0070*/ 	.dword	_ZN34_INTERNAL_4e2cb107_4_k_cu_bad696274cuda3std6ranges3__45__cpo4swapE
	.align		8
        /*0078*/ 	.dword	_ZN34_INTERNAL_4e2cb107_4_k_cu_bad696274cuda3std6ranges3__45__cpo9iter_moveE
	.align		8
        /*0080*/ 	.dword	_ZN34_INTERNAL_4e2cb107_4_k_cu_bad696274cuda3std6ranges3__45__cpo5beginE
	.align		8
        /*0088*/ 	.dword	_ZN34_INTERNAL_4e2cb107_4_k_cu_bad696274cuda3std6ranges3__45__cpo3endE
	.align		8
        /*0090*/ 	.dword	_ZN34_INTERNAL_4e2cb107_4_k_cu_bad696274cuda3std6ranges3__45__cpo6cbeginE
	.align		8
        /*0098*/ 	.dword	_ZN34_INTERNAL_4e2cb107_4_k_cu_bad696274cuda3std6ranges3__45__cpo4cendE
	.align		8
        /*00a0*/ 	.dword	_ZN34_INTERNAL_4e2cb107_4_k_cu_bad696274cuda3std6ranges3__45__cpo7advanceE
	.align		8
        /*00a8*/ 	.dword	_ZN34_INTERNAL_4e2cb107_4_k_cu_bad696274cuda3std6ranges3__45__cpo9iter_swapE
	.align		8
        /*00b0*/ 	.dword	_ZN34_INTERNAL_4e2cb107_4_k_cu_bad696274cuda3std6ranges3__45__cpo4nextE
	.align		8
        /*00b8*/ 	.dword	_ZN34_INTERNAL_4e2cb107_4_k_cu_bad696274cuda3std6ranges3__45__cpo4prevE
	.align		8
        /*00c0*/ 	.dword	_ZN34_INTERNAL_4e2cb107_4_k_cu_bad696274cuda3std6ranges3__45__cpo4dataE
	.align		8
        /*00c8*/ 	.dword	_ZN34_INTERNAL_4e2cb107_4_k_cu_bad696274cuda3std6ranges3__45__cpo5cdataE
	.align		8
        /*00d0*/ 	.dword	_ZN34_INTERNAL_4e2cb107_4_k_cu_bad696274cuda3std6ranges3__45__cpo4sizeE
	.align		8
        /*00d8*/ 	.dword	_ZN34_INTERNAL_4e2cb107_4_k_cu_bad696274cuda3std6ranges3__45__cpo5ssizeE
	.align		8
        /*00e0*/ 	.dword	_ZN34_INTERNAL_4e2cb107_4_k_cu_bad696274cuda3std6ranges3__45__cpo8distanceE
	.align		8
        /*00e8*/ 	.dword	_ZN34_INTERNAL_4e2cb107_4_k_cu_bad696276thrust24THRUST_300001_SM_1000_NS6system6detail10sequential3seqE
	.align		8
        /*00f0*/ 	.dword	_ZN34_INTERNAL_4e2cb107_4_k_cu_bad696276thrust24THRUST_300001_SM_1000_NS12placeholders2_1E
	.align		8
        /*00f8*/ 	.dword	_ZN34_INTERNAL_4e2cb107_4_k_cu_bad696276thrust24THRUST_300001_SM_1000_NS12placeholders2_2E
	.align		8
        /*0100*/ 	.dword	_ZN34_INTERNAL_4e2cb107_4_k_cu_bad696276thrust24THRUST_300001_SM_1000_NS12placeholders2_3E
	.align		8
        /*0108*/ 	.dword	_ZN34_INTERNAL_4e2cb107_4_k_cu_bad696276thrust24THRUST_300001_SM_1000_NS12placeholders2_4E
	.align		8
        /*0110*/ 	.dword	_ZN34_INTERNAL_4e2cb107_4_k_cu_bad696276thrust24THRUST_300001_SM_1000_NS12placeholders2_5E
	.align		8
        /*0118*/ 	.dword	_ZN34_INTERNAL_4e2cb107_4_k_cu_bad696276thrust24THRUST_300001_SM_1000_NS12placeholders2_6E
	.align		8
        /*0120*/ 	.dword	_ZN34_INTERNAL_4e2cb107_4_k_cu_bad696276thrust24THRUST_300001_SM_1000_NS12placeholders2_7E
	.align		8
        /*0128*/ 	.dword	_ZN34_INTERNAL_4e2cb107_4_k_cu_bad696276thrust24THRUST_300001_SM_1000_NS12placeholders2_8E
	.align		8
        /*0130*/ 	.dword	_ZN34_INTERNAL_4e2cb107_4_k_cu_bad696276thrust24THRUST_300001_SM_1000_NS12placeholders2_9E
	.align		8
        /*0138*/ 	.dword	_ZN34_INTERNAL_4e2cb107_4_k_cu_bad696276thrust24THRUST_300001_SM_1000_NS12placeholders3_10E


//--------------------- .text._ZN3cub18CUB_300001_SM_10006detail6reduce28DeviceReduceSingleTileKernelINS2_10policy_hubIfjN4cuda3__47maximumIvEEE10Policy1000EPfSB_iS8_ffNS5_3std3__410__identityEEEvT0_T1_T2_T3_T4_T6_ --------------------------
	.section	.text._ZN3cub18CUB_300001_SM_10006detail6reduce28DeviceReduceSingleTileKernelINS2_10policy_hubIfjN4cuda3__47maximumIvEEE10Policy1000EPfSB_iS8_ffNS5_3std3__410__identityEEEvT0_T1_T2_T3_T4_T6_,"ax",@progbits
	.align	128
        .global         _ZN3cub18CUB_300001_SM_10006detail6reduce28DeviceReduceSingleTileKernelINS2_10policy_hubIfjN4cuda3__47maximumIvEEE10Policy1000EPfSB_iS8_ffNS5_3std3__410__identityEEEvT0_T1_T2_T3_T4_T6_
        .type           _ZN3cub18CUB_300001_SM_10006detail6reduce28DeviceReduceSingleTileKernelINS2_10policy_hubIfjN4cuda3__47maximumIvEEE10Policy1000EPfSB_iS8_ffNS5_3std3__410__identityEEEvT0_T1_T2_T3_T4_T6_,@function
        .size           _ZN3cub18CUB_300001_SM_10006detail6reduce28DeviceReduceSingleTileKernelINS2_10policy_hubIfjN4cuda3__47maximumIvEEE10Policy1000EPfSB_iS8_ffNS5_3std3__410__identityEEEvT0_T1_T2_T3_T4_T6_,(.L_x_740 - _ZN3cub18CUB_300001_SM_10006detail6reduce28DeviceReduceSingleTileKernelINS2_10policy_hubIfjN4cuda3__47maximumIvEEE10Policy1000EPfSB_iS8_ffNS5_3std3__410__identityEEEvT0_T1_T2_T3_T4_T6_)
        .other          _ZN3cub18CUB_300001_SM_10006detail6reduce28DeviceReduceSingleTileKernelINS2_10policy_hubIfjN4cuda3__47maximumIvEEE10Policy1000EPfSB_iS8_ffNS5_3std3__410__identityEEEvT0_T1_T2_T3_T4_T6_,@"STO_CUDA_ENTRY STV_DEFAULT"
_ZN3cub18CUB_300001_SM_10006detail6reduce28DeviceReduceSingleTileKernelINS2_10policy_hubIfjN4cuda3__47maximumIvEEE10Policy1000EPfSB_iS8_ffNS5_3std3__410__identityEEEvT0_T1_T2_T3_T4_T6_:
.text._ZN3cub18CUB_300001_SM_10006detail6reduce28DeviceReduceSingleTileKernelINS2_10policy_hubIfjN4cuda3__47maximumIvEEE10Policy1000EPfSB_iS8_ffNS5_3std3__410__identityEEEvT0_T1_T2_T3_T4_T6_:
[----:B------:R-:W-:Y:S01]  /*0000*/  LDC R1, c[0x0][0x37c] ;  /* 0x0000df00ff017b82 */ /* 0x000fe20000000800 */
[----:B------:R-:W0:Y:S01]  /*0010*/  LDCU UR4, c[0x0][0x390] ;  /* 0x00007200ff0477ac */ /* 0x000e220008000800 */
[----:B------:R-:W1:Y:S01]  /*0020*/  LDCU.64 UR6, c[0x0][0x358] ;  /* 0x00006b00ff0677ac */ /* 0x000e620008000a00 */
[----:B0-----:R-:W-:-:S05]  /*0030*/  IMAD.U32 R20, RZ, RZ, UR4 ;  /* 0x00000004ff147e24 */ /* 0x001fca000f8e00ff */
[----:B------:R-:W-:-:S13]  /*0040*/  ISETP.NE.AND P0, PT, R20, RZ, PT ;  /* 0x000000ff1400720c */ /* 0x000fda0003f05270 */
[----:B-1----:R-:W-:Y:S05]  /*0050*/  @P0 BRA `(.L_x_0) ;  /* 0x00000000001c0947 */ /* 0x002fea0003800000 */
[----:B------:R-:W0:Y:S02]  /*0060*/  S2R R0, SR_TID.X ;  /* 0x0000000000007919 */ /* 0x000e240000002100 */
[----:B0-----:R-:W-:-:S13]  /*0070*/  ISETP.NE.AND P0, PT, R0, RZ, PT ;  /* 0x000000ff0000720c */ /* 0x001fda0003f05270 */
[----:B------:R-:W-:Y:S05]  /*0080*/  @P0 EXIT ;  /* 0x000000000000094d */ /* 0x000fea0003800000 */
[----:B------:R-:W0:Y:S08]  /*0090*/  LDC R5, c[0x0][0x398] ;  /* 0x0000e600ff057b82 */ /* 0x000e300000000800 */
[----:B------:R-:W0:Y:S02]  /*00a0*/  LDC.64 R2, c[0x0][0x388] ;  /* 0x0000e200ff027b82 */ /* 0x000e240000000a00 */
[----:B0-----:R-:W-:Y:S01]  /*00b0*/  STG.E desc[UR6][R2.64], R5 ;  /* 0x0000000502007986 */ /* 0x001fe2000c101906 */
[----:B------:R-:W-:Y:S05]  /*00c0*/  EXIT ;  /* 0x000000000000794d */ /* 0x000fea0003800000 */
.L_x_0:
[----:B------:R-:W0:Y:S01]  /*00d0*/  LDCU UR4, c[0x0][0x380] ;  /* 0x00007000ff0477ac */ /* 0x000e220008000800 */
[----:B------:R-:W-:Y:S01]  /*00e0*/  BSSY.RECONVERGENT B0, `(.L_x_1) ;  /* 0x00004c0000007945 */ /* 0x000fe20003800200 */
[----:B0-----:R-:W-:-:S09]  /*00f0*/  ULOP3.LUT UP0, URZ, UR4, 0xf, URZ, 0xc0, !UPT ;  /* 0x0000000f04ff7892 */ /* 0x001fd2000f80c0ff */
[----:B------:R-:W-:Y:S05]  /*0100*/  BRA.U UP0, `(.L_x_2) ;  /* 0x00000025004c7547 */ /* 0x000fea000b800000 */
[----:B------:R-:W-:-:S13]  /*0110*/  ISETP.GT.AND P0, PT, R20, 0xfff, PT ;  /* 0x00000fff1400780c */ /* 0x000fda0003f04270 */
[----:B------:R-:W-:Y:S05]  /*0120*/  @P0 BRA `(.L_x_3) ;  /* 0x00000010007c0947 */ /* 0x000fea0003800000 */
[----:B------:R-:W0:Y:S01]  /*0130*/  S2R R7, SR_TID.X ;  /* 0x0000000000077919 */ /* 0x000e220000002100 */
[----:B------:R-:W-:Y:S01]  /*0140*/  BSSY.RECONVERGENT B1, `(.L_x_4) ;  /* 0x0000009000017945 */ /* 0x000fe20003800200 */
[----:B------:R-:W-:Y:S01]  /*0150*/  IMAD.MOV.U32 R0, RZ, RZ, RZ ;  /* 0x000000ffff007224 */ /* 0x000fe200078e00ff */
[----:B0-----:R-:W-:Y:S01]  /*0160*/  ISETP.GE.AND P0, PT, R7, R20, PT ;  /* 0x000000140700720c */ /* 0x001fe20003f06270 */
[----:B------:R-:W-:-:S12]  /*0170*/  IMAD.MOV.U32 R9, RZ, RZ, R7 ;  /* 0x000000ffff097224 */ /* 0x000fd800078e0007 */
[----:B------:R-:W-:Y:S05]  /*0180*/  @P0 BRA `(.L_x_5) ;  /* 0x0000000000100947 */ /* 0x000fea0003800000 */
[----:B------:R-:W0:Y:S02]  /*0190*/  LDC.64 R2, c[0x0][0x380] ;  /* 0x0000e000ff027b82 */ /* 0x000e240000000a00 */
[----:B0-----:R-:W-:-:S05]  /*01a0*/  IMAD.WIDE.U32 R2, R7, 0x4, R2 ;  /* 0x0000000407027825 */ /* 0x001fca00078e0002 */
[----:B------:R0:W5:Y:S01]  /*01b0*/  LDG.E.CONSTANT R0, desc[UR6][R2.64] ;  /* 0x0000000602007981 */ /* 0x000162000c1e9900 */
[----:B------:R-:W-:-:S07]  /*01c0*/  VIADD R9, R7, 0x100 ;  /* 0x0000010007097836 */ /* 0x000fce0000000000 */
.L_x_5:
[----:B------:R-:W-:Y:S05]  /*01d0*/  BSYNC.RECONVERGENT B1 ;  /* 0x0000000000017941 */ /* 0x000fea0003800200 */
.L_x_4:
[----:B------:R-:W-:Y:S01]  /*01e0*/  ISETP.GE.AND P0, PT, R9, R20, PT ;  /* 0x000000140900720c */ /* 0x000fe20003f06270 */
[----:B------:R-:W-:-:S12]  /*01f0*/  BSSY.RECONVERGENT B1, `(.L_x_6) ;  /* 0x0000091000017945 */ /* 0x000fd80003800200 */
[----:B------:R-:W-:Y:S05]  /*0200*/  @P0 BRA `(.L_x_7) ;  /* 0x00000008003c0947 */ /* 0x000fea0003800000 */
[----:B0-----:R-:W-:Y:S01]  /*0210*/  LOP3.LUT R3, RZ, R9, RZ, 0x33, !PT ;  /* 0x00000009ff037212 */ /* 0x001fe200078e33ff */
[----:B------:R-:W-:Y:S04]  /*0220*/  BSSY.RECONVERGENT B2, `(.L_x_8) ;  /* 0x0000016000027945 */ /* 0x000fe80003800200 */
[----:B------:R-:W-:-:S05]  /*0230*/  IMAD.IADD R4, R3, 0x1, R20 ;  /* 0x0000000103047824 */ /* 0x000fca00078e0214 */
[C---:B------:R-:W-:Y:S02]  /*0240*/  LOP3.LUT R2, R4.reuse, 0x300, RZ, 0xc0, !PT ;  /* 0x0000030004027812 */ /* 0x040fe400078ec0ff */
[----:B------:R-:W-:Y:S02]  /*0250*/  ISETP.GE.U32.AND P0, PT, R4, 0x300, PT ;  /* 0x000003000400780c */ /* 0x000fe40003f06070 */
[----:B------:R-:W-:-:S13]  /*0260*/  ISETP.NE.AND P1, PT, R2, 0x300, PT ;  /* 0x000003000200780c */ /* 0x000fda0003f25270 */
[----:B------:R-:W-:Y:S05]  /*0270*/  @!P1 BRA `(.L_x_9) ;  /* 0x0000000000409947 */ /* 0x000fea0003800000 */
[----:B------:R-:W0:Y:S01]  /*0280*/  LDC.64 R2, c[0x0][0x380] ;  /* 0x0000e000ff027b82 */ /* 0x000e220000000a00 */
[----:B------:R-:W-:-:S04]  /*0290*/  LEA.HI R4, R4, 0x1, RZ, 0x18 ;  /* 0x0000000104047811 */ /* 0x000fc800078fc0ff */
[----:B------:R-:W-:-:S05]  /*02a0*/  LOP3.LUT R4, R4, 0x3, RZ, 0xc0, !PT ;  /* 0x0000000304047812 */ /* 0x000fca00078ec0ff */
[----:B------:R-:W-:Y:S02]  /*02b0*/  IMAD.MOV R4, RZ, RZ, -R4 ;  /* 0x000000ffff047224 */ /* 0x000fe400078e0a04 */
[----:B0-----:R-:W-:-:S04]  /*02c0*/  IMAD.WIDE.U32 R2, R9, 0x4, R2 ;  /* 0x0000000409027825 */ /* 0x001fc800078e0002 */
[----:B------:R-:W-:-:S07]  /*02d0*/  IMAD.MOV.U32 R5, RZ, RZ, R3 ;  /* 0x000000ffff057224 */ /* 0x000fce00078e0003 */
.L_x_10:
[----:B------:R-:W-:-:S06]  /*02e0*/  IMAD.MOV.U32 R3, RZ, RZ, R5 ;  /* 0x000000ffff037224 */ /* 0x000fcc00078e0005 */
[----:B------:R0:W2:Y:S01]  /*02f0*/  LDG.E.CONSTANT R3, desc[UR6][R2.64] ;  /* 0x0000000602037981 */ /* 0x0000a2000c1e9900 */
[----:B------:R-:W-:Y:S02]  /*0300*/  VIADD R4, R4, 0x1 ;  /* 0x0000000104047836 */ /* 0x000fe40000000000 */
[----:B------:R-:W-:-:S03]  /*0310*/  VIADD R9, R9, 0x100 ;  /* 0x0000010009097836 */ /* 0x000fc60000000000 */
[----:B------:R-:W-:Y:S02]  /*0320*/  ISETP.NE.AND P2, PT, R4, RZ, PT ;  /* 0x000000ff0400720c */ /* 0x000fe40003f45270 */
[----:B0-----:R-:W-:-:S05]  /*0330*/  IADD3 R2, P3, PT, R2, 0x400, RZ ;  /* 0x0000040002027810 */ /* 0x001fca0007f7e0ff */
[----:B------:R-:W-:Y:S01]  /*0340*/  IMAD.X R5, RZ, RZ, R5, P3 ;  /* 0x000000ffff057224 */ /* 0x000fe200018e0605 */
[----:B--2--5:R-:W-:-:S04]  /*0350*/  FSETP.GEU.AND P1, PT, R0, R3, PT ;  /* 0x000000030000720b */ /* 0x024fc80003f2e000 */
[----:B------:R-:W-:Y:S01]  /*0360*/  FSEL R0, R3, R0, !P1 ;  /* 0x0000000003007208 */ /* 0x000fe20004800000 */
[----:B------:R-:W-:Y:S08]  /*0370*/  @P2 BRA `(.L_x_10) ;  /* 0xfffffffc00d82947 */ /* 0x000ff0000383ffff */
.L_x_9:
[----:B------:R-:W-:Y:S05]  /*0380*/  BSYNC.RECONVERGENT B2 ;  /* 0x0000000000027941 */ /* 0x000fea0003800200 */
.L_x_8:
[----:B------:R-:W-:Y:S05]  /*0390*/  @!P0 BRA `(.L_x_7) ;  /* 0x0000000400d88947 */ /* 0x000fea0003800000 */
[----:B------:R-:W-:Y:S01]  /*03a0*/  IMAD.IADD R2, R20, 0x1, -R9 ;  /* 0x0000000114027824 */ /* 0x000fe200078e0a09 */
[----:B------:R-:W-:Y:S01]  /*03b0*/  BSSY.RECONVERGENT B2, `(.L_x_11) ;  /* 0x0000041000027945 */ /* 0x000fe20003800200 */
[----:B------:R-:W-:-:S03]  /*03c0*/  PLOP3.LUT P0, PT, PT, PT, PT, 0x80, 0x8 ;  /* 0x000000000008781c */ /* 0x000fc60003f0f070 */
[----:B------:R-:W-:-:S13]  /*03d0*/  ISETP.GT.AND P1, PT, R2, 0xc00, PT ;  /* 0x00000c000200780c */ /* 0x000fda0003f24270 */
[----:B------:R-:W-:Y:S05]  /*03e0*/  @!P1 BRA `(.L_x_12) ;  /* 0x0000000000f49947 */ /* 0x000fea0003800000 */
[----:B------:R-:W-:Y:S01]  /*03f0*/  PLOP3.LUT P0, PT, PT, PT, PT, 0x8, 0x80 ;  /* 0x000000000080781c */ /* 0x000fe20003f0e170 */
[----:B------:R-:W-:-:S12]  /*0400*/  VIADD R6, R20, 0xfffff400 ;  /* 0xfffff40014067836 */ /* 0x000fd80000000000 */
.L_x_13:
[----:B------:R-:W0:Y:S02]  /*0410*/  LDC.64 R2, c[0x0][0x380] ;  /* 0x0000e000ff027b82 */ /* 0x000e240000000a00 */
[----:B0-----:R-:W-:-:S05]  /*0420*/  IMAD.WIDE R22, R9, 0x4, R2 ;  /* 0x0000000409167825 */ /* 0x001fca00078e0202 */
[----:B------:R-:W2:Y:S04]  /*0430*/  LDG.E.CONSTANT R11, desc[UR6][R22.64] ;  /* 0x00000006160b7981 */ /* 0x000ea8000c1e9900 */
[----:B------:R-:W3:Y:S04]  /*0440*/  LDG.E.CONSTANT R8, desc[UR6][R22.64+0x400] ;  /* 0x0004000616087981 */ /* 0x000ee8000c1e9900 */
[----:B------:R-:W4:Y:S01]  /*0450*/  LDG.E.CONSTANT R10, desc[UR6][R22.64+0x800] ;  /* 0x00080006160a7981 */ /* 0x000f22000c1e9900 */
[----:B------:R-:W-:-:S03]  /*0460*/  VIADD R27, R9, 0x400 ;  /* 0x00000400091b7836 */ /* 0x000fc60000000000 */
[----:B------:R0:W4:Y:S01]  /*0470*/  LDG.E.CONSTANT R15, desc[UR6][R22.64+0xc00] ;  /* 0x000c0006160f7981 */ /* 0x000122000c1e9900 */
[----:B------:R-:W-:-:S05]  /*0480*/  IMAD.WIDE R26, R27, 0x4, R2 ;  /* 0x000000041b1a7825 */ /* 0x000fca00078e0202 */
[----:B------:R-:W4:Y:S04]  /*0490*/  LDG.E.CONSTANT R14, desc[UR6][R26.64] ;  /* 0x000000061a0e7981 */ /* 0x000f28000c1e9900 */
[----:B------:R-:W4:Y:S04]  /*04a0*/  LDG.E.CONSTANT R13, desc[UR6][R26.64+0x400] ;  /* 0x000400061a0d7981 */ /* 0x000f28000c1e9900 */
[----:B------:R-:W4:Y:S01]  /*04b0*/  LDG.E.CONSTANT R12, desc[UR6][R26.64+0x800] ;  /* 0x000800061a0c7981 */ /* 0x000f22000c1e9900 */
[----:B------:R-:W-:-:S03]  /*04c0*/  VIADD R5, R9, 0x800 ;  /* 0x0000080009057836 */ /* 0x000fc60000000000 */
[----:B------:R-:W4:Y:S01]  /*04d0*/  LDG.E.CONSTANT R19, desc[UR6][R26.64+0xc00] ;  /* 0x000c00061a137981 */ /* 0x000f22000c1e9900 */
[----:B------:R-:W-:-:S05]  /*04e0*/  IMAD.WIDE R4, R5, 0x4, R2 ;  /* 0x0000000405047825 */ /* 0x000fca00078e0202 */
[----:B------:R-:W4:Y:S04]  /*04f0*/  LDG.E.CONSTANT R18, desc[UR6][R4.64] ;  /* 0x0000000604127981 */ /* 0x000f28000c1e9900 */
[----:B------:R-:W4:Y:S04]  /*0500*/  LDG.E.CONSTANT R17, desc[UR6][R4.64+0x400] ;  /* 0x0004000604117981 */ /* 0x000f28000c1e9900 */
[----:B------:R-:W4:Y:S01]  /*0510*/  LDG.E.CONSTANT R16, desc[UR6][R4.64+0x800] ;  /* 0x0008000604107981 */ /* 0x000f22000c1e9900 */
[----:B0-----:R-:W-:-:S03]  /*0520*/  VIADD R23, R9, 0xc00 ;  /* 0x00000c0009177836 */ /* 0x001fc60000000000 */
[----:B------:R-:W4:Y:S01]  /*0530*/  LDG.E.CONSTANT R21, desc[UR6][R4.64+0xc00] ;  /* 0x000c000604157981 */ /* 0x000f22000c1e9900 */
[----:B------:R-:W-:-:S05]  /*0540*/  IMAD.WIDE R2, R23, 0x4, R2 ;  /* 0x0000000417027825 */ /* 0x000fca00078e0202 */
[----:B------:R-:W4:Y:S04]  /*0550*/  LDG.E.CONSTANT R24, desc[UR6][R2.64] ;  /* 0x0000000602187981 */ /* 0x000f28000c1e9900 */
[----:B------:R-:W4:Y:S04]  /*0560*/  LDG.E.CONSTANT R23, desc[UR6][R2.64+0x400] ;  /* 0x0004000602177981 */ /* 0x000f28000c1e9900 */
[----:B------:R-:W4:Y:S04]  /*0570*/  LDG.E.CONSTANT R22, desc[UR6][R2.64+0x800] ;  /* 0x0008000602167981 */ /* 0x000f28000c1e9900 */
[----:B------:R-:W4:Y:S01]  /*0580*/  LDG.E.CONSTANT R25, desc[UR6][R2.64+0xc00] ;  /* 0x000c000602197981 */ /* 0x000f22000c1e9900 */
[----:B------:R-:W-:-:S05]  /*0590*/  VIADD R9, R9, 0x1000 ;  /* 0x0000100009097836 */ /* 0x000fca0000000000 */
[----:B------:R-:W-:Y:S02]  /*05a0*/  ISETP.GE.AND P2, PT, R9, R6, PT ;  /* 0x000000060900720c */ /* 0x000fe40003f46270 */
[----:B--2--5:R-:W-:-:S04]  /*05b0*/  FSETP.GEU.AND P1, PT, R0, R11, PT ;  /* 0x0000000b0000720b */ /* 0x024fc80003f2e000 */
[----:B------:R-:W-:-:S04]  /*05c0*/  FSEL R11, R11, R0, !P1 ;  /* 0x000000000b0b7208 */ /* 0x000fc80004800000 */
[----:B---3--:R-:W-:-:S04]  /*05d0*/  FSETP.GEU.AND P1, PT, R11, R8, PT ;  /* 0x000000080b00720b */ /* 0x008fc80003f2e000 */
[----:B------:R-:W-:-:S04]  /*05e0*/  FSEL R11, R8, R11, !P1 ;  /* 0x0000000b080b7208 */ /* 0x000fc80004800000 */
[----:B----4-:R-:W-:-:S04]  /*05f0*/  FSETP.GEU.AND P1, PT, R11, R10, PT ;  /* 0x0000000a0b00720b */ /* 0x010fc80003f2e000 */
[----:B------:R-:W-:-:S04]  /*0600*/  FSEL R10, R10, R11, !P1 ;  /* 0x0000000b0a0a7208 */ /* 0x000fc80004800000 */
[----:B------:R-:W-:-:S04]  /*0610*/  FSETP.GEU.AND P1, PT, R10, R15, PT ;  /* 0x0000000f0a00720b */ /* 0x000fc80003f2e000 */
        /* <DEDUP_REMOVED lines=24> */
[----:B------:R-:W-:Y:S01]  /*07a0*/  FSEL R0, R25, R0, !P1 ;  /* 0x0000000019007208 */ /* 0x000fe20004800000 */
[----:B------:R-:W-:Y:S08]  /*07b0*/  @!P2 BRA `(.L_x_13) ;  /* 0xfffffffc0014a947 */ /* 0x000ff0000383ffff */
.L_x_12:
[----:B------:R-:W-:Y:S05]  /*07c0*/  BSYNC.RECONVERGENT B2 ;  /* 0x0000000000027941 */ /* 0x000fea0003800200 */
.L_x_11:
[----:B------:R-:W-:Y:S01]  /*07d0*/  IMAD.IADD R2, R20, 0x1, -R9 ;  /* 0x0000000114027824 */ /* 0x000fe200078e0a09 */
[----:B------:R-:W-:Y:S04]  /*07e0*/  BSSY.RECONVERGENT B2, `(.L_x_14) ;  /* 0x0000021000027945 */ /* 0x000fe80003800200 */
[----:B------:R-:W-:-:S13]  /*07f0*/  ISETP.GT.AND P1, PT, R2, 0x400, PT ;  /* 0x000004000200780c */ /* 0x000fda0003f24270 */
[----:B------:R-:W-:Y:S05]  /*0800*/  @!P1 BRA `(.L_x_15) ;  /* 0x0000000000789947 */ /* 0x000fea0003800000 */
[----:B------:R-:W0:Y:S02]  /*0810*/  LDC.64 R4, c[0x0][0x380] ;  /* 0x0000e000ff047b82 */ /* 0x000e240000000a00 */
[----:B0-----:R-:W-:-:S05]  /*0820*/  IMAD.WIDE R2, R9, 0x4, R4 ;  /* 0x0000000409027825 */ /* 0x001fca00078e0204 */
[----:B------:R-:W2:Y:S04]  /*0830*/  LDG.E.CONSTANT R11, desc[UR6][R2.64] ;  /* 0x00000006020b7981 */ /* 0x000ea8000c1e9900 */
[----:B------:R-:W3:Y:S04]  /*0840*/  LDG.E.CONSTANT R13, desc[UR6][R2.64+0x400] ;  /* 0x00040006020d7981 */ /* 0x000ee8000c1e9900 */
[----:B------:R-:W4:Y:S01]  /*0850*/  LDG.E.CONSTANT R15, desc[UR6][R2.64+0x800] ;  /* 0x00080006020f7981 */ /* 0x000f22000c1e9900 */
[----:B------:R-:W-:-:S03]  /*0860*/  VIADD R19, R9, 0x400 ;  /* 0x0000040009137836 */ /* 0x000fc60000000000 */
[----:B------:R-:W4:Y:S01]  /*0870*/  LDG.E.CONSTANT R17, desc[UR6][R2.64+0xc00] ;  /* 0x000c000602117981 */ /* 0x000f22000c1e9900 */
[----:B------:R-:W-:-:S05]  /*0880*/  IMAD.WIDE R4, R19, 0x4, R4 ;  /* 0x0000000413047825 */ /* 0x000fca00078e0204 */
[----:B------:R-:W4:Y:S04]  /*0890*/  LDG.E.CONSTANT R19, desc[UR6][R4.64] ;  /* 0x0000000604137981 */ /* 0x000f28000c1e9900 */
[----:B------:R-:W4:Y:S04]  /*08a0*/  LDG.E.CONSTANT R21, desc[UR6][R4.64+0x400] ;  /* 0x0004000604157981 */ /* 0x000f28000c1e9900 */
[----:B------:R-:W4:Y:S04]  /*08b0*/  LDG.E.CONSTANT R23, desc[UR6][R4.64+0x800] ;  /* 0x0008000604177981 */ /* 0x000f28000c1e9900 */
[----:B------:R-:W4:Y:S01]  /*08c0*/  LDG.E.CONSTANT R25, desc[UR6][R4.64+0xc00] ;  /* 0x000c000604197981 */ /* 0x000f22000c1e9900 */
[----:B------:R-:W-:Y:S01]  /*08d0*/  VIADD R9, R9, 0x800 ;  /* 0x0000080009097836 */ /* 0x000fe20000000000 */
        /* <DEDUP_REMOVED lines=13> */
[----:B------:R-:W-:Y:S02]  /*09b0*/  FSEL R0, R23, R0, !P0 ;  /* 0x0000000017007208 */ /* 0x000fe40004000000 */
[----:B------:R-:W-:Y:S02]  /*09c0*/  PLOP3.LUT P0, PT, PT, PT, PT, 0x8, 0x80 ;  /* 0x000000000080781c */ /* 0x000fe40003f0e170 */
[----:B------:R-:W-:-:S04]  /*09d0*/  FSETP.GEU.AND P1, PT, R0, R25, PT ;  /* 0x000000190000720b */ /* 0x000fc80003f2e000 */
[----:B------:R-:W-:-:S09]  /*09e0*/  FSEL R0, R25, R0, !P1 ;  /* 0x0000000019007208 */ /* 0x000fd20004800000 */
.L_x_15:
[----:B------:R-:W-:Y:S05]  /*09f0*/  BSYNC.RECONVERGENT B2 ;  /* 0x0000000000027941 */ /* 0x000fea0003800200 */
.L_x_14:
[----:B------:R-:W-:-:S13]  /*0a00*/  ISETP.LT.OR P0, PT, R9, R20, P0 ;  /* 0x000000140900720c */ /* 0x000fda0000701670 */
[----:B------:R-:W-:Y:S05]  /*0a10*/  @!P0 BRA `(.L_x_7) ;  /* 0x0000000000388947 */ /* 0x000fea0003800000 */
[----:B------:R-:W0:Y:S02]  /*0a20*/  LDC.64 R2, c[0x0][0x380] ;  /* 0x0000e000ff027b82 */ /* 0x000e240000000a00 */
[----:B0-----:R-:W-:-:S05]  /*0a30*/  IMAD.WIDE R2, R9, 0x4, R2 ;  /* 0x0000000409027825 */ /* 0x001fca00078e0202 */
[----:B------:R-:W2:Y:S04]  /*0a40*/  LDG.E.CONSTANT R5, desc[UR6][R2.64] ;  /* 0x0000000602057981 */ /* 0x000ea8000c1e9900 */
[----:B------:R-:W3:Y:S04]  /*0a50*/  LDG.E.CONSTANT R9, desc[UR6][R2.64+0x400] ;  /* 0x0004000602097981 */ /* 0x000ee8000c1e9900 */
[----:B------:R-:W4:Y:S04]  /*0a60*/  LDG.E.CONSTANT R11, desc[UR6][R2.64+0x800] ;  /* 0x00080006020b7981 */ /* 0x000f28000c1e9900 */
[----:B------:R-:W4:Y:S01]  /*0a70*/  LDG.E.CONSTANT R13, desc[UR6][R2.64+0xc00] ;  /* 0x000c0006020d7981 */ /* 0x000f22000c1e9900 */
[----:B--2--5:R-:W-:-:S04]  /*0a80*/  FSETP.GEU.AND P0, PT, R0, R5, PT ;  /* 0x000000050000720b */ /* 0x024fc80003f0e000 */
[----:B------:R-:W-:-:S04]  /*0a90*/  FSEL R0, R5, R0, !P0 ;  /* 0x0000000005007208 */ /* 0x000fc80004000000 */
[----:B---3--:R-:W-:-:S04]  /*0aa0*/  FSETP.GEU.AND P0, PT, R0, R9, PT ;  /* 0x000000090000720b */ /* 0x008fc80003f0e000 */
[----:B------:R-:W-:-:S04]  /*0ab0*/  FSEL R0, R9, R0, !P0 ;  /* 0x0000000009007208 */ /* 0x000fc80004000000 */
[----:B----4-:R-:W-:-:S04]  /*0ac0*/  FSETP.GEU.AND P0, PT, R0, R11, PT ;  /* 0x0000000b0000720b */ /* 0x010fc80003f0e000 */
[----:B------:R-:W-:-:S04]  /*0ad0*/  FSEL R0, R11, R0, !P0 ;  /* 0x000000000b007208 */ /* 0x000fc80004000000 */
[----:B------:R-:W-:-:S04]  /*0ae0*/  FSETP.GEU.AND P0, PT, R0, R13, PT ;  /* 0x0000000d0000720b */ /* 0x000fc80003f0e000 */
[----:B------:R-:W-:-:S09]  /*0af0*/  FSEL R0, R13, R0, !P0 ;  /* 0x000000000d007208 */ /* 0x000fd20004000000 */
.L_x_7:
[----:B------:R-:W-:Y:S05]  /*0b00*/  BSYNC.RECONVERGENT B1 ;  /* 0x0000000000017941 */ /* 0x000fea0003800200 */
.L_x_6:
[----:B------:R-:W-:Y:S01]  /*0b10*/  ISETP.GE.AND P0, PT, R20, 0x100, PT ;  /* 0x000001001400780c */ /* 0x000fe20003f06270 */
[----:B-----5:R-:W-:-:S12]  /*0b20*/  IMAD.MOV.U32 R9, RZ, RZ, R0 ;  /* 0x000000ffff097224 */ /* 0x020fd800078e0000 */
[----:B------:R-:W-:Y:S05]  /*0b30*/  @!P0 BRA `(.L_x_16) ;  /* 0x0000000000dc8947 */ /* 0x000fea0003800000 */
[----:B------:R-:W1:Y:S01]  /*0b40*/  S2R R6, SR_LANEID ;  /* 0x0000000000067919 */ /* 0x000e620000000000 */
[----:B------:R-:W2:Y:S02]  /*0b50*/  SHFL.DOWN PT, R0, R9, 0x1, 0x1f ;  /* 0x08201f0009007f89 */ /* 0x000ea400000e0000 */
[C---:B--2---:R-:W-:Y:S02]  /*0b60*/  FSETP.GEU.AND P1, PT, R9.reuse, R0, PT ;  /* 0x000000000900720b */ /* 0x044fe40003f2e000 */
[----:B-1----:R-:W-:Y:S02]  /*0b70*/  ISETP.GT.AND P0, PT, R6, 0x1e, PT ;  /* 0x0000001e0600780c */ /* 0x002fe40003f04270 */
[----:B------:R-:W-:Y:S02]  /*0b80*/  FSEL R0, R0, R9, !P1 ;  /* 0x0000000900007208 */ /* 0x000fe40004800000 */
[----:B------:R-:W-:Y:S02]  /*0b90*/  ISETP.NE.AND P2, PT, R6, RZ, PT ;  /* 0x000000ff0600720c */ /* 0x000fe40003f45270 */
[----:B------:R-:W-:-:S02]  /*0ba0*/  FSEL R0, R9, R0, P0 ;  /* 0x0000000009007208 */ /* 0x000fc40000000000 */
[----:B------:R-:W-:-:S03]  /*0bb0*/  ISETP.GT.AND P0, PT, R6, 0x1d, PT ;  /* 0x0000001d0600780c */ /* 0x000fc60003f04270 */
[----:B0-----:R-:W0:Y:S06]  /*0bc0*/  SHFL.DOWN PT, R3, R0, 0x2, 0x1f ;  /* 0x08401f0000037f89 */ /* 0x001e2c00000e0000 */
[----:B------:R-:W1:Y:S01]  /*0bd0*/  @!P2 S2R R5, SR_CgaCtaId ;  /* 0x000000000005a919 */ /* 0x000e620000008800 */
[----:B------:R-:W-:Y:S02]  /*0be0*/  @!P2 MOV R4, 0x400 ;  /* 0x000004000004a802 */ /* 0x000fe40000000f00 */
[----:B------:R-:W-:-:S04]  /*0bf0*/  @!P2 SHF.R.U32.HI R2, RZ, 0x3, R7 ;  /* 0x00000003ff02a819 */ /* 0x000fc80000011607 */
[----:B------:R-:W-:Y:S02]  /*0c00*/  @!P2 LOP3.LUT R2, R2, 0x7c, RZ, 0xc0, !PT ;  /* 0x0000007c0202a812 */ /* 0x000fe400078ec0ff */
[----:B0-----:R-:W-:-:S04]  /*0c10*/  FSETP.GEU.AND P1, PT, R0, R3, PT ;  /* 0x000000030000720b */ /* 0x001fc80003f2e000 */
[----:B------:R-:W-:Y:S02]  /*0c20*/  @!P0 FSEL R0, R3, R0, !P1 ;  /* 0x0000000003008208 */ /* 0x000fe40004800000 */
[----:B------:R-:W-:-:S03]  /*0c30*/  ISETP.GT.AND P0, PT, R6, 0x1b, PT ;  /* 0x0000001b0600780c */ /* 0x000fc60003f04270 */
[----:B------:R-:W0:Y:S01]  /*0c40*/  SHFL.DOWN PT, R3, R0, 0x4, 0x1f ;  /* 0x08801f0000037f89 */ /* 0x000e2200000e0000 */
[----:B-1----:R-:W-:-:S05]  /*0c50*/  @!P2 LEA R5, R5, R4, 0x18 ;  /* 0x000000040505a211 */ /* 0x002fca00078ec0ff */
[----:B------:R-:W-:Y:S01]  /*0c60*/  @!P2 IMAD.IADD R2, R2, 0x1, R5 ;  /* 0x000000010202a824 */ /* 0x000fe200078e0205 */
[----:B0-----:R-:W-:-:S04]  /*0c70*/  FSETP.GEU.AND P1, PT, R0, R3, PT ;  /* 0x000000030000720b */ /* 0x001fc80003f2e000 */
[----:B------:R-:W-:Y:S02]  /*0c80*/  @!P0 FSEL R0, R3, R0, !P1 ;  /* 0x0000000003008208 */ /* 0x000fe40004800000 */
[----:B------:R-:W-:-:S03]  /*0c90*/  ISETP.GT.AND P0, PT, R6, 0x17, PT ;  /* 0x000000170600780c */ /* 0x000fc60003f04270 */
[----:B------:R-:W0:Y:S02]  /*0ca0*/  SHFL.DOWN PT, R3, R0, 0x8, 0x1f ;  /* 0x09001f0000037f89 */ /* 0x000e2400000e0000 */
[----:B0-----:R-:W-:-:S08]  /*0cb0*/  FSETP.GEU.AND P1, PT, R0, R3, PT ;  /* 0x000000030000720b */ /* 0x001fd00003f2e000 */
[----:B------:R-:W-:Y:S02]  /*0cc0*/  @!P0 FSEL R0, R3, R0, !P1 ;  /* 0x0000000003008208 */ /* 0x000fe40004800000 */
[----:B------:R-:W-:-:S03]  /*0cd0*/  ISETP.GT.AND P1, PT, R6, 0xf, PT ;  /* 0x0000000f0600780c */ /* 0x000fc60003f24270 */
[----:B------:R-:W0:Y:S02]  /*0ce0*/  SHFL.DOWN PT, R3, R0, 0x10, 0x1f ;  /* 0x0a001f0000037f89 */ /* 0x000e2400000e0000 */
[----:B0-----:R-:W-:-:S04]  /*0cf0*/  FSETP.GEU.AND P0, PT, R0, R3, PT ;  /* 0x000000030000720b */ /* 0x001fc80003f0e000 */
[----:B------:R-:W-:Y:S02]  /*0d00*/  FSEL R3, R3, R0, !P0 ;  /* 0x0000000003037208 */ /* 0x000fe40004000000 */
[----:B------:R-:W-:Y:S02]  /*0d10*/  ISETP.NE.AND P0, PT, R7, RZ, PT ;  /* 0x000000ff0700720c */ /* 0x000fe40003f05270 */
[----:B------:R-:W-:Y:S01]  /*0d20*/  FSEL R0, R0, R3, P1 ;  /* 0x0000000300007208 */ /* 0x000fe20000800000 */
[----:B------:R0:W-:Y:S01]  /*0d30*/  @!P2 STS [R2+0x8], R3 ;  /* 0x000008030200a388 */ /* 0x0001e20000000800 */
[----:B------:R-:W-:Y:S09]  /*0d40*/  BAR.SYNC.DEFER_BLOCKING 0x0 ;  /* 0x0000000000007b1d */ /* 0x000ff20000010000 */
[----:B0-----:R-:W-:Y:S05]  /*0d50*/  @P0 BRA `(.L_x_17) ;  /* 0x0000003c00e00947 */ /* 0x001fea0003800000 */
[----:B------:R-:W0:Y:S01]  /*0d60*/  S2UR UR5, SR_CgaCtaId ;  /* 0x00000000000579c3 */ /* 0x000e220000008800 */
[----:B------:R-:W-:Y:S02]  /*0d70*/  UMOV UR4, 0x400 ;  /* 0x0000040000047882 */ /* 0x000fe40000000000 */
[----:B0-----:R-:W-:-:S09]  /*0d80*/  ULEA UR4, UR5, UR4, 0x18 ;  /* 0x0000000405047291 */ /* 0x001fd2000f8ec0ff */
[----:B------:R-:W0:Y:S04]  /*0d90*/  LDS R3, [UR4+0xc] ;  /* 0x00000c04ff037984 */ /* 0x000e280008000800 */
[----:B------:R-:W1:Y:S04]  /*0da0*/  LDS.128 R4, [UR4+0x10] ;  /* 0x00001004ff047984 */ /* 0x000e680008000c00 */
[----:B------:R-:W2:Y:S01]  /*0db0*/  LDS.64 R8, [UR4+0x20] ;  /* 0x00002004ff087984 */ /* 0x000ea20008000a00 */
[----:B0-----:R-:W-:-:S04]  /*0dc0*/  FSETP.GEU.AND P1, PT, R0, R3, PT ;  /* 0x000000030000720b */ /* 0x001fc80003f2e000 */
[----:B------:R-:W-:-:S04]  /*0dd0*/  FSEL R3, R3, R0, !P1 ;  /* 0x0000000003037208 */ /* 0x000fc80004800000 */
[----:B-1----:R-:W-:-:S04]  /*0de0*/  FSETP.GEU.AND P1, PT, R3, R4, PT ;  /* 0x000000040300720b */ /* 0x002fc80003f2e000 */
[----:B------:R-:W-:-:S04]  /*0df0*/  FSEL R4, R4, R3, !P1 ;  /* 0x0000000304047208 */ /* 0x000fc80004800000 */
[----:B------:R-:W-:-:S04]  /*0e00*/  FSETP.GEU.AND P1, PT, R4, R5, PT ;  /* 0x000000050400720b */ /* 0x000fc80003f2e000 */
[----:B------:R-:W-:-:S04]  /*0e10*/  FSEL R5, R5, R4, !P1 ;  /* 0x0000000405057208 */ /* 0x000fc80004800000 */
[----:B------:R-:W-:-:S04]  /*0e20*/  FSETP.GEU.AND P1, PT, R5, R6, PT ;  /* 0x000000060500720b */ /* 0x000fc80003f2e000 */
[----:B------:R-:W-:-:S04]  /*0e30*/  FSEL R6, R6, R5, !P1 ;  /* 0x0000000506067208 */ /* 0x000fc80004800000 */
[----:B------:R-:W-:-:S04]  /*0e40*/  FSETP.GEU.AND P1, PT, R6, R7, PT ;  /* 0x000000070600720b */ /* 0x000fc80003f2e000 */
[----:B------:R-:W-:-:S04]  /*0e50*/  FSEL R7, R7, R6, !P1 ;  /* 0x0000000607077208 */ /* 0x000fc80004800000 */
[----:B--2---:R-:W-:-:S04]  /*0e60*/  FSETP.GEU.AND P1, PT, R7, R8, PT ;  /* 0x000000080700720b */ /* 0x004fc80003f2e000 */
[----:B------:R-:W-:-:S04]  /*0e70*/  FSEL R0, R8, R7, !P1 ;  /* 0x0000000708007208 */ /* 0x000fc80004800000 */
[----:B------:R-:W-:-:S04]  /*0e80*/  FSETP.GEU.AND P1, PT, R0, R9, PT ;  /* 0x000000090000720b */ /* 0x000fc80003f2e000 */
[----:B------:R-:W-:Y:S01]  /*0e90*/  FSEL R0, R9, R0, !P1 ;  /* 0x0000000009007208 */ /* 0x000fe20004800000 */
[----:B------:R-:W-:Y:S08]  /*0ea0*/  BRA `(.L_x_17) ;  /* 0x0000003c008c7947 */ /* 0x000ff00003800000 */
.L_x_16:
[----:B------:R-:W-:Y:S01]  /*0eb0*/  LOP3.LUT R0, R7, 0x3e0, RZ, 0xc0, !PT ;  /* 0x000003e007007812 */ /* 0x000fe200078ec0ff */
[----:B------:R-:W1:Y:S03]  /*0ec0*/  S2R R4, SR_LANEID ;  /* 0x0000000000047919 */ /* 0x000e660000000000 */
[----:B------:R-:W-:Y:S01]  /*0ed0*/  LOP3.LUT R5, RZ, R0, RZ, 0x33, !PT ;  /* 0x00000000ff057212 */ /* 0x000fe200078e33ff */
[----:B0-----:R-:W-:-:S04]  /*0ee0*/  VIADD R3, R0, 0x20 ;  /* 0x0000002000037836 */ /* 0x001fc80000000000 */
[----:B------:R-:W-:Y:S01]  /*0ef0*/  IMAD.IADD R5, R5, 0x1, R20 ;  /* 0x0000000105057824 */ /* 0x000fe200078e0214 */
[----:B------:R-:W-:-:S04]  /*0f00*/  ISETP.GT.AND P0, PT, R3, R20, PT ;  /* 0x000000140300720c */ /* 0x000fc80003f04270 */
[----:B------:R-:W-:-:S05]  /*0f10*/  SEL R5, R5, 0x1f, P0 ;  /* 0x0000001f05057807 */ /* 0x000fca0000000000 */
[----:B------:R-:W0:Y:S01]  /*0f20*/  SHFL.DOWN PT, R0, R9, 0x1, R5 ;  /* 0x0820000009007989 */ /* 0x000e2200000e0005 */
[C---:B-1----:R-:W-:Y:S01]  /*0f30*/  ISETP.GE.AND P0, PT, R4.reuse, R5, PT ;  /* 0x000000050400720c */ /* 0x042fe20003f06270 */
[----:B------:R-:W-:Y:S01]  /*0f40*/  VIADD R2, R4, 0x2 ;  /* 0x0000000204027836 */ /* 0x000fe20000000000 */
[----:B0-----:R-:W-:-:S11]  /*0f50*/  FSETP.GEU.AND P1, PT, R9, R0, PT ;  /* 0x000000000900720b */ /* 0x001fd60003f2e000 */
[----:B------:R-:W-:Y:S02]  /*0f60*/  @!P0 FSEL R9, R0, R9, !P1 ;  /* 0x0000000900098208 */ /* 0x000fe40004800000 */
[----:B------:R-:W-:Y:S01]  /*0f70*/  ISETP.GT.AND P0, PT, R2, R5, PT ;  /* 0x000000050200720c */ /* 0x000fe20003f04270 */
[----:B------:R-:W-:Y:S02]  /*0f80*/  VIADD R2, R4, 0x4 ;  /* 0x0000000404027836 */ /* 0x000fe40000000000 */
[----:B------:R-:W0:Y:S02]  /*0f90*/  SHFL.DOWN PT, R0, R9, 0x2, R5 ;  /* 0x0840000009007989 */ /* 0x000e2400000e0005 */
[----:B0-----:R-:W-:-:S08]  /*0fa0*/  FSETP.GEU.AND P1, PT, R9, R0, PT ;  /* 0x000000000900720b */ /* 0x001fd00003f2e000 */
[----:B------:R-:W-:Y:S02]  /*0fb0*/  @!P0 FSEL R9, R0, R9, !P1 ;  /* 0x0000000900098208 */ /* 0x000fe40004800000 */
[----:B------:R-:W-:Y:S01]  /*0fc0*/  ISETP.GT.AND P0, PT, R2, R5, PT ;  /* 0x000000050200720c */ /* 0x000fe20003f04270 */
[----:B------:R-:W-:Y:S02]  /*0fd0*/  VIADD R2, R4, 0x8 ;  /* 0x0000000804027836 */ /* 0x000fe40000000000 */
[----:B------:R-:W0:Y:S02]  /*0fe0*/  SHFL.DOWN PT, R0, R9, 0x4, R5 ;  /* 0x0880000009007989 */ /* 0x000e2400000e0005 */
[----:B0-----:R-:W-:-:S08]  /*0ff0*/  FSETP.GEU.AND P1, PT, R9, R0, PT ;  /* 0x000000000900720b */ /* 0x001fd00003f2e000 */
[----:B------:R-:W-:Y:S02]  /*1000*/  @!P0 FSEL R9, R0, R9, !P1 ;  /* 0x0000000900098208 */ /* 0x000fe40004800000 */
[----:B------:R-:W-:Y:S01]  /*1010*/  ISETP.GT.AND P1, PT, R2, R5, PT ;  /* 0x000000050200720c */ /* 0x000fe20003f24270 */
[C---:B------:R-:W-:Y:S01]  /*1020*/  VIADD R2, R4.reuse, 0x10 ;  /* 0x0000001004027836 */ /* 0x040fe20000000000 */
[----:B------:R-:W-:Y:S01]  /*1030*/  ISETP.NE.AND P0, PT, R4, RZ, PT ;  /* 0x000000ff0400720c */ /* 0x000fe20003f05270 */
[----:B------:R-:W0:-:S12]  /*1040*/  SHFL.DOWN PT, R0, R9, 0x8, R5 ;  /* 0x0900000009007989 */ /* 0x000e1800000e0005 */
[----:B------:R-:W1:Y:S01]  /*1050*/  @!P0 S2R R6, SR_CgaCtaId ;  /* 0x0000000000068919 */ /* 0x000e620000008800 */
[----:B------:R-:W-:Y:S02]  /*1060*/  @!P0 MOV R3, 0x400 ;  /* 0x0000040000038802 */ /* 0x000fe40000000f00 */
[----:B0-----:R-:W-:-:S04]  /*1070*/  FSETP.GEU.AND P2, PT, R9, R0, PT ;  /* 0x000000000900720b */ /* 0x001fc80003f4e000 */
[----:B------:R-:W-:Y:S02]  /*1080*/  @!P1 FSEL R9, R0, R9, !P2 ;  /* 0x0000000900099208 */ /* 0x000fe40005000000 */
[----:B------:R-:W-:Y:S02]  /*1090*/  ISETP.GT.AND P1, PT, R2, R5, PT ;  /* 0x000000050200720c */ /* 0x000fe40003f24270 */
[----:B------:R-:W-:Y:S01]  /*10a0*/  @!P0 SHF.R.U32.HI R2, RZ, 0x3, R7 ;  /* 0x00000003ff028819 */ /* 0x000fe20000011607 */
[----:B------:R-:W0:Y:S03]  /*10b0*/  SHFL.DOWN PT, R0, R9, 0x10, R5 ;  /* 0x0a00000009007989 */ /* 0x000e2600000e0005 */
[----:B------:R-:W-:Y:S02]  /*10c0*/  @!P0 LOP3.LUT R2, R2, 0x7c, RZ, 0xc0, !PT ;  /* 0x0000007c02028812 */ /* 0x000fe400078ec0ff */
[----:B-1----:R-:W-:-:S05]  /*10d0*/  @!P0 LEA R3, R6, R3, 0x18 ;  /* 0x0000000306038211 */ /* 0x002fca00078ec0ff */
[----:B------:R-:W-:Y:S01]  /*10e0*/  @!P0 IMAD.IADD R3, R2, 0x1, R3 ;  /* 0x0000000102038824 */ /* 0x000fe200078e0203 */
[----:B0-----:R-:W-:-:S04]  /*10f0*/  FSETP.GEU.AND P2, PT, R9, R0, PT ;  /* 0x000000000900720b */ /* 0x001fc80003f4e000 */
[----:B------:R-:W-:-:S05]  /*1100*/  @!P1 FSEL R9, R0, R9, !P2 ;  /* 0x0000000900099208 */ /* 0x000fca0005000000 */
[----:B------:R-:W-:-:S05]  /*1110*/  IMAD.MOV.U32 R0, RZ, RZ, R9 ;  /* 0x000000ffff007224 */ /* 0x000fca00078e0009 */
[----:B------:R0:W-:Y:S01]  /*1120*/  @!P0 STS [R3+0x8], R0 ;  /* 0x0000080003008388 */ /* 0x0001e20000000800 */
[----:B------:R-:W-:Y:S01]  /*1130*/  BAR.SYNC.DEFER_BLOCKING 0x0 ;  /* 0x0000000000007b1d */ /* 0x000fe20000010000 */
[----:B------:R-:W-:-:S13]  /*1140*/  ISETP.NE.AND P0, PT, R7, RZ, PT ;  /* 0x000000ff0700720c */ /* 0x000fda0003f05270 */
[----:B0-----:R-:W-:Y:S05]  /*1150*/  @P0 BRA `(.L_x_17) ;  /* 0x0000003800e00947 */ /* 0x001fea0003800000 */
[----:B------:R-:W0:Y:S01]  /*1160*/  S2UR UR5, SR_CgaCtaId ;  /* 0x00000000000579c3 */ /* 0x000e220000008800 */
[----:B------:R-:W-:Y:S01]  /*1170*/  UMOV UR4, 0x400 ;  /* 0x0000040000047882 */ /* 0x000fe20000000000 */
[C---:B------:R-:W-:Y:S02]  /*1180*/  ISETP.GT.AND P2, PT, R20.reuse, 0x20, PT ;  /* 0x000000201400780c */ /* 0x040fe40003f44270 */
[----:B------:R-:W-:Y:S01]  /*1190*/  ISETP.GT.AND P1, PT, R20, 0x40, PT ;  /* 0x000000401400780c */ /* 0x000fe20003f24270 */
[----:B0-----:R-:W-:-:S09]  /*11a0*/  ULEA UR4, UR5, UR4, 0x18 ;  /* 0x0000000405047291 */ /* 0x001fd2000f8ec0ff */
[----:B------:R-:W0:Y:S04]  /*11b0*/  LDS R3, [UR4+0xc] ;  /* 0x00000c04ff037984 */ /* 0x000e280008000800 */
[----:B------:R-:W1:Y:S04]  /*11c0*/  LDS.128 R4, [UR4+0x10] ;  /* 0x00001004ff047984 */ /* 0x000e680008000c00 */
[----:B------:R-:W2:Y:S01]  /*11d0*/  LDS.64 R8, [UR4+0x20] ;  /* 0x00002004ff087984 */ /* 0x000ea20008000a00 */
[----:B0-----:R-:W-:-:S04]  /*11e0*/  FSETP.GEU.AND P3, PT, R0, R3, PT ;  /* 0x000000030000720b */ /* 0x001fc80003f6e000 */
[----:B------:R-:W-:Y:S02]  /*11f0*/  @P2 FSEL R0, R3, R0, !P3 ;  /* 0x0000000003002208 */ /* 0x000fe40005800000 */
[----:B------:R-:W-:Y:S02]  /*1200*/  ISETP.GT.AND P2, PT, R20, 0x60, PT ;  /* 0x000000601400780c */ /* 0x000fe40003f44270 */
[----:B-1----:R-:W-:-:S04]  /*1210*/  FSETP.GEU.AND P3, PT, R0, R4, PT ;  /* 0x000000040000720b */ /* 0x002fc80003f6e000 */
[----:B------:R-:W-:Y:S02]  /*1220*/  @P1 FSEL R0, R4, R0, !P3 ;  /* 0x0000000004001208 */ /* 0x000fe40005800000 */
[----:B------:R-:W-:Y:S02]  /*1230*/  ISETP.GT.AND P1, PT, R20, 0x80, PT ;  /* 0x000000801400780c */ /* 0x000fe40003f24270 */
[----:B------:R-:W-:-:S04]  /*1240*/  FSETP.GEU.AND P3, PT, R0, R5, PT ;  /* 0x000000050000720b */ /* 0x000fc80003f6e000 */
        /* <DEDUP_REMOVED lines=8> */
[----:B--2---:R-:W-:-:S04]  /*12d0*/  FSETP.GEU.AND P3, PT, R0, R8, PT ;  /* 0x000000080000720b */ /* 0x004fc80003f6e000 */
[----:B------:R-:W-:-:S04]  /*12e0*/  @P1 FSEL R0, R8, R0, !P3 ;  /* 0x0000000008001208 */ /* 0x000fc80005800000 */
[----:B------:R-:W-:-:S04]  /*12f0*/  FSETP.GEU.AND P1, PT, R0, R9, PT ;  /* 0x000000090000720b */ /* 0x000fc80003f2e000 */
[----:B------:R-:W-:Y:S01]  /*1300*/  @P2 FSEL R0, R9, R0, !P1 ;  /* 0x0000000009002208 */ /* 0x000fe20004800000 */
[----:B------:R-:W-:Y:S08]  /*1310*/  BRA `(.L_x_17) ;  /* 0x0000003800707947 */ /* 0x000ff00003800000 */
.L_x_3:
[----:B------:R-:W0:Y:S01]  /*1320*/  S2R R0, SR_TID.X ;  /* 0x0000000000007919 */ /* 0x000e220000002100 */
[----:B------:R-:W1:Y:S01]  /*1330*/  LDC.64 R2, c[0x0][0x380] ;  /* 0x0000e000ff027b82 */ /* 0x000e620000000a00 */
[----:B0-----:R-:W-:-:S04]  /*1340*/  IMAD.SHL.U32 R5, R0, 0x4, RZ ;  /* 0x0000000400057824 */ /* 0x001fc800078e00ff */
[----:B-1----:R-:W-:-:S05]  /*1350*/  IMAD.WIDE.U32 R2, R5, 0x4, R2 ;  /* 0x0000000405027825 */ /* 0x002fca00078e0002 */
[----:B------:R-:W2:Y:S04]  /*1360*/  LDG.E.128.CONSTANT R4, desc[UR6][R2.64] ;  /* 0x0000000602047981 */ /* 0x000ea8000c1e9d00 */
[----:B------:R-:W3:Y:S04]  /*1370*/  LDG.E.128.CONSTANT R8, desc[UR6][R2.64+0x1000] ;  /* 0x0010000602087981 */ /* 0x000ee8000c1e9d00 */
[----:B------:R-:W4:Y:S04]  /*1380*/  LDG.E.128.CONSTANT R12, desc[UR6][R2.64+0x2000] ;  /* 0x00200006020c7981 */ /* 0x000f28000c1e9d00 */
[----:B------:R-:W5:Y:S01]  /*1390*/  LDG.E.128.CONSTANT R16, desc[UR6][R2.64+0x3000] ;  /* 0x0030000602107981 */ /* 0x000f62000c1e9d00 */
[----:B------:R-:W-:Y:S01]  /*13a0*/  IMAD.MOV.U32 R23, RZ, RZ, 0x1000 ;  /* 0x00001000ff177424 */ /* 0x000fe200078e00ff */
[----:B--2---:R-:W-:-:S02]  /*13b0*/  FSETP.GEU.AND P0, PT, R4, R5, PT ;  /* 0x000000050400720b */ /* 0x004fc40003f0e000 */
[----:B------:R-:W-:Y:S02]  /*13c0*/  FSETP.GEU.AND P1, PT, R6, R7, PT ;  /* 0x000000070600720b */ /* 0x000fe40003f2e000 */
[----:B---3--:R-:W-:Y:S02]  /*13d0*/  FSETP.GEU.AND P2, PT, R8, R9, PT ;  /* 0x000000090800720b */ /* 0x008fe40003f4e000 */
[----:B------:R-:W-:Y:S02]  /*13e0*/  FSETP.GEU.AND P3, PT, R10, R11, PT ;  /* 0x0000000b0a00720b */ /* 0x000fe40003f6e000 */
[----:B------:R-:W-:Y:S02]  /*13f0*/  FSEL R4, R5, R4, !P0 ;  /* 0x0000000405047208 */ /* 0x000fe40004000000 */
[----:B------:R-:W-:Y:S02]  /*1400*/  FSEL R7, R7, R6, !P1 ;  /* 0x0000000607077208 */ /* 0x000fe40004800000 */
[----:B------:R-:W-:-:S02]  /*1410*/  FSEL R8, R9, R8, !P2 ;  /* 0x0000000809087208 */ /* 0x000fc40005000000 */
[----:B------:R-:W-:Y:S02]  /*1420*/  FSEL R11, R11, R10, !P3 ;  /* 0x0000000a0b0b7208 */ /* 0x000fe40005800000 */
[----:B----4-:R-:W-:Y:S02]  /*1430*/  FSETP.GEU.AND P0, PT, R12, R13, PT ;  /* 0x0000000d0c00720b */ /* 0x010fe40003f0e000 */
[----:B------:R-:W-:Y:S02]  /*1440*/  FSETP.GEU.AND P1, PT, R14, R15, PT ;  /* 0x0000000f0e00720b */ /* 0x000fe40003f2e000 */
[----:B-----5:R-:W-:Y:S02]  /*1450*/  FSETP.GEU.AND P2, PT, R16, R17, PT ;  /* 0x000000111000720b */ /* 0x020fe40003f4e000 */
[----:B------:R-:W-:Y:S02]  /*1460*/  FSETP.GEU.AND P3, PT, R18, R19, PT ;  /* 0x000000131200720b */ /* 0x000fe40003f6e000 */
[----:B------:R-:W-:-:S02]  /*1470*/  FSEL R12, R13, R12, !P0 ;  /* 0x0000000c0d0c7208 */ /* 0x000fc40004000000 */
[----:B------:R-:W-:Y:S02]  /*1480*/  FSEL R15, R15, R14, !P1 ;  /* 0x0000000e0f0f7208 */ /* 0x000fe40004800000 */
[----:B------:R-:W-:Y:S02]  /*1490*/  FSEL R16, R17, R16, !P2 ;  /* 0x0000001011107208 */ /* 0x000fe40005000000 */
[----:B------:R-:W-:Y:S02]  /*14a0*/  FSEL R19, R19, R18, !P3 ;  /* 0x0000001213137208 */ /* 0x000fe40005800000 */
[----:B------:R-:W-:Y:S02]  /*14b0*/  FSETP.GEU.AND P2, PT, R12, R15, PT ;  /* 0x0000000f0c00720b */ /* 0x000fe40003f4e000 */
[----:B------:R-:W-:Y:S02]  /*14c0*/  FSETP.GEU.AND P3, PT, R16, R19, PT ;  /* 0x000000131000720b */ /* 0x000fe40003f6e000 */
[----:B------:R-:W-:-:S02]  /*14d0*/  FSETP.GEU.AND P1, PT, R8, R11, PT ;  /* 0x0000000b0800720b */ /* 0x000fc40003f2e000 */
[----:B------:R-:W-:Y:S02]  /*14e0*/  FSEL R12, R15, R12, !P2 ;  /* 0x0000000c0f0c7208 */ /* 0x000fe40005000000 */
[----:B------:R-:W-:Y:S02]  /*14f0*/  FSEL R19, R19, R16, !P3 ;  /* 0x0000001013137208 */ /* 0x000fe40005800000 */
[----:B------:R-:W-:Y:S02]  /*1500*/  FSEL R11, R11, R8, !P1 ;  /* 0x000000080b0b7208 */ /* 0x000fe40004800000 */
[----:B------:R-:W-:Y:S02]  /*1510*/  FSETP.GEU.AND P0, PT, R4, R7, PT ;  /* 0x000000070400720b */ /* 0x000fe40003f0e000 */
[----:B------:R-:W-:Y:S02]  /*1520*/  FSETP.GEU.AND P1, PT, R12, R19, PT ;  /* 0x000000130c00720b */ /* 0x000fe40003f2e000 */
[----:B------:R-:W-:-:S02]  /*1530*/  FSEL R4, R7, R4, !P0 ;  /* 0x0000000407047208 */ /* 0x000fc40004000000 */
[----:B------:R-:W-:Y:S02]  /*1540*/  FSEL R19, R19, R12, !P1 ;  /* 0x0000000c13137208 */ /* 0x000fe40004800000 */
[----:B------:R-:W-:Y:S02]  /*1550*/  ISETP.GE.U32.AND P1, PT, R20, 0x2000, PT ;  /* 0x000020001400780c */ /* 0x000fe40003f26070 */
[----:B------:R-:W-:-:S04]  /*1560*/  FSETP.GEU.AND P0, PT, R4, R11, PT ;  /* 0x0000000b0400720b */ /* 0x000fc80003f0e000 */
[----:B------:R-:W-:-:S04]  /*1570*/  FSEL R4, R11, R4, !P0 ;  /* 0x000000040b047208 */ /* 0x000fc80004000000 */
[----:B------:R-:W-:-:S04]  /*1580*/  FSETP.GEU.AND P0, PT, R4, R19, PT ;  /* 0x000000130400720b */ /* 0x000fc80003f0e000 */
[----:B------:R-:W-:Y:S01]  /*1590*/  FSEL R21, R19, R4, !P0 ;  /* 0x0000000413157208 */ /* 0x000fe20004000000 */
[----:B------:R-:W-:Y:S08]  /*15a0*/  @!P1 BRA `(.L_x_18) ;  /* 0x0000000000bc9947 */ /* 0x000ff00003800000 */
[----:B------:R-:W0:Y:S01]  /*15b0*/  LDC R24, c[0x0][0x390] ;  /* 0x0000e400ff187b82 */ /* 0x000e220000000800 */
[----:B------:R-:W-:Y:S02]  /*15c0*/  VIADD R22, R20, 0xfffff000 ;  /* 0xfffff00014167836 */ /* 0x000fe40000000000 */
[----:B------:R-:W-:-:S07]  /*15d0*/  IMAD.MOV.U32 R23, RZ, RZ, 0x1000 ;  /* 0x00001000ff177424 */ /* 0x000fce00078e00ff */
.L_x_20:
[----:B------:R-:W-:-:S05]  /*15e0*/  IMAD.WIDE R26, R23, 0x4, R2 ;  /* 0x00000004171a7825 */ /* 0x000fca00078e0202 */
[----:B------:R-:W2:Y:S04]  /*15f0*/  LDG.E.128.CONSTANT R8, desc[UR6][R26.64] ;  /* 0x000000061a087981 */ /* 0x000ea8000c1e9d00 */
[----:B------:R-:W3:Y:S04]  /*1600*/  LDG.E.128.CONSTANT R12, desc[UR6][R26.64+0x1000] ;  /* 0x001000061a0c7981 */ /* 0x000ee8000c1e9d00 */
[----:B------:R-:W4:Y:S04]  /*1610*/  LDG.E.128.CONSTANT R16, desc[UR6][R26.64+0x2000] ;  /* 0x002000061a107981 */ /* 0x000f28000c1e9d00 */
[----:B------:R-:W5:Y:S01]  /*1620*/  LDG.E.128.CONSTANT R4, desc[UR6][R26.64+0x3000] ;  /* 0x003000061a047981 */ /* 0x000f62000c1e9d00 */
[----:B0-----:R-:W-:Y:S01]  /*1630*/  IMAD.MOV.U32 R20, RZ, RZ, R24 ;  /* 0x000000ffff147224 */ /* 0x001fe200078e0018 */
        /* <DEDUP_REMOVED lines=14> */
[----:B------:R-:W-:Y:S01]  /*1720*/  FSEL R18, R4, R19, !P2 ;  /* 0x0000001304127208 */ /* 0x000fe20005000000 */
[----:B------:R-:W-:Y:S01]  /*1730*/  IMAD.IADD R4, R20, 0x1, -R23 ;  /* 0x0000000114047824 */ /* 0x000fe200078e0a17 */
[----:B------:R-:W-:Y:S02]  /*1740*/  FSEL R5, R6, R5, !P3 ;  /* 0x0000000506057208 */ /* 0x000fe40005800000 */
[----:B------:R-:W-:Y:S02]  /*1750*/  FSETP.GEU.AND P0, PT, R21, R8, PT ;  /* 0x000000081500720b */ /* 0x000fe40003f0e000 */
[----:B------:R-:W-:Y:S02]  /*1760*/  FSETP.GEU.AND P1, PT, R10, R13, PT ;  /* 0x0000000d0a00720b */ /* 0x000fe40003f2e000 */
[----:B------:R-:W-:-:S02]  /*1770*/  FSETP.GEU.AND P2, PT, R14, R17, PT ;  /* 0x000000110e00720b */ /* 0x000fc40003f4e000 */
[----:B------:R-:W-:Y:S02]  /*1780*/  FSETP.GEU.AND P3, PT, R18, R5, PT ;  /* 0x000000051200720b */ /* 0x000fe40003f6e000 */
[----:B------:R-:W-:Y:S02]  /*1790*/  FSEL R8, R8, R21, !P0 ;  /* 0x0000001508087208 */ /* 0x000fe40004000000 */
[----:B------:R-:W-:Y:S02]  /*17a0*/  FSEL R13, R13, R10, !P1 ;  /* 0x0000000a0d0d7208 */ /* 0x000fe40004800000 */
[----:B------:R-:W-:Y:S02]  /*17b0*/  FSEL R14, R17, R14, !P2 ;  /* 0x0000000e110e7208 */ /* 0x000fe40005000000 */
[----:B------:R-:W-:Y:S02]  /*17c0*/  FSEL R5, R5, R18, !P3 ;  /* 0x0000001205057208 */ /* 0x000fe40005800000 */
[----:B------:R-:W-:-:S02]  /*17d0*/  FSETP.GEU.AND P0, PT, R8, R13, PT ;  /* 0x0000000d0800720b */ /* 0x000fc40003f0e000 */
[----:B------:R-:W-:Y:S02]  /*17e0*/  FSETP.GEU.AND P1, PT, R14, R5, PT ;  /* 0x000000050e00720b */ /* 0x000fe40003f2e000 */
[----:B------:R-:W-:Y:S02]  /*17f0*/  FSEL R8, R13, R8, !P0 ;  /* 0x000000080d087208 */ /* 0x000fe40004000000 */
[----:B------:R-:W-:Y:S02]  /*1800*/  FSEL R5, R5, R14, !P1 ;  /* 0x0000000e05057208 */ /* 0x000fe40004800000 */
[----:B------:R-:W-:Y:S02]  /*1810*/  ISETP.GE.AND P1, PT, R4, 0x1000, PT ;  /* 0x000010000400780c */ /* 0x000fe40003f26270 */
[----:B------:R-:W-:-:S04]  /*1820*/  FSETP.GEU.AND P0, PT, R8, R5, PT ;  /* 0x000000050800720b */ /* 0x000fc80003f0e000 */
[----:B------:R-:W-:-:S04]  /*1830*/  FSEL R5, R5, R8, !P0 ;  /* 0x0000000805057208 */ /* 0x000fc80004000000 */
[----:B------:R-:W-:-:S04]  /*1840*/  FSETP.GEU.AND P0, PT, R5, R7, PT ;  /* 0x000000070500720b */ /* 0x000fc80003f0e000 */
[----:B------:R-:W-:Y:S01]  /*1850*/  FSEL R21, R7, R5, !P0 ;  /* 0x0000000507157208 */ /* 0x000fe20004000000 */
[----:B------:R-:W-:Y:S08]  /*1860*/  @!P1 BRA `(.L_x_19) ;  /* 0x00000008009c9947 */ /* 0x000ff00003800000 */
[----:B------:R-:W-:-:S05]  /*1870*/  VIADD R23, R23, 0x1000 ;  /* 0x0000100017177836 */ /* 0x000fca0000000000 */
[----:B------:R-:W-:-:S13]  /*1880*/  ISETP.GT.AND P0, PT, R23, R22, PT ;  /* 0x000000161700720c */ /* 0x000fda0003f04270 */
[----:B------:R-:W-:Y:S05]  /*1890*/  @!P0 BRA `(.L_x_20) ;  /* 0xfffffffc00508947 */ /* 0x000fea000383ffff */
.L_x_18:
[----:B------:R-:W-:-:S13]  /*18a0*/  ISETP.GE.AND P0, PT, R23, R20, PT ;  /* 0x000000141700720c */ /* 0x000fda0003f06270 */
[----:B------:R-:W-:Y:S05]  /*18b0*/  @P0 BRA `(.L_x_19) ;  /* 0x0000000800880947 */ /* 0x000fea0003800000 */
[----:B------:R-:W-:Y:S01]  /*18c0*/  IMAD.IADD R9, R20, 0x1, -R23 ;  /* 0x0000000114097824 */ /* 0x000fe200078e0a17 */
[----:B------:R-:W-:Y:S04]  /*18d0*/  BSSY.RECONVERGENT B1, `(.L_x_19) ;  /* 0x00000a0000017945 */ /* 0x000fe80003800200 */
[----:B------:R-:W-:-:S13]  /*18e0*/  ISETP.GE.AND P0, PT, R0, R9, PT ;  /* 0x000000090000720c */ /* 0x000fda0003f06270 */
[----:B------:R-:W-:Y:S05]  /*18f0*/  @P0 BRA `(.L_x_21) ;  /* 0x0000000800740947 */ /* 0x000fea0003800000 */
[----:B------:R-:W-:Y:S01]  /*1900*/  LOP3.LUT R2, RZ, R0, RZ, 0x33, !PT ;  /* 0x00000000ff027212 */ /* 0x000fe200078e33ff */
[----:B------:R-:W-:Y:S01]  /*1910*/  BSSY.RECONVERGENT B2, `(.L_x_22) ;  /* 0x0000016000027945 */ /* 0x000fe20003800200 */
[----:B------:R-:W-:Y:S02]  /*1920*/  IMAD.MOV.U32 R8, RZ, RZ, R0 ;  /* 0x000000ffff087224 */ /* 0x000fe400078e0000 */
[----:B------:R-:W-:-:S04]  /*1930*/  IADD3 R2, PT, PT, -R23, R20, R2 ;  /* 0x0000001417027210 */ /* 0x000fc80007ffe102 */
[C---:B------:R-:W-:Y:S02]  /*1940*/  LOP3.LUT R3, R2.reuse, 0x300, RZ, 0xc0, !PT ;  /* 0x0000030002037812 */ /* 0x040fe400078ec0ff */
[----:B------:R-:W-:Y:S02]  /*1950*/  ISETP.GE.U32.AND P2, PT, R2, 0x300, PT ;  /* 0x000003000200780c */ /* 0x000fe40003f46070 */
[----:B------:R-:W-:-:S13]  /*1960*/  ISETP.NE.AND P0, PT, R3, 0x300, PT ;  /* 0x000003000300780c */ /* 0x000fda0003f05270 */
[----:B------:R-:W-:Y:S05]  /*1970*/  @!P0 BRA `(.L_x_23) ;  /* 0x00000000003c8947 */ /* 0x000fea0003800000 */
[----:B------:R-:W0:Y:S01]  /*1980*/  LDC.64 R4, c[0x0][0x380] ;  /* 0x0000e000ff047b82 */ /* 0x000e220000000a00 */
[----:B------:R-:W-:Y:S01]  /*1990*/  LEA.HI R2, R2, 0x1, RZ, 0x18 ;  /* 0x0000000102027811 */ /* 0x000fe200078fc0ff */
[----:B------:R-:W-:Y:S02]  /*19a0*/  IMAD.IADD R7, R0, 0x1, R23 ;  /* 0x0000000100077824 */ /* 0x000fe400078e0217 */
[----:B------:R-:W-:Y:S01]  /*19b0*/  IMAD.MOV.U32 R8, RZ, RZ, R0 ;  /* 0x000000ffff087224 */ /* 0x000fe200078e0000 */
[----:B------:R-:W-:-:S05]  /*19c0*/  LOP3.LUT R2, R2, 0x3, RZ, 0xc0, !PT ;  /* 0x0000000302027812 */ /* 0x000fca00078ec0ff */
[----:B------:R-:W-:-:S07]  /*19d0*/  IMAD.MOV R6, RZ, RZ, -R2 ;  /* 0x000000ffff067224 */ /* 0x000fce00078e0a02 */
.L_x_24:
[----:B0-----:R-:W-:-:S06]  /*19e0*/  IMAD.WIDE.U32 R2, R7, 0x4, R4 ;  /* 0x0000000407027825 */ /* 0x001fcc00078e0004 */
[----:B------:R-:W2:Y:S01]  /*19f0*/  LDG.E.CONSTANT R2, desc[UR6][R2.64] ;  /* 0x0000000602027981 */ /* 0x000ea2000c1e9900 */
[----:B------:R-:W-:Y:S02]  /*1a00*/  VIADD R6, R6, 0x1 ;  /* 0x0000000106067836 */ /* 0x000fe40000000000 */
[----:B------:R-:W-:Y:S02]  /*1a10*/  VIADD R8, R8, 0x100 ;  /* 0x0000010008087836 */ /* 0x000fe40000000000 */
[----:B------:R-:W-:Y:S01]  /*1a20*/  VIADD R7, R7, 0x100 ;  /* 0x0000010007077836 */ /* 0x000fe20000000000 */
[----:B------:R-:W-:Y:S02]  /*1a30*/  ISETP.NE.AND P1, PT, R6, RZ, PT ;  /* 0x000000ff0600720c */ /* 0x000fe40003f25270 */
[----:B--2---:R-:W-:-:S04]  /*1a40*/  FSETP.GEU.AND P0, PT, R21, R2, PT ;  /* 0x000000021500720b */ /* 0x004fc80003f0e000 */
[----:B------:R-:W-:-:S07]  /*1a50*/  FSEL R21, R2, R21, !P0 ;  /* 0x0000001502157208 */ /* 0x000fce0004000000 */
[----:B------:R-:W-:Y:S05]  /*1a60*/  @P1 BRA `(.L_x_24) ;  /* 0xfffffffc00dc1947 */ /* 0x000fea000383ffff */
.L_x_23:
[----:B------:R-:W-:Y:S05]  /*1a70*/  BSYNC.RECONVERGENT B2 ;  /* 0x0000000000027941 */ /* 0x000fea0003800200 */
.L_x_22:
[----:B------:R-:W-:Y:S05]  /*1a80*/  @!P2 BRA `(.L_x_21) ;  /* 0x000000080010a947 */ /* 0x000fea0003800000 */
[----:B------:R-:W0:Y:S01]  /*1a90*/  LDCU.64 UR4, c[0x0][0x380] ;  /* 0x00007000ff0477ac */ /* 0x000e220008000a00 */
[----:B------:R-:W-:Y:S01]  /*1aa0*/  IMAD.IADD R5, R9, 0x1, -R8 ;  /* 0x0000000109057824 */ /* 0x000fe200078e0a08 */
[C---:B------:R-:W-:Y:S01]  /*1ab0*/  IADD3 R3, P0, PT, R8.reuse, R23, RZ ;  /* 0x0000001708037210 */ /* 0x040fe20007f1e0ff */
[----:B------:R-:W-:Y:S01]  /*1ac0*/  BSSY.RECONVERGENT B2, `(.L_x_25) ;  /* 0x000004a000027945 */ /* 0x000fe20003800200 */
[----:B------:R-:W-:Y:S02]  /*1ad0*/  IMAD.IADD R11, R8, 0x1, R23 ;  /* 0x00000001080b7824 */ /* 0x000fe400078e0217 */
[----:B------:R-:W-:Y:S01]  /*1ae0*/  ISETP.GT.AND P1, PT, R5, 0xc00, PT ;  /* 0x00000c000500780c */ /* 0x000fe20003f24270 */
[----:B------:R-:W-:Y:S01]  /*1af0*/  IMAD.X R4, RZ, RZ, RZ, P0 ;  /* 0x000000ffff047224 */ /* 0x000fe200000e06ff */
[----:B0-----:R-:W-:-:S04]  /*1b00*/  LEA R2, P0, R3, UR4, 0x2 ;  /* 0x0000000403027c11 */ /* 0x001fc8000f8010ff */
[----:B------:R-:W-:Y:S02]  /*1b10*/  LEA.HI.X R3, R3, UR5, R4, 0x2, P0 ;  /* 0x0000000503037c11 */ /* 0x000fe400080f1404 */
[----:B------:R-:W-:-:S05]  /*1b20*/  IADD3 R2, P0, PT, R2, 0x800, RZ ;  /* 0x0000080002027810 */ /* 0x000fca0007f1e0ff */
[----:B------:R-:W-:Y:S01]  /*1b30*/  IMAD.X R3, RZ, RZ, R3, P0 ;  /* 0x000000ffff037224 */ /* 0x000fe200000e0603 */
[----:B------:R-:W-:Y:S01]  /*1b40*/  PLOP3.LUT P0, PT, PT, PT, PT, 0x80, 0x8 ;  /* 0x000000000008781c */ /* 0x000fe20003f0f070 */
[----:B------:R-:W-:-:S12]  /*1b50*/  @!P1 BRA `(.L_x_26) ;  /* 0x0000000400009947 */ /* 0x000fd80003800000 */
[----:B------:R-:W-:Y:S01]  /*1b60*/  PLOP3.LUT P0, PT, PT, PT, PT, 0x8, 0x80 ;  /* 0x000000000080781c */ /* 0x000fe20003f0e170 */
[----:B------:R-:W-:-:S12]  /*1b70*/  VIADD R13, R9, 0xfffff400 ;  /* 0xfffff400090d7836 */ /* 0x000fd80000000000 */
.L_x_27:
[----:B------:R-:W0:Y:S01]  /*1b80*/  LDC.64 R4, c[0x0][0x380] ;  /* 0x0000e000ff047b82 */ /* 0x000e220000000a00 */
[----:B------:R-:W2:Y:S04]  /*1b90*/  LDG.E.CONSTANT R12, desc[UR6][R2.64+-0x400] ;  /* 0xfffc0006020c7981 */ /* 0x000ea8000c1e9900 */
[----:B------:R-:W3:Y:S01]  /*1ba0*/  LDG.E.CONSTANT R19, desc[UR6][R2.64] ;  /* 0x0000000602137981 */ /* 0x000ee2000c1e9900 */
[----:B------:R-:W-:-:S03]  /*1bb0*/  VIADD R25, R11, 0x400 ;  /* 0x000004000b197836 */ /* 0x000fc60000000000 */
[----:B------:R-:W4:Y:S04]  /*1bc0*/  LDG.E.CONSTANT R18, desc[UR6][R2.64+0x400] ;  /* 0x0004000602127981 */ /* 0x000f28000c1e9900 */
[----:B------:R-:W5:Y:S04]  /*1bd0*/  LDG.E.CONSTANT R16, desc[UR6][R2.64+0xc00] ;  /* 0x000c000602107981 */ /* 0x000f68000c1e9900 */
[----:B------:R-:W5:Y:S01]  /*1be0*/  LDG.E.CONSTANT R15, desc[UR6][R2.64+0x1000] ;  /* 0x00100006020f7981 */ /* 0x000f62000c1e9900 */
[----:B------:R-:W-:-:S03]  /*1bf0*/  VIADD R23, R11, 0x800 ;  /* 0x000008000b177836 */ /* 0x000fc60000000000 */
[----:B------:R-:W5:Y:S01]  /*1c00*/  LDG.E.CONSTANT R14, desc[UR6][R2.64+0x1400] ;  /* 0x00140006020e7981 */ /* 0x000f62000c1e9900 */
[----:B0-----:R-:W-:-:S03]  /*1c10*/  IMAD.WIDE.U32 R6, R11, 0x4, R4 ;  /* 0x000000040b067825 */ /* 0x001fc600078e0004 */
[----:B------:R-:W5:Y:S04]  /*1c20*/  LDG.E.CONSTANT R22, desc[UR6][R2.64+0x2000] ;  /* 0x0020000602167981 */ /* 0x000f68000c1e9900 */
[----:B------:R0:W2:Y:S01]  /*1c30*/  LDG.E.CONSTANT R10, desc[UR6][R6.64] ;  /* 0x00000006060a7981 */ /* 0x0000a2000c1e9900 */
[----:B------:R-:W-:-:S03]  /*1c40*/  IMAD.WIDE.U32 R24, R25, 0x4, R4 ;  /* 0x0000000419187825 */ /* 0x000fc600078e0004 */
[----:B------:R-:W5:Y:S04]  /*1c50*/  LDG.E.CONSTANT R20, desc[UR6][R2.64+0x2400] ;  /* 0x0024000602147981 */ /* 0x000f68000c1e9900 */
[----:B------:R-:W5:Y:S01]  /*1c60*/  LDG.E.CONSTANT R17, desc[UR6][R24.64] ;  /* 0x0000000618117981 */ /* 0x000f62000c1e9900 */
[----:B0-----:R-:W-:-:S03]  /*1c70*/  IMAD.WIDE.U32 R6, R23, 0x4, R4 ;  /* 0x0000000417067825 */ /* 0x001fc600078e0004 */
[----:B------:R-:W5:Y:S04]  /*1c80*/  LDG.E.CONSTANT R23, desc[UR6][R2.64+0x1c00] ;  /* 0x001c000602177981 */ /* 0x000f68000c1e9900 */
[----:B------:R-:W5:Y:S01]  /*1c90*/  LDG.E.CONSTANT R6, desc[UR6][R6.64] ;  /* 0x0000000606067981 */ /* 0x000f62000c1e9900 */
[----:B------:R-:W-:-:S03]  /*1ca0*/  VIADD R27, R11, 0xc00 ;  /* 0x00000c000b1b7836 */ /* 0x000fc60000000000 */
[----:B------:R-:W5:Y:S01]  /*1cb0*/  LDG.E.CONSTANT R26, desc[UR6][R2.64+0x2c00] ;  /* 0x002c0006021a7981 */ /* 0x000f62000c1e9900 */
[----:B------:R-:W-:-:S03]  /*1cc0*/  IMAD.WIDE.U32 R4, R27, 0x4, R4 ;  /* 0x000000041b047825 */ /* 0x000fc600078e0004 */
[----:B------:R-:W5:Y:S04]  /*1cd0*/  LDG.E.CONSTANT R25, desc[UR6][R2.64+0x3000] ;  /* 0x0030000602197981 */ /* 0x000f68000c1e9900 */
[----:B------:R-:W5:Y:S04]  /*1ce0*/  LDG.E.CONSTANT R4, desc[UR6][R4.64] ;  /* 0x0000000604047981 */ /* 0x000f68000c1e9900 */
[----:B------:R0:W5:Y:S01]  /*1cf0*/  LDG.E.CONSTANT R24, desc[UR6][R2.64+0x3400] ;  /* 0x0034000602187981 */ /* 0x000162000c1e9900 */
[----:B------:R-:W-:-:S05]  /*1d00*/  VIADD R8, R8, 0x1000 ;  /* 0x0000100008087836 */ /* 0x000fca0000000000 */
[----:B------:R-:W-:Y:S02]  /*1d10*/  ISETP.GE.AND P2, PT, R8, R13, PT ;  /* 0x0000000d0800720c */ /* 0x000fe40003f46270 */
[----:B0-----:R-:W-:Y:S01]  /*1d20*/  IADD3 R2, P3, PT, R2, 0x4000, RZ ;  /* 0x0000400002027810 */ /* 0x001fe20007f7e0ff */
[----:B------:R-:W-:-:S04]  /*1d30*/  VIADD R11, R11, 0x1000 ;  /* 0x000010000b0b7836 */ /* 0x000fc80000000000 */
[----:B------:R-:W-:Y:S01]  /*1d40*/  IMAD.X R3, RZ, RZ, R3, P3 ;  /* 0x000000ffff037224 */ /* 0x000fe200018e0603 */
[----:B--2---:R-:W-:-:S04]  /*1d50*/  FSETP.GEU.AND P1, PT, R21, R10, PT ;  /* 0x0000000a1500720b */ /* 0x004fc80003f2e000 */
[----:B------:R-:W-:-:S04]  /*1d60*/  FSEL R21, R10, R21, !P1 ;  /* 0x000000150a157208 */ /* 0x000fc80004800000 */
[----:B------:R-:W-:-:S04]  /*1d70*/  FSETP.GEU.AND P1, PT, R21, R12, PT ;  /* 0x0000000c1500720b */ /* 0x000fc80003f2e000 */
[----:B------:R-:W-:-:S04]  /*1d80*/  FSEL R12, R12, R21, !P1 ;  /* 0x000000150c0c7208 */ /* 0x000fc80004800000 */
[----:B---3--:R-:W-:-:S04]  /*1d90*/  FSETP.GEU.AND P1, PT, R12, R19, PT ;  /* 0x000000130c00720b */ /* 0x008fc80003f2e000 */
[----:B------:R-:W-:-:S04]  /*1da0*/  FSEL R19, R19, R12, !P1 ;  /* 0x0000000c13137208 */ /* 0x000fc80004800000 */
[----:B----4-:R-:W-:-:S04]  /*1db0*/  FSETP.GEU.AND P1, PT, R19, R18, PT ;  /* 0x000000121300720b */ /* 0x010fc80003f2e000 */
[----:B------:R-:W-:-:S04]  /*1dc0*/  FSEL R18, R18, R19, !P1 ;  /* 0x0000001312127208 */ /* 0x000fc80004800000 */
[----:B-----5:R-:W-:-:S04]  /*1dd0*/  FSETP.GEU.AND P1, PT, R18, R17, PT ;  /* 0x000000111200720b */ /* 0x020fc80003f2e000 */
        /* <DEDUP_REMOVED lines=24> */
.L_x_26:
[----:B------:R-:W-:Y:S05]  /*1f60*/  BSYNC.RECONVERGENT B2 ;  /* 0x0000000000027941 */ /* 0x000fea0003800200 */
.L_x_25:
[----:B------:R-:W-:Y:S01]  /*1f70*/  IMAD.IADD R4, R9, 0x1, -R8 ;  /* 0x0000000109047824 */ /* 0x000fe200078e0a08 */
[----:B------:R-:W-:Y:S04]  /*1f80*/  BSSY.RECONVERGENT B2, `(.L_x_28) ;  /* 0x0000024000027945 */ /* 0x000fe80003800200 */
[----:B------:R-:W-:-:S13]  /*1f90*/  ISETP.GT.AND P1, PT, R4, 0x400, PT ;  /* 0x000004000400780c */ /* 0x000fda0003f24270 */
[----:B------:R-:W-:Y:S05]  /*1fa0*/  @!P1 BRA `(.L_x_29) ;  /* 0x0000000000849947 */ /* 0x000fea0003800000 */
[----:B------:R-:W0:Y:S01]  /*1fb0*/  LDC.64 R6, c[0x0][0x380] ;  /* 0x0000e000ff067b82 */ /* 0x000e220000000a00 */
[----:B------:R-:W2:Y:S04]  /*1fc0*/  LDG.E.CONSTANT R13, desc[UR6][R2.64+-0x400] ;  /* 0xfffc0006020d7981 */ /* 0x000ea8000c1e9900 */
[----:B------:R-:W3:Y:S01]  /*1fd0*/  LDG.E.CONSTANT R15, desc[UR6][R2.64] ;  /* 0x00000006020f7981 */ /* 0x000ee2000c1e9900 */
[----:B------:R-:W-:-:S03]  /*1fe0*/  VIADD R19, R11, 0x400 ;  /* 0x000004000b137836 */ /* 0x000fc60000000000 */
[----:B------:R-:W4:Y:S04]  /*1ff0*/  LDG.E.CONSTANT R17, desc[UR6][R2.64+0x400] ;  /* 0x0004000602117981 */ /* 0x000f28000c1e9900 */
[----:B------:R-:W5:Y:S04]  /*2000*/  LDG.E.CONSTANT R23, desc[UR6][R2.64+0x1000] ;  /* 0x0010000602177981 */ /* 0x000f68000c1e9900 */
[----:B------:R-:W5:Y:S01]  /*2010*/  LDG.E.CONSTANT R25, desc[UR6][R2.64+0x1400] ;  /* 0x0014000602197981 */ /* 0x000f62000c1e9900 */
[----:B0-----:R-:W-:-:S06]  /*2020*/  IMAD.WIDE.U32 R4, R11, 0x4, R6 ;  /* 0x000000040b047825 */ /* 0x001fcc00078e0006 */
[----:B------:R-:W2:Y:S01]  /*2030*/  LDG.E.CONSTANT R4, desc[UR6][R4.64] ;  /* 0x0000000604047981 */ /* 0x000ea2000c1e9900 */
[----:B------:R-:W-:-:S03]  /*2040*/  IMAD.WIDE.U32 R6, R19, 0x4, R6 ;  /* 0x0000000413067825 */ /* 0x000fc600078e0006 */
[----:B------:R0:W5:Y:S04]  /*2050*/  LDG.E.CONSTANT R19, desc[UR6][R2.64+0xc00] ;  /* 0x000c000602137981 */ /* 0x000168000c1e9900 */
[----:B------:R-:W5:Y:S01]  /*2060*/  LDG.E.CONSTANT R7, desc[UR6][R6.64] ;  /* 0x0000000606077981 */ /* 0x000f62000c1e9900 */
[----:B------:R-:W-:Y:S01]  /*2070*/  VIADD R8, R8, 0x800 ;  /* 0x0000080008087836 */ /* 0x000fe20000000000 */
        /* <DEDUP_REMOVED lines=17> */
[----:B------:R-:W-:Y:S02]  /*2190*/  FSETP.GEU.AND P1, PT, R4, R25, PT ;  /* 0x000000190400720b */ /* 0x000fe40003f2e000 */
[----:B------:R-:W-:Y:S02]  /*21a0*/  PLOP3.LUT P0, PT, PT, PT, PT, 0x8, 0x80 ;  /* 0x000000000080781c */ /* 0x000fe40003f0e170 */
[----:B------:R-:W-:-:S11]  /*21b0*/  FSEL R21, R25, R4, !P1 ;  /* 0x0000000419157208 */ /* 0x000fd60004800000 */
.L_x_29:
[----:B------:R-:W-:Y:S05]  /*21c0*/  BSYNC.RECONVERGENT B2 ;  /* 0x0000000000027941 */ /* 0x000fea0003800200 */
.L_x_28:
[----:B------:R-:W-:-:S13]  /*21d0*/  ISETP.LT.OR P0, PT, R8, R9, P0 ;  /* 0x000000090800720c */ /* 0x000fda0000701670 */
[----:B------:R-:W-:Y:S05]  /*21e0*/  @!P0 BRA `(.L_x_21) ;  /* 0x0000000000388947 */ /* 0x000fea0003800000 */
[----:B------:R-:W0:Y:S01]  /*21f0*/  LDC.64 R4, c[0x0][0x380] ;  /* 0x0000e000ff047b82 */ /* 0x000e220000000a00 */
[----:B------:R-:W2:Y:S04]  /*2200*/  LDG.E.CONSTANT R6, desc[UR6][R2.64+-0x400] ;  /* 0xfffc000602067981 */ /* 0x000ea8000c1e9900 */
[----:B------:R-:W3:Y:S04]  /*2210*/  LDG.E.CONSTANT R7, desc[UR6][R2.64] ;  /* 0x0000000602077981 */ /* 0x000ee8000c1e9900 */
[----:B------:R-:W4:Y:S01]  /*2220*/  LDG.E.CONSTANT R9, desc[UR6][R2.64+0x400] ;  /* 0x0004000602097981 */ /* 0x000f22000c1e9900 */
[----:B0-----:R-:W-:-:S06]  /*2230*/  IMAD.WIDE.U32 R4, R11, 0x4, R4 ;  /* 0x000000040b047825 */ /* 0x001fcc00078e0004 */
[----:B------:R-:W5:Y:S02]  /*2240*/  LDG.E.CONSTANT R4, desc[UR6][R4.64] ;  /* 0x0000000604047981 */ /* 0x000f64000c1e9900 */
[----:B-----5:R-:W-:-:S04]  /*2250*/  FSETP.GEU.AND P0, PT, R21, R4, PT ;  /* 0x000000041500720b */ /* 0x020fc80003f0e000 */
[----:B------:R-:W-:-:S04]  /*2260*/  FSEL R21, R4, R21, !P0 ;  /* 0x0000001504157208 */ /* 0x000fc80004000000 */
[----:B--2---:R-:W-:-:S04]  /*2270*/  FSETP.GEU.AND P0, PT, R21, R6, PT ;  /* 0x000000061500720b */ /* 0x004fc80003f0e000 */
[----:B------:R-:W-:-:S04]  /*2280*/  FSEL R6, R6, R21, !P0 ;  /* 0x0000001506067208 */ /* 0x000fc80004000000 */
[----:B---3--:R-:W-:-:S04]  /*2290*/  FSETP.GEU.AND P0, PT, R6, R7, PT ;  /* 0x000000070600720b */ /* 0x008fc80003f0e000 */
[----:B------:R-:W-:-:S04]  /*22a0*/  FSEL R6, R7, R6, !P0 ;  /* 0x0000000607067208 */ /* 0x000fc80004000000 */
[----:B----4-:R-:W-:-:S04]  /*22b0*/  FSETP.GEU.AND P0, PT, R6, R9, PT ;  /* 0x000000090600720b */ /* 0x010fc80003f0e000 */
[----:B------:R-:W-:-:S09]  /*22c0*/  FSEL R21, R9, R6, !P0 ;  /* 0x0000000609157208 */ /* 0x000fd20004000000 */
.L_x_21:
[----:B------:R-:W-:Y:S05]  /*22d0*/  BSYNC.RECONVERGENT B1 ;  /* 0x0000000000017941 */ /* 0x000fea0003800200 */
.L_x_19:
[----:B------:R-:W0:Y:S01]  /*22e0*/  S2R R6, SR_LANEID ;  /* 0x0000000000067919 */ /* 0x000e220000000000 */
[----:B------:R-:W1:Y:S02]  /*22f0*/  SHFL.DOWN PT, R2, R21, 0x1, 0x1f ;  /* 0x08201f0015027f89 */ /* 0x000e6400000e0000 */
[----:B-1----:R-:W-:Y:S02]  /*2300*/  FSETP.GEU.AND P0, PT, R21, R2, PT ;  /* 0x000000021500720b */ /* 0x002fe40003f0e000 */
[C---:B0-----:R-:W-:Y:S02]  /*2310*/  ISETP.GT.AND P1, PT, R6.reuse, 0x1e, PT ;  /* 0x0000001e0600780c */ /* 0x041fe40003f24270 */
[----:B------:R-:W-:-:S11]  /*2320*/  ISETP.NE.AND P2, PT, R6, RZ, PT ;  /* 0x000000ff0600720c */ /* 0x000fd60003f45270 */
[----:B------:R-:W-:Y:S02]  /*2330*/  @!P1 FSEL R21, R2, R21, !P0 ;  /* 0x0000001502159208 */ /* 0x000fe40004000000 */
[----:B------:R-:W-:Y:S01]  /*2340*/  ISETP.GT.AND P1, PT, R6, 0x1d, PT ;  /* 0x0000001d0600780c */ /* 0x000fe20003f24270 */
[----:B------:R-:W0:Y:S01]  /*2350*/  @!P2 S2R R5, SR_CgaCtaId ;  /* 0x000000000005a919 */ /* 0x000e220000008800 */
[----:B------:R-:W-:Y:S02]  /*2360*/  @!P2 MOV R4, 0x400 ;  /* 0x000004000004a802 */ /* 0x000fe40000000f00 */
[----:B------:R-:W-:Y:S01]  /*2370*/  @!P2 SHF.R.U32.HI R3, RZ, 0x3, R0 ;  /* 0x00000003ff03a819 */ /* 0x000fe20000011600 */
[----:B------:R-:W1:Y:S03]  /*2380*/  SHFL.DOWN PT, R2, R21, 0x2, 0x1f ;  /* 0x08401f0015027f89 */ /* 0x000e6600000e0000 */
[----:B------:R-:W-:-:S02]  /*2390*/  @!P2 LOP3.LUT R3, R3, 0x7c, RZ, 0xc0, !PT ;  /* 0x0000007c0303a812 */ /* 0x000fc400078ec0ff */
[----:B-1----:R-:W-:-:S04]  /*23a0*/  FSETP.GEU.AND P0, PT, R21, R2, PT ;  /* 0x000000021500720b */ /* 0x002fc80003f0e000 */
[----:B------:R-:W-:Y:S02]  /*23b0*/  @!P1 FSEL R21, R2, R21, !P0 ;  /* 0x0000001502159208 */ /* 0x000fe40004000000 */
[----:B------:R-:W-:Y:S02]  /*23c0*/  ISETP.GT.AND P1, PT, R6, 0x1b, PT ;  /* 0x0000001b0600780c */ /* 0x000fe40003f24270 */
[----:B0-----:R-:W-:Y:S01]  /*23d0*/  @!P2 LEA R4, R5, R4, 0x18 ;  /* 0x000000040504a211 */ /* 0x001fe200078ec0ff */
[----:B------:R-:W0:Y:S04]  /*23e0*/  SHFL.DOWN PT, R2, R21, 0x4, 0x1f ;  /* 0x08801f0015027f89 */ /* 0x000e2800000e0000 */
[----:B------:R-:W-:Y:S01]  /*23f0*/  @!P2 IMAD.IADD R3, R3, 0x1, R4 ;  /* 0x000000010303a824 */ /* 0x000fe200078e0204 */
[----:B0-----:R-:W-:-:S05]  /*2400*/  FSETP.GEU.AND P0, PT, R21, R2, PT ;  /* 0x000000021500720b */ /* 0x001fca0003f0e000 */
        /* <DEDUP_REMOVED lines=35> */
.L_x_2:
        /* <DEDUP_REMOVED lines=12> */
.L_x_32:
[----:B------:R-:W-:Y:S05]  /*2700*/  BSYNC.RECONVERGENT B1 ;  /* 0x0000000000017941 */ /* 0x000fea0003800200 */
.L_x_31:
        /* <DEDUP_REMOVED lines=16> */
.L_x_37:
        /* <DEDUP_REMOVED lines=10> */
.L_x_36:
[----:B------:R-:W-:Y:S05]  /*28b0*/  BSYNC.RECONVERGENT B2 ;  /* 0x0000000000027941 */ /* 0x000fea0003800200 */
.L_x_35:
        /* <DEDUP_REMOVED lines=8> */
.L_x_40:
        /* <DEDUP_REMOVED lines=59> */
.L_x_39:
[----:B------:R-:W-:Y:S05]  /*2cf0*/  BSYNC.RECONVERGENT B2 ;  /* 0x0000000000027941 */ /* 0x000fea0003800200 */
.L_x_38:
        /* <DEDUP_REMOVED lines=34> */
.L_x_42:
[----:B------:R-:W-:Y:S05]  /*2f20*/  BSYNC.RECONVERGENT B2 ;  /* 0x0000000000027941 */ /* 0x000fea0003800200 */
.L_x_41:
        /* <DEDUP_REMOVED lines=16> */
.L_x_34:
[----:B------:R-:W-:Y:S05]  /*3030*/  BSYNC.RECONVERGENT B1 ;  /* 0x0000000000017941 */ /* 0x000fea0003800200 */
.L_x_33:
        /* <DEDUP_REMOVED lines=58> */
.L_x_43:
[----:B------:R-:W-:Y:S01]  /*33e0*/  LOP3.LUT R0, R7, 0x3e0, RZ, 0xc0, !PT ;  /* 0x000003e007007812 */ /* 0x000fe200078ec0ff */
[----:B0-----:R-:W0:Y:S03]  /*33f0*/  S2R R2, SR_LANEID ;  /* 0x0000000000027919 */ /* 0x001e260000000000 */
[----:B------:R-:W-:Y:S01]  /*3400*/  LOP3.LUT R9, RZ, R0, RZ, 0x33, !PT ;  /* 0x00000000ff097212 */ /* 0x000fe200078e33ff */
[----:B------:R-:W-:-:S04]  /*3410*/  VIADD R3, R0, 0x20 ;  /* 0x0000002000037836 */ /* 0x000fc80000000000 */
[----:B------:R-:W-:Y:S01]  /*3420*/  IMAD.IADD R9, R9, 0x1, R20 ;  /* 0x0000000109097824 */ /* 0x000fe200078e0214 */
[----:B------:R-:W-:-:S04]  /*3430*/  ISETP.GT.AND P0, PT, R3, R20, PT ;  /* 0x000000140300720c */ /* 0x000fc80003f04270 */
[----:B------:R-:W-:-:S05]  /*3440*/  SEL R4, R9, 0x1f, P0 ;  /* 0x0000001f09047807 */ /* 0x000fca0000000000 */
[----:B------:R-:W1:Y:S01]  /*3450*/  SHFL.DOWN PT, R0, R5, 0x1, R4 ;  /* 0x0820000005007989 */ /* 0x000e6200000e0004 */
[C---:B0-----:R-:W-:Y:S01]  /*3460*/  ISETP.GE.AND P1, PT, R2.reuse, R4, PT ;  /* 0x000000040200720c */ /* 0x041fe20003f26270 */
[----:B------:R-:W-:Y:S01]  /*3470*/  VIADD R3, R2, 0x2 ;  /* 0x0000000202037836 */ /* 0x000fe20000000000 */
[----:B-1----:R-:W-:-:S11]  /*3480*/  FSETP.GEU.AND P0, PT, R5, R0, PT ;  /* 0x000000000500720b */ /* 0x002fd60003f0e000 */
[----:B------:R-:W-:Y:S02]  /*3490*/  @!P1 FSEL R5, R0, R5, !P0 ;  /* 0x0000000500059208 */ /* 0x000fe40004000000 */
[----:B------:R-:W-:Y:S01]  /*34a0*/  ISETP.GT.AND P1, PT, R3, R4, PT ;  /* 0x000000040300720c */ /* 0x000fe20003f24270 */
[----:B------:R-:W-:Y:S02]  /*34b0*/  VIADD R3, R2, 0x4 ;  /* 0x0000000402037836 */ /* 0x000fe40000000000 */
[----:B------:R-:W0:Y:S02]  /*34c0*/  SHFL.DOWN PT, R0, R5, 0x2, R4 ;  /* 0x0840000005007989 */ /* 0x000e2400000e0004 */
[----:B0-----:R-:W-:-:S08]  /*34d0*/  FSETP.GEU.AND P0, PT, R5, R0, PT ;  /* 0x000000000500720b */ /* 0x001fd00003f0e000 */
[----:B------:R-:W-:Y:S02]  /*34e0*/  @!P1 FSEL R5, R0, R5, !P0 ;  /* 0x0000000500059208 */ /* 0x000fe40004000000 */
[-C--:B------:R-:W-:Y:S01]  /*34f0*/  ISETP.GT.AND P1, PT, R3, R4.reuse, PT ;  /* 0x000000040300720c */ /* 0x080fe20003f24270 */
[C---:B------:R-:W-:Y:S02]  /*3500*/  VIADD R3, R2.reuse, 0x8 ;  /* 0x0000000802037836 */ /* 0x040fe40000000000 */
[----:B------:R-:W0:Y:S03]  /*3510*/  SHFL.DOWN PT, R0, R5, 0x4, R4 ;  /* 0x0880000005007989 */ /* 0x000e2600000e0004 */
[----:B------:R-:W-:Y:S01]  /*3520*/  ISETP.GT.AND P2, PT, R3, R4, PT ;  /* 0x000000040300720c */ /* 0x000fe20003f44270 */
[----:B------:R-:W-:Y:S01]  /*3530*/  VIADD R3, R2, 0x10 ;  /* 0x0000001002037836 */ /* 0x000fe20000000000 */
[----:B0-----:R-:W-:-:S05]  /*3540*/  FSETP.GEU.AND P0, PT, R5, R0, PT ;  /* 0x000000000500720b */ /* 0x001fca0003f0e000 */
[----:B------:R-:W-:Y:S02]  /*3550*/  @!P1 FSEL R5, R0, R5, !P0 ;  /* 0x0000000500059208 */ /* 0x000fe40004000000 */
[----:B------:R-:W-:-:S03]  /*3560*/  ISETP.NE.AND P0, PT, R2, RZ, PT ;  /* 0x000000ff0200720c */ /* 0x000fc60003f05270 */
[----:B------:R-:W0:Y:S10]  /*3570*/  SHFL.DOWN PT, R0, R5, 0x8, R4 ;  /* 0x0900000005007989 */ /* 0x000e3400000e0004 */
[----:B------:R-:W1:Y:S01]  /*3580*/  @!P0 S2R R6, SR_CgaCtaId ;  /* 0x0000000000068919 */ /* 0x000e620000008800 */
[----:B------:R-:W-:-:S04]  /*3590*/  @!P0 SHF.R.U32.HI R2, RZ, 0x3, R7 ;  /* 0x00000003ff028819 */ /* 0x000fc80000011607 */
[----:B------:R-:W-:Y:S02]  /*35a0*/  @!P0 LOP3.LUT R2, R2, 0x7c, RZ, 0xc0, !PT ;  /* 0x0000007c02028812 */ /* 0x000fe400078ec0ff */
[----:B0-----:R-:W-:-:S04]  /*35b0*/  FSETP.GEU.AND P1, PT, R5, R0, PT ;  /* 0x000000000500720b */ /* 0x001fc80003f2e000 */
[----:B------:R-:W-:Y:S02]  /*35c0*/  @!P2 FSEL R5, R0, R5, !P1 ;  /* 0x000000050005a208 */ /* 0x000fe40004800000 */
[----:B------:R-:W-:Y:S02]  /*35d0*/  ISETP.GT.AND P2, PT, R3, R4, PT ;  /* 0x000000040300720c */ /* 0x000fe40003f44270 */
[----:B------:R-:W-:Y:S01]  /*35e0*/  @!P0 MOV R3, 0x400 ;  /* 0x0000040000038802 */ /* 0x000fe20000000f00 */
[----:B------:R-:W0:Y:S03]  /*35f0*/  SHFL.DOWN PT, R0, R5, 0x10, R4 ;  /* 0x0a00000005007989 */ /* 0x000e2600000e0004 */
        /* <DEDUP_REMOVED lines=37> */
.L_x_30:
[----:B------:R-:W0:Y:S01]  /*3850*/  S2R R8, SR_TID.X ;  /* 0x0000000000087919 */ /* 0x000e220000002100 */
[----:B------:R-:W0:Y:S02]  /*3860*/  LDC.64 R2, c[0x0][0x380] ;  /* 0x0000e000ff027b82 */ /* 0x000e240000000a00 */
[----:B0-----:R-:W-:-:S05]  /*3870*/  IMAD.WIDE.U32 R2, R8, 0x4, R2 ;  /* 0x0000000408027825 */ /* 0x001fca00078e0002 */
[----:B------:R-:W2:Y:S04]  /*3880*/  LDG.E.CONSTANT R19, desc[UR6][R2.64] ;  /* 0x0000000602137981 */ /* 0x000ea8000c1e9900 */
[----:B------:R-:W2:Y:S04]  /*3890*/  LDG.E.CONSTANT R0, desc[UR6][R2.64+0x400] ;  /* 0x0004000602007981 */ /* 0x000ea8000c1e9900 */
[----:B------:R-:W3:Y:S04]  /*38a0*/  LDG.E.CONSTANT R4, desc[UR6][R2.64+0x800] ;  /* 0x0008000602047981 */ /* 0x000ee8000c1e9900 */
[----:B------:R-:W3:Y:S04]  /*38b0*/  LDG.E.CONSTANT R5, desc[UR6][R2.64+0xc00] ;  /* 0x000c000602057981 */ /* 0x000ee8000c1e9900 */
[----:B------:R-:W4:Y:S04]  /*38c0*/  LDG.E.CONSTANT R6, desc[UR6][R2.64+0x1000] ;  /* 0x0010000602067981 */ /* 0x000f28000c1e9900 */
[----:B------:R-:W4:Y:S04]  /*38d0*/  LDG.E.CONSTANT R7, desc[UR6][R2.64+0x1400] ;  /* 0x0014000602077981 */ /* 0x000f28000c1e9900 */
[----:B------:R-:W5:Y:S04]  /*38e0*/  LDG.E.CONSTANT R9, desc[UR6][R2.64+0x1800] ;  /* 0x0018000602097981 */ /* 0x000f68000c1e9900 */
        /* <DEDUP_REMOVED lines=8> */
[----:B------:R-:W5:Y:S01]  /*3970*/  LDG.E.CONSTANT R18, desc[UR6][R2.64+0x3c00] ;  /* 0x003c000602127981 */ /* 0x000f62000c1e9900 */
[----:B--2---:R-:W-:-:S04]  /*3980*/  FSETP.GEU.AND P0, PT, R19, R0, PT ;  /* 0x000000001300720b */ /* 0x004fc80003f0e000 */
[----:B------:R-:W-:Y:S02]  /*3990*/  FSEL R0, R0, R19, !P0 ;  /* 0x0000001300007208 */ /* 0x000fe40004000000 */
[----:B---3--:R-:W-:-:S04]  /*39a0*/  FSETP.GEU.AND P1, PT, R4, R5, PT ;  /* 0x000000050400720b */ /* 0x008fc80003f2e000 */
[----:B------:R-:W-:Y:S02]  /*39b0*/  FSEL R5, R5, R4, !P1 ;  /* 0x0000000405057208 */ /* 0x000fe40004800000 */
[----:B----4-:R-:W-:-:S04]  /*39c0*/  FSETP.GEU.AND P2, PT, R6, R7, PT ;  /* 0x000000070600720b */ /* 0x010fc80003f4e000 */
[----:B------:R-:W-:Y:S02]  /*39d0*/  FSEL R6, R7, R6, !P2 ;  /* 0x0000000607067208 */ /* 0x000fe40005000000 */
[----:B-----5:R-:W-:-:S04]  /*39e0*/  FSETP.GEU.AND P3, PT, R9, R10, PT ;  /* 0x0000000a0900720b */ /* 0x020fc80003f6e000 */
[----:B------:R-:W-:Y:S02]  /*39f0*/  FSEL R9, R10, R9, !P3 ;  /* 0x000000090a097208 */ /* 0x000fe40005800000 */
[----:B------:R-:W-:-:S04]  /*3a00*/  FSETP.GEU.AND P0, PT, R11, R12, PT ;  /* 0x0000000c0b00720b */ /* 0x000fc80003f0e000 */
[----:B------:R-:W-:Y:S02]  /*3a10*/  FSEL R11, R12, R11, !P0 ;  /* 0x0000000b0c0b7208 */ /* 0x000fe40004000000 */
[----:B------:R-:W-:Y:S02]  /*3a20*/  FSETP.GEU.AND P0, PT, R0, R5, PT ;  /* 0x000000050000720b */ /* 0x000fe40003f0e000 */
[----:B------:R-:W-:Y:S02]  /*3a30*/  FSETP.GEU.AND P1, PT, R13, R14, PT ;  /* 0x0000000e0d00720b */ /* 0x000fe40003f2e000 */
[----:B------:R-:W-:Y:S02]  /*3a40*/  FSEL R0, R5, R0, !P0 ;  /* 0x0000000005007208 */ /* 0x000fe40004000000 */
[----:B------:R-:W-:Y:S02]  /*3a50*/  FSEL R14, R14, R13, !P1 ;  /* 0x0000000d0e0e7208 */ /* 0x000fe40004800000 */
[----:B------:R-:W-:-:S02]  /*3a60*/  FSETP.GEU.AND P1, PT, R6, R9, PT ;  /* 0x000000090600720b */ /* 0x000fc40003f2e000 */
[----:B------:R-:W-:Y:S02]  /*3a70*/  FSETP.GEU.AND P2, PT, R15, R16, PT ;  /* 0x000000100f00720b */ /* 0x000fe40003f4e000 */
[----:B------:R-:W-:Y:S02]  /*3a80*/  FSEL R9, R9, R6, !P1 ;  /* 0x0000000609097208 */ /* 0x000fe40004800000 */
[----:B------:R-:W-:Y:S02]  /*3a90*/  FSEL R15, R16, R15, !P2 ;  /* 0x0000000f100f7208 */ /* 0x000fe40005000000 */
[----:B------:R-:W-:Y:S02]  /*3aa0*/  FSETP.GEU.AND P2, PT, R11, R14, PT ;  /* 0x0000000e0b00720b */ /* 0x000fe40003f4e000 */
[----:B------:R-:W-:Y:S02]  /*3ab0*/  FSETP.GEU.AND P3, PT, R17, R18, PT ;  /* 0x000000121100720b */ /* 0x000fe40003f6e000 */
[----:B------:R-:W-:-:S02]  /*3ac0*/  FSEL R11, R14, R11, !P2 ;  /* 0x0000000b0e0b7208 */ /* 0x000fc40005000000 */
[----:B------:R-:W-:Y:S02]  /*3ad0*/  FSEL R18, R18, R17, !P3 ;  /* 0x0000001112127208 */ /* 0x000fe40005800000 */
[----:B------:R-:W-:Y:S02]  /*3ae0*/  FSETP.GEU.AND P0, PT, R0, R9, PT ;  /* 0x000000090000720b */ /* 0x000fe40003f0e000 */
[----:B------:R-:W-:Y:S02]  /*3af0*/  FSETP.GEU.AND P3, PT, R15, R18, PT ;  /* 0x000000120f00720b */ /* 0x000fe40003f6e000 */
[----:B------:R-:W-:Y:S02]  /*3b00*/  FSEL R0, R9, R0, !P0 ;  /* 0x0000000009007208 */ /* 0x000fe40004000000 */
[----:B------:R-:W-:-:S04]  /*3b10*/  FSEL R18, R18, R15, !P3 ;  /* 0x0000000f12127208 */ /* 0x000fc80005800000 */
[----:B------:R-:W-:-:S04]  /*3b20*/  FSETP.GEU.AND P1, PT, R11, R18, PT ;  /* 0x000000120b00720b */ /* 0x000fc80003f2e000 */
[----:B------:R-:W-:Y:S01]  /*3b30*/  FSEL R5, R18, R11, !P1 ;  /* 0x0000000b12057208 */ /* 0x000fe20004800000 */
[----:B------:R-:W-:Y:S01]  /*3b40*/  IMAD.MOV.U32 R11, RZ, RZ, 0x1000 ;  /* 0x00001000ff0b7424 */ /* 0x000fe200078e00ff */
[----:B------:R-:W-:Y:S02]  /*3b50*/  ISETP.GE.U32.AND P1, PT, R20, 0x2000, PT ;  /* 0x000020001400780c */ /* 0x000fe40003f26070 */
[----:B------:R-:W-:-:S04]  /*3b60*/  FSETP.GEU.AND P0, PT, R0, R5, PT ;  /* 0x000000050000720b */ /* 0x000fc80003f0e000 */
[----:B------:R-:W-:-:S07]  /*3b70*/  FSEL R0, R5, R0, !P0 ;  /* 0x0000000005007208 */ /* 0x000fce0004000000 */
[----:B------:R-:W-:Y:S05]  /*3b80*/  @!P1 BRA `(.L_x_44) ;  /* 0x0000000000ec9947 */ /* 0x000fea0003800000 */
[----:B------:R-:W0:Y:S01]  /*3b90*/  LDC R7, c[0x0][0x390] ;  /* 0x0000e400ff077b82 */ /* 0x000e220000000800 */
[----:B------:R-:W-:Y:S02]  /*3ba0*/  VIADD R6, R20, 0xfffff000 ;  /* 0xfffff00014067836 */ /* 0x000fe40000000000 */
[----:B------:R-:W-:-:S07]  /*3bb0*/  IMAD.MOV.U32 R11, RZ, RZ, 0x1000 ;  /* 0x00001000ff0b7424 */ /* 0x000fce00078e00ff */
.L_x_46:
[----:B------:R-:W-:-:S05]  /*3bc0*/  IMAD.WIDE R4, R11, 0x4, R2 ;  /* 0x000000040b047825 */ /* 0x000fca00078e0202 */
        /* <DEDUP_REMOVED lines=15> */
[----:B------:R1:W5:Y:S01]  /*3cc0*/  LDG.E.CONSTANT R16, desc[UR6][R4.64+0x3c00] ;  /* 0x003c000604107981 */ /* 0x000362000c1e9900 */
        /* <DEDUP_REMOVED lines=16> */
[----:B------:R-:W-:Y:S01]  /*3dd0*/  FSEL R23, R23, R20, !P1 ;  /* 0x0000001417177208 */ /* 0x000fe20004800000 */
[----:B0-----:R-:W-:Y:S01]  /*3de0*/  IMAD.MOV.U32 R20, RZ, RZ, R7 ;  /* 0x000000ffff147224 */ /* 0x001fe200078e0007 */
[----:B------:R-:W-:Y:S02]  /*3df0*/  FSEL R10, R13, R10, !P2 ;  /* 0x0000000a0d0a7208 */ /* 0x000fe40005000000 */
[----:B------:R-:W-:Y:S01]  /*3e00*/  FSETP.GEU.AND P2, PT, R24, R15, PT ;  /* 0x0000000f1800720b */ /* 0x000fe20003f4e000 */
[----:B-1----:R-:W-:Y:S01]  /*3e10*/  IMAD.IADD R4, R20, 0x1, -R11 ;  /* 0x0000000114047824 */ /* 0x002fe200078e0a0b */
        /* <DEDUP_REMOVED lines=18> */
.L_x_44:
        /* <DEDUP_REMOVED lines=20> */
.L_x_50:
        /* <DEDUP_REMOVED lines=9> */
.L_x_49:
[----:B------:R-:W-:Y:S05]  /*4110*/  BSYNC.RECONVERGENT B2 ;  /* 0x0000000000027941 */ /* 0x000fea0003800200 */
.L_x_48:
        /* <DEDUP_REMOVED lines=16> */
.L_x_53:
        /* <DEDUP_REMOVED lines=62> */
.L_x_52:
[----:B------:R-:W-:Y:S05]  /*4600*/  BSYNC.RECONVERGENT B2 ;  /* 0x0000000000027941 */ /* 0x000fea0003800200 */
.L_x_51:
        /* <DEDUP_REMOVED lines=37> */
.L_x_55:
[----:B------:R-:W-:Y:S05]  /*4860*/  BSYNC.RECONVERGENT B2 ;  /* 0x0000000000027941 */ /* 0x000fea0003800200 */
.L_x_54:
[----:B------:R-:W-:-:S13]  /*4870*/  ISETP.LT.OR P0, PT, R10, R9, P0 ;  /* 0x000000090a00720c */ /* 0x000fda0000701670 */
[----:B------:R-:W-:Y:S05]  /*4880*/  @!P0 BRA `(.L_x_47) ;  /* 0x0000000000388947 */ /* 0x000fea0003800000 */
[----:B------:R-:W0:Y:S01]  /*4890*/  LDC.64 R4, c[0x0][0x380] ;  /* 0x0000e000ff047b82 */ /* 0x000e220000000a00 */
[----:B------:R-:W2:Y:S04]  /*48a0*/  LDG.E.CONSTANT R7, desc[UR6][R2.64+-0x400] ;  /* 0xfffc000602077981 */ /* 0x000ea8000c1e9900 */
[----:B------:R-:W3:Y:S01]  /*48b0*/  LDG.E.CONSTANT R9, desc[UR6][R2.64] ;  /* 0x0000000602097981 */ /* 0x000ee2000c1e9900 */
[----:B0-----:R-:W-:-:S03]  /*48c0*/  IMAD.WIDE.U32 R4, R11, 0x4, R4 ;  /* 0x000000040b047825 */ /* 0x001fc600078e0004 */
[----:B------:R-:W4:Y:S04]  /*48d0*/  LDG.E.CONSTANT R11, desc[UR6][R2.64+0x400] ;  /* 0x00040006020b7981 */ /* 0x000f28000c1e9900 */
        /* <DEDUP_REMOVED lines=9> */
.L_x_47:
[----:B------:R-:W-:Y:S05]  /*4970*/  BSYNC.RECONVERGENT B1 ;  /* 0x0000000000017941 */ /* 0x000fea0003800200 */
.L_x_45:
[----:B------:R-:W0:Y:S01]  /*4980*/  S2R R6, SR_LANEID ;  /* 0x0000000000067919 */ /* 0x000e220000000000 */
[----:B------:R-:W-:-:S05]  /*4990*/  IMAD.MOV.U32 R3, RZ, RZ, R0 ;  /* 0x000000ffff037224 */ /* 0x000fca00078e0000 */
        /* <DEDUP_REMOVED lines=51> */
[----:B------:R-:W-:-:S09]  /*4cd0*/  FSEL R0, R9, R0, !P1 ;  /* 0x0000000009007208 */ /* 0x000fd20004800000 */
.L_x_17:
[----:B------:R-:W-:Y:S05]  /*4ce0*/  BSYNC.RECONVERGENT B0 ;  /* 0x0000000000007941 */ /* 0x000fea0003800200 */
.L_x_1:
[----:B------:R-:W-:Y:S05]  /*4cf0*/  @P0 EXIT ;  /* 0x000000000000094d */ /* 0x000fea0003800000 */
[----:B------:R-:W0:Y:S01]  /*4d00*/  LDCU UR4, c[0x0][0x398] ;  /* 0x00007300ff0477ac */ /* 0x000e220008000800 */
[----:B------:R-:W1:Y:S01]  /*4d10*/  LDC.64 R2, c[0x0][0x388] ;  /* 0x0000e200ff027b82 */ /* 0x000e620000000a00 */
[----:B0-----:R-:W-:-:S04]  /*4d20*/  FSETP.GT.AND P0, PT, R0, UR4, PT ;  /* 0x0000000400007c0b */ /* 0x001fc8000bf04000 */
[----:B------:R-:W-:-:S05]  /*4d30*/  FSEL R5, R0, UR4, P0 ;  /* 0x0000000400057c08 */ /* 0x000fca0008000000 */
[----:B-1----:R-:W-:Y:S01]  /*4d40*/  STG.E desc[UR6][R2.64], R5 ;  /* 0x0000000502007986 */ /* 0x002fe2000c101906 */
[----:B------:R-:W-:Y:S05]  /*4d50*/  EXIT ;  /* 0x000000000000794d */ /* 0x000fea0003800000 */
.L_x_56:
[----:B------:R-:W-:-:S00]  /*4d60*/  BRA `(.L_x_56) ;  /* 0xfffffffc00fc7947 */ /* 0x000fc0000383ffff */
[----:B------:R-:W-:-:S00]  /*4d70*/  NOP ;  /* 0x0000000000007918 */ /* 0x000fc00000000000 */
        /* <DEDUP_REMOVED lines=8> */
.L_x_740:


//--------------------- .text._ZN3cub18CUB_300001_SM_10006detail6reduce18DeviceReduceKernelINS2_10policy_hubIfjN4cuda3__47maximumIvEEE10Policy1000EPKfjS8_fNS5_3std3__410__identityEEEvT0_PT3_T1_NS0_13GridEvenShareISJ_EET2_T4_ --------------------------
	.section	.text._ZN3cub18CUB_300001_SM_10006detail6reduce18DeviceReduceKernelINS2_10policy_hubIfjN4cuda3__47maximumIvEEE10Policy1000EPKfjS8_fNS5_3std3__410__identityEEEvT0_PT3_T1_NS0_13GridEvenShareISJ_EET2_T4_,"ax",@progbits
	.align	128
        .global         _ZN3cub18CUB_300001_SM_10006detail6reduce18DeviceReduceKernelINS2_10policy_hubIfjN4cuda3__47maximumIvEEE10Policy1000EPKfjS8_fNS5_3std3__410__identityEEEvT0_PT3_T1_NS0_13GridEvenShareISJ_EET2_T4_
        .type           _ZN3cub18CUB_300001_SM_10006detail6reduce18DeviceReduceKernelINS2_10policy_hubIfjN4cuda3__47maximumIvEEE10Policy1000EPKfjS8_fNS5_3std3__410__identityEEEvT0_PT3_T1_NS0_13GridEvenShareISJ_EET2_T4_,@function
        .size           _ZN3cub18CUB_300001_SM_10006detail6reduce18DeviceReduceKernelINS2_10policy_hubIfjN4cuda3__47maximumIvEEE10Policy1000EPKfjS8_fNS5_3std3__410__identityEEEvT0_PT3_T1_NS0_13GridEvenShareISJ_EET2_T4_,(.L_x_741 - _ZN3cub18CUB_300001_SM_10006detail6reduce18DeviceReduceKernelINS2_10policy_hubIfjN4cuda3__47maximumIvEEE10Policy1000EPKfjS8_fNS5_3std3__410__identityEEEvT0_PT3_T1_NS0_13GridEvenShareISJ_EET2_T4_)
        .other          _ZN3cub18CUB_300001_SM_10006detail6reduce18DeviceReduceKernelINS2_10policy_hubIfjN4cuda3__47maximumIvEEE10Policy1000EPKfjS8_fNS5_3std3__410__identityEEEvT0_PT3_T1_NS0_13GridEvenShareISJ_EET2_T4_,@"STO_CUDA_ENTRY STV_DEFAULT"
_ZN3cub18CUB_300001_SM_10006detail6reduce18DeviceReduceKernelINS2_10policy_hubIfjN4cuda3__47maximumIvEEE10Policy1000EPKfjS8_fNS5_3std3__410__identityEEEvT0_PT3_T1_NS0_13GridEvenShareISJ_EET2_T4_:
.text._ZN3cub18CUB_300001_SM_10006detail6reduce18DeviceReduceKernelINS2_10policy_hubIfjN4cuda3__47maximumIvEEE10Policy1000EPKfjS8_fNS5_3std3__410__identityEEEvT0_PT3_T1_NS0_13GridEvenShareISJ_EET2_T4_:
[----:B------:R-:W-:Y:S01]  /*0000*/  LDC R1, c[0x0][0x37c] ;  /* 0x0000df00ff017b82 */ /* 0x000fe20000000800 */
[----:B------:R-:W0:Y:S01]  /*0010*/  S2R R0, SR_CTAID.X ;  /* 0x0000000000007919 */ /* 0x000e220000002500 */
[----:B------:R-:W1:Y:S01]  /*0020*/  LDCU UR4, c[0x0][0x380] ;  /* 0x00007000ff0477ac */ /* 0x000e620008000800 */
[----:B------:R-:W-:Y:S01]  /*0030*/  BSSY.RECONVERGENT B0, `(.L_x_57) ;  /* 0x0000360000007945 */ /* 0x000fe20003800200 */
[----:B------:R-:W2:Y:S01]  /*0040*/  LDCU UR5, c[0x0][0x3ac] ;  /* 0x00007580ff0577ac */ /* 0x000ea20008000800 */
[----:B------:R-:W3:Y:S01]  /*0050*/  LDCU.64 UR8, c[0x0][0x358] ;  /* 0x00006b00ff0877ac */ /* 0x000ee20008000a00 */
[----:B-1----:R-:W-:Y:S02]  /*0060*/  ULOP3.LUT UP0, URZ, UR4, 0xf, URZ, 0xc0, !UPT ;  /* 0x0000000f04ff7892 */ /* 0x002fe4000f80c0ff */
[----:B--2---:R-:W-:Y:S01]  /*0070*/  USHF.L.U32 UR5, UR5, 0xc, URZ ;  /* 0x0000000c05057899 */ /* 0x004fe200080006ff */
[----:B0-----:R-:W-:-:S06]  /*0080*/  IMAD.SHL.U32 R23, R0, 0x1000, RZ ;  /* 0x0000100000177824 */ /* 0x001fcc00078e00ff */
[----:B---3--:R-:W-:Y:S05]  /*0090*/  BRA.U UP0, `(.L_x_58) ;  /* 0x0000001900847547 */ /* 0x008fea000b800000 */
[----:B------:R-:W0:Y:S02]  /*00a0*/  LDC R26, c[0x0][0x3a8] ;  /* 0x0000ea00ff1a7b82 */ /* 0x000e240000000800 */
[----:B0-----:R-:W-:-:S05]  /*00b0*/  IMAD R3, R0, -0x1000, R26 ;  /* 0xfffff00000037824 */ /* 0x001fca00078e021a */
[----:B------:R-:W-:-:S13]  /*00c0*/  ISETP.GT.U32.AND P0, PT, R3, 0xfff, PT ;  /* 0x00000fff0300780c */ /* 0x000fda0003f04070 */
[----:B------:R-:W-:Y:S05]  /*00d0*/  @P0 BRA `(.L_x_59) ;  /* 0x0000000c00100947 */ /* 0x000fea0003800000 */
[----:B------:R-:W0:Y:S01]  /*00e0*/  S2R R2, SR_TID.X ;  /* 0x0000000000027919 */ /* 0x000e220000002100 */
[----:B------:R-:W-:Y:S01]  /*00f0*/  BSSY.RECONVERGENT B1, `(.L_x_60) ;  /* 0x000000a000017945 */ /* 0x000fe20003800200 */
[----:B------:R-:W-:Y:S01]  /*0100*/  IMAD.MOV.U32 R6, RZ, RZ, RZ ;  /* 0x000000ffff067224 */ /* 0x000fe200078e00ff */
[----:B0-----:R-:W-:Y:S01]  /*0110*/  ISETP.GE.U32.AND P0, PT, R2, R3, PT ;  /* 0x000000030200720c */ /* 0x001fe20003f06070 */
[----:B------:R-:W-:-:S12]  /*0120*/  IMAD.MOV.U32 R11, RZ, RZ, R2 ;  /* 0x000000ffff0b7224 */ /* 0x000fd800078e0002 */
[----:B------:R-:W-:Y:S05]  /*0130*/  @P0 BRA `(.L_x_61) ;  /* 0x0000000000140947 */ /* 0x000fea0003800000 */
[----:B------:R-:W0:Y:S01]  /*0140*/  LDC.64 R6, c[0x0][0x380] ;  /* 0x0000e000ff067b82 */ /* 0x000e220000000a00 */
[----:B------:R-:W-:-:S04]  /*0150*/  IMAD R5, R0, 0x1000, R2 ;  /* 0x0000100000057824 */ /* 0x000fc800078e0202 */
[----:B0-----:R-:W-:-:S06]  /*0160*/  IMAD.WIDE.U32 R6, R5, 0x4, R6 ;  /* 0x0000000405067825 */ /* 0x001fcc00078e0006 */
[----:B------:R0:W5:Y:S01]  /*0170*/  LDG.E.CONSTANT R6, desc[UR8][R6.64] ;  /* 0x0000000806067981 */ /* 0x000162000c1e9900 */
[----:B------:R-:W-:-:S07]  /*0180*/  VIADD R11, R2, 0x100 ;  /* 0x00000100020b7836 */ /* 0x000fce0000000000 */
.L_x_61:
[----:B------:R-:W-:Y:S05]  /*0190*/  BSYNC.RECONVERGENT B1 ;  /* 0x0000000000017941 */ /* 0x000fea0003800200 */
.L_x_60:
[----:B------:R-:W-:Y:S01]  /*01a0*/  ISETP.GE.U32.AND P0, PT, R11, R3, PT ;  /* 0x000000030b00720c */ /* 0x000fe20003f06070 */
[----:B------:R-:W-:-:S12]  /*01b0*/  BSSY.RECONVERGENT B1, `(.L_x_62) ;  /* 0x0000035000017945 */ /* 0x000fd80003800200 */
[----:B------:R-:W-:Y:S05]  /*01c0*/  @P0 BRA `(.L_x_63) ;  /* 0x0000000000cc0947 */ /* 0x000fea0003800000 */
[----:B------:R-:W-:Y:S01]  /*01d0*/  LOP3.LUT R5, RZ, R11, RZ, 0x33, !PT ;  /* 0x0000000bff057212 */ /* 0x000fe200078e33ff */
[----:B------:R-:W-:Y:S04]  /*01e0*/  BSSY.RECONVERGENT B2, `(.L_x_64) ;  /* 0x0000015000027945 */ /* 0x000fe80003800200 */
[----:B------:R-:W-:-:S04]  /*01f0*/  IMAD.IADD R5, R5, 0x1, R26 ;  /* 0x0000000105057824 */ /* 0x000fc800078e021a */
[----:B0-----:R-:W-:Y:S01]  /*0200*/  IMAD R7, R0, -0x1000, R5 ;  /* 0xfffff00000077824 */ /* 0x001fe200078e0205 */
[----:B------:R-:W-:-:S04]  /*0210*/  LOP3.LUT R4, R5, 0x300, RZ, 0xc0, !PT ;  /* 0x0000030005047812 */ /* 0x000fc800078ec0ff */
[----:B------:R-:W-:Y:S02]  /*0220*/  ISETP.NE.AND P0, PT, R4, 0x300, PT ;  /* 0x000003000400780c */ /* 0x000fe40003f05270 */
[----:B------:R-:W-:-:S11]  /*0230*/  ISETP.GE.U32.AND P2, PT, R7, 0x300, PT ;  /* 0x000003000700780c */ /* 0x000fd60003f46070 */
[----:B------:R-:W-:Y:S05]  /*0240*/  @!P0 BRA `(.L_x_65) ;  /* 0x0000000000388947 */ /* 0x000fea0003800000 */
[----:B------:R-:W0:Y:S01]  /*0250*/  LDC.64 R8, c[0x0][0x380] ;  /* 0x0000e000ff087b82 */ /* 0x000e220000000a00 */
[----:B------:R-:W-:Y:S01]  /*0260*/  LEA.HI R4, R5, 0x1, RZ, 0x18 ;  /* 0x0000000105047811 */ /* 0x000fe200078fc0ff */
[----:B------:R-:W-:-:S03]  /*0270*/  IMAD R7, R0, 0x1000, R11 ;  /* 0x0000100000077824 */ /* 0x000fc600078e020b */
[----:B------:R-:W-:-:S05]  /*0280*/  LOP3.LUT R4, R4, 0x3, RZ, 0xc0, !PT ;  /* 0x0000000304047812 */ /* 0x000fca00078ec0ff */
[----:B------:R-:W-:-:S07]  /*0290*/  IMAD.MOV R10, RZ, RZ, -R4 ;  /* 0x000000ffff0a7224 */ /* 0x000fce00078e0a04 */
.L_x_66:
[----:B0-----:R-:W-:-:S06]  /*02a0*/  IMAD.WIDE.U32 R4, R7, 0x4, R8 ;  /* 0x0000000407047825 */ /* 0x001fcc00078e0008 */
[----:B------:R-:W2:Y:S01]  /*02b0*/  LDG.E.CONSTANT R5, desc[UR8][R4.64] ;  /* 0x0000000804057981 */ /* 0x000ea2000c1e9900 */
[----:B------:R-:W-:Y:S02]  /*02c0*/  VIADD R10, R10, 0x1 ;  /* 0x000000010a0a7836 */ /* 0x000fe40000000000 */
[----:B------:R-:W-:Y:S02]  /*02d0*/  VIADD R11, R11, 0x100 ;  /* 0x000001000b0b7836 */ /* 0x000fe40000000000 */
[----:B------:R-:W-:Y:S01]  /*02e0*/  VIADD R7, R7, 0x100 ;  /* 0x0000010007077836 */ /* 0x000fe20000000000 */
[----:B------:R-:W-:Y:S02]  /*02f0*/  ISETP.NE.AND P1, PT, R10, RZ, PT ;  /* 0x000000ff0a00720c */ /* 0x000fe40003f25270 */
[----:B--2--5:R-:W-:-:S04]  /*0300*/  FSETP.GEU.AND P0, PT, R6, R5, PT ;  /* 0x000000050600720b */ /* 0x024fc80003f0e000 */
[----:B------:R-:W-:-:S07]  /*0310*/  FSEL R6, R5, R6, !P0 ;  /* 0x0000000605067208 */ /* 0x000fce0004000000 */
[----:B------:R-:W-:Y:S05]  /*0320*/  @P1 BRA `(.L_x_66) ;  /* 0xfffffffc00dc1947 */ /* 0x000fea000383ffff */
.L_x_65:
[----:B------:R-:W-:Y:S05]  /*0330*/  BSYNC.RECONVERGENT B2 ;  /* 0x0000000000027941 */ /* 0x000fea0003800200 */
.L_x_64:
[----:B------:R-:W-:Y:S05]  /*0340*/  @!P2 BRA `(.L_x_63) ;  /* 0x00000000006ca947 */ /* 0x000fea0003800000 */
[----:B------:R-:W0:Y:S01]  /*0350*/  LDC.64 R4, c[0x0][0x380] ;  /* 0x0000e000ff047b82 */ /* 0x000e220000000a00 */
[----:B------:R-:W-:Y:S02]  /*0360*/  VIADD R7, R11, 0x200 ;  /* 0x000002000b077836 */ /* 0x000fe40000000000 */
[----:B------:R-:W-:-:S07]  /*0370*/  IMAD R17, R0, 0x1000, R11 ;  /* 0x0000100000117824 */ /* 0x000fce00078e020b */
.L_x_67:
[----:B0-----:R-:W-:-:S04]  /*0380*/  IMAD.WIDE.U32 R8, R17, 0x4, R4 ;  /* 0x0000000411087825 */ /* 0x001fc800078e0004 */
[C---:B------:R-:W-:Y:S02]  /*0390*/  VIADD R11, R17.reuse, 0x100 ;  /* 0x00000100110b7836 */ /* 0x040fe40000000000 */
[----:B------:R0:W2:Y:S01]  /*03a0*/  LDG.E.CONSTANT R9, desc[UR8][R8.64] ;  /* 0x0000000808097981 */ /* 0x0000a2000c1e9900 */
[----:B------:R-:W-:Y:S02]  /*03b0*/  VIADD R13, R17, 0x200 ;  /* 0x00000200110d7836 */ /* 0x000fe40000000000 */
[----:B------:R-:W-:-:S04]  /*03c0*/  IMAD.WIDE.U32 R10, R11, 0x4, R4 ;  /* 0x000000040b0a7825 */ /* 0x000fc800078e0004 */
[--C-:B------:R-:W-:Y:S02]  /*03d0*/  IMAD.WIDE.U32 R12, R13, 0x4, R4.reuse ;  /* 0x000000040d0c7825 */ /* 0x100fe400078e0004 */
[----:B------:R-:W3:Y:S02]  /*03e0*/  LDG.E.CONSTANT R11, desc[UR8][R10.64] ;  /* 0x000000080a0b7981 */ /* 0x000ee4000c1e9900 */
[----:B------:R-:W-:Y:S02]  /*03f0*/  VIADD R15, R17, 0x300 ;  /* 0x00000300110f7836 */ /* 0x000fe40000000000 */
[----:B------:R-:W4:Y:S02]  /*0400*/  LDG.E.CONSTANT R13, desc[UR8][R12.64] ;  /* 0x000000080c0d7981 */ /* 0x000f24000c1e9900 */
[----:B------:R-:W-:-:S06]  /*0410*/  IMAD.WIDE.U32 R14, R15, 0x4, R4 ;  /* 0x000000040f0e7825 */ /* 0x000fcc00078e0004 */
[----:B------:R-:W4:Y:S01]  /*0420*/  LDG.E.CONSTANT R15, desc[UR8][R14.64] ;  /* 0x000000080e0f7981 */ /* 0x000f22000c1e9900 */
[C---:B0-----:R-:W-:Y:S02]  /*0430*/  VIADD R8, R7.reuse, 0x200 ;  /* 0x0000020007087836 */ /* 0x041fe40000000000 */
[----:B------:R-:W-:Y:S02]  /*0440*/  VIADD R7, R7, 0x400 ;  /* 0x0000040007077836 */ /* 0x000fe40000000000 */
[----:B------:R-:W-:Y:S01]  /*0450*/  VIADD R17, R17, 0x400 ;  /* 0x0000040011117836 */ /* 0x000fe20000000000 */
        /* <DEDUP_REMOVED lines=8> */
[----:B------:R-:W-:Y:S01]  /*04e0*/  FSEL R6, R15, R6, !P0 ;  /* 0x000000060f067208 */ /* 0x000fe20004000000 */
[----:B------:R-:W-:Y:S08]  /*04f0*/  @!P1 BRA `(.L_x_67) ;  /* 0xfffffffc00a09947 */ /* 0x000ff0000383ffff */
.L_x_63:
[----:B------:R-:W-:Y:S05]  /*0500*/  BSYNC.RECONVERGENT B1 ;  /* 0x0000000000017941 */ /* 0x000fea0003800200 */
.L_x_62:
[----:B------:R-:W-:Y:S01]  /*0510*/  ISETP.GE.U32.AND P0, PT, R3, 0x100, PT ;  /* 0x000001000300780c */ /* 0x000fe20003f06070 */
[----:B-----5:R-:W-:-:S12]  /*0520*/  IMAD.MOV.U32 R10, RZ, RZ, R6 ;  /* 0x000000ffff0a7224 */ /* 0x020fd800078e0006 */
[----:B------:R-:W-:Y:S05]  /*0530*/  @!P0 BRA `(.L_x_68) ;  /* 0x0000000000dc8947 */ /* 0x000fea0003800000 */
[----:B------:R-:W1:Y:S01]  /*0540*/  S2R R8, SR_LANEID ;  /* 0x0000000000087919 */ /* 0x000e620000000000 */
[----:B------:R-:W2:Y:S02]  /*0550*/  SHFL.DOWN PT, R3, R10, 0x1, 0x1f ;  /* 0x08201f000a037f89 */ /* 0x000ea400000e0000 */
[----:B--2---:R-:W-:Y:S02]  /*0560*/  FSETP.GEU.AND P1, PT, R10, R3, PT ;  /* 0x000000030a00720b */ /* 0x004fe40003f2e000 */
[C---:B-1----:R-:W-:Y:S02]  /*0570*/  ISETP.GT.AND P0, PT, R8.reuse, 0x1e, PT ;  /* 0x0000001e0800780c */ /* 0x042fe40003f04270 */
[----:B------:R-:W-:Y:S02]  /*0580*/  FSEL R3, R3, R10, !P1 ;  /* 0x0000000a03037208 */ /* 0x000fe40004800000 */
[----:B------:R-:W-:Y:S02]  /*0590*/  ISETP.NE.AND P2, PT, R8, RZ, PT ;  /* 0x000000ff0800720c */ /* 0x000fe40003f45270 */
[----:B------:R-:W-:-:S02]  /*05a0*/  FSEL R3, R10, R3, P0 ;  /* 0x000000030a037208 */ /* 0x000fc40000000000 */
[----:B------:R-:W-:-:S03]  /*05b0*/  ISETP.GT.AND P0, PT, R8, 0x1d, PT ;  /* 0x0000001d0800780c */ /* 0x000fc60003f04270 */
[----:B------:R-:W1:Y:S06]  /*05c0*/  SHFL.DOWN PT, R4, R3, 0x2, 0x1f ;  /* 0x08401f0003047f89 */ /* 0x000e6c00000e0000 */
[----:B0-----:R-:W0:Y:S01]  /*05d0*/  @!P2 S2R R7, SR_CgaCtaId ;  /* 0x000000000007a919 */ /* 0x001e220000008800 */
[----:B------:R-:W-:Y:S02]  /*05e0*/  @!P2 MOV R6, 0x400 ;  /* 0x000004000006a802 */ /* 0x000fe40000000f00 */
[----:B------:R-:W-:-:S04]  /*05f0*/  @!P2 SHF.R.U32.HI R5, RZ, 0x3, R2 ;  /* 0x00000003ff05a819 */ /* 0x000fc80000011602 */
[----:B------:R-:W-:Y:S02]  /*0600*/  @!P2 LOP3.LUT R5, R5, 0x7c, RZ, 0xc0, !PT ;  /* 0x0000007c0505a812 */ /* 0x000fe400078ec0ff */
[----:B-1----:R-:W-:-:S04]  /*0610*/  FSETP.GEU.AND P1, PT, R3, R4, PT ;  /* 0x000000040300720b */ /* 0x002fc80003f2e000 */
[----:B------:R-:W-:Y:S02]  /*0620*/  @!P0 FSEL R3, R4, R3, !P1 ;  /* 0x0000000304038208 */ /* 0x000fe40004800000 */
[----:B------:R-:W-:-:S03]  /*0630*/  ISETP.GT.AND P0, PT, R8, 0x1b, PT ;  /* 0x0000001b0800780c */ /* 0x000fc60003f04270 */
[----:B------:R-:W1:Y:S01]  /*0640*/  SHFL.DOWN PT, R4, R3, 0x4, 0x1f ;  /* 0x08801f0003047f89 */ /* 0x000e6200000e0000 */
[----:B0-----:R-:W-:-:S05]  /*0650*/  @!P2 LEA R6, R7, R6, 0x18 ;  /* 0x000000060706a211 */ /* 0x001fca00078ec0ff */
[----:B------:R-:W-:Y:S01]  /*0660*/  @!P2 IMAD.IADD R5, R5, 0x1, R6 ;  /* 0x000000010505a824 */ /* 0x000fe200078e0206 */
[----:B-1----:R-:W-:-:S04]  /*0670*/  FSETP.GEU.AND P1, PT, R3, R4, PT ;  /* 0x000000040300720b */ /* 0x002fc80003f2e000 */
        /* <DEDUP_REMOVED lines=35> */
.L_x_68:
[----:B------:R-:W-:Y:S01]  /*08b0*/  LOP3.LUT R4, R2, 0x3e0, RZ, 0xc0, !PT ;  /* 0x000003e002047812 */ /* 0x000fe200078ec0ff */
[----:B------:R-:W1:Y:S04]  /*08c0*/  S2R R9, SR_LANEID ;  /* 0x0000000000097919 */ /* 0x000e680000000000 */
[----:B------:R-:W-:Y:S01]  /*08d0*/  VIADD R6, R4, 0x20 ;  /* 0x0000002004067836 */ /* 0x000fe20000000000 */
[----:B------:R-:W-:-:S04]  /*08e0*/  LOP3.LUT R4, RZ, R4, RZ, 0x33, !PT ;  /* 0x00000004ff047212 */ /* 0x000fc800078e33ff */
[----:B------:R-:W-:Y:S01]  /*08f0*/  ISETP.GT.U32.AND P0, PT, R6, R3, PT ;  /* 0x000000030600720c */ /* 0x000fe20003f04070 */
[----:B------:R-:W-:-:S05]  /*0900*/  IMAD.IADD R4, R3, 0x1, R4 ;  /* 0x0000000103047824 */ /* 0x000fca00078e0204 */
[----:B------:R-:W-:-:S05]  /*0910*/  SEL R4, R4, 0x1f, P0 ;  /* 0x0000001f04047807 */ /* 0x000fca0000000000 */
[----:B------:R-:W2:Y:S01]  /*0920*/  SHFL.DOWN PT, R5, R10, 0x1, R4 ;  /* 0x082000000a057989 */ /* 0x000ea200000e0004 */
[C---:B-1----:R-:W-:Y:S01]  /*0930*/  ISETP.GE.AND P0, PT, R9.reuse, R4, PT ;  /* 0x000000040900720c */ /* 0x042fe20003f06270 */
[----:B0-----:R-:W-:Y:S01]  /*0940*/  VIADD R7, R9, 0x2 ;  /* 0x0000000209077836 */ /* 0x001fe20000000000 */
[----:B--2---:R-:W-:-:S11]  /*0950*/  FSETP.GEU.AND P1, PT, R10, R5, PT ;  /* 0x000000050a00720b */ /* 0x004fd60003f2e000 */
        /* <DEDUP_REMOVED lines=34> */
[C---:B------:R-:W-:Y:S02]  /*0b80*/  ISETP.GT.U32.AND P2, PT, R3.reuse, 0x20, PT ;  /* 0x000000200300780c */ /* 0x040fe40003f44070 */
[----:B------:R-:W-:Y:S01]  /*0b90*/  ISETP.GT.U32.AND P1, PT, R3, 0x40, PT ;  /* 0x000000400300780c */ /* 0x000fe20003f24070 */
[----:B0-----:R-:W-:-:S09]  /*0ba0*/  ULEA UR4, UR5, UR4, 0x18 ;  /* 0x0000000405047291 */ /* 0x001fd2000f8ec0ff */
[----:B------:R-:W0:Y:S04]  /*0bb0*/  LDS R5, [UR4+0xc] ;  /* 0x00000c04ff057984 */ /* 0x000e280008000800 */
[----:B------:R-:W1:Y:S04]  /*0bc0*/  LDS.128 R12, [UR4+0x10] ;  /* 0x00001004ff0c7984 */ /* 0x000e680008000c00 */
[----:B------:R-:W2:Y:S01]  /*0bd0*/  LDS.64 R6, [UR4+0x20] ;  /* 0x00002004ff067984 */ /* 0x000ea20008000a00 */
[----:B0-----:R-:W-:-:S04]  /*0be0*/  FSETP.GEU.AND P3, PT, R8, R5, PT ;  /* 0x000000050800720b */ /* 0x001fc80003f6e000 */
[----:B------:R-:W-:Y:S02]  /*0bf0*/  @P2 FSEL R8, R5, R8, !P3 ;  /* 0x0000000805082208 */ /* 0x000fe40005800000 */
[----:B------:R-:W-:Y:S02]  /*0c00*/  ISETP.GT.U32.AND P2, PT, R3, 0x60, PT ;  /* 0x000000600300780c */ /* 0x000fe40003f44070 */
[----:B-1----:R-:W-:-:S04]  /*0c10*/  FSETP.GEU.AND P3, PT, R8, R12, PT ;  /* 0x0000000c0800720b */ /* 0x002fc80003f6e000 */
[----:B------:R-:W-:Y:S02]  /*0c20*/  @P1 FSEL R8, R12, R8, !P3 ;  /* 0x000000080c081208 */ /* 0x000fe40005800000 */
[----:B------:R-:W-:Y:S02]  /*0c30*/  ISETP.GT.U32.AND P1, PT, R3, 0x80, PT ;  /* 0x000000800300780c */ /* 0x000fe40003f24070 */
[----:B------:R-:W-:-:S04]  /*0c40*/  FSETP.GEU.AND P3, PT, R8, R13, PT ;  /* 0x0000000d0800720b */ /* 0x000fc80003f6e000 */
        /* <DEDUP_REMOVED lines=8> */
[----:B--2---:R-:W-:-:S04]  /*0cd0*/  FSETP.GEU.AND P3, PT, R8, R6, PT ;  /* 0x000000060800720b */ /* 0x004fc80003f6e000 */
[----:B------:R-:W-:-:S04]  /*0ce0*/  @P1 FSEL R8, R6, R8, !P3 ;  /* 0x0000000806081208 */ /* 0x000fc80005800000 */
[----:B------:R-:W-:-:S04]  /*0cf0*/  FSETP.GEU.AND P1, PT, R8, R7, PT ;  /* 0x000000070800720b */ /* 0x000fc80003f2e000 */
[----:B------:R-:W-:Y:S01]  /*0d00*/  @P2 FSEL R8, R7, R8, !P1 ;  /* 0x0000000807082208 */ /* 0x000fe20004800000 */
[----:B------:R-:W-:Y:S08]  /*0d10*/  BRA `(.L_x_69) ;  /* 0x0000002800447947 */ /* 0x000ff00003800000 */
.L_x_59:
[----:B------:R-:W0:Y:S01]  /*0d20*/  S2R R2, SR_TID.X ;  /* 0x0000000000027919 */ /* 0x000e220000002100 */
[----:B------:R-:W1:Y:S02]  /*0d30*/  LDCU.64 UR6, c[0x0][0x380] ;  /* 0x00007000ff0677ac */ /* 0x000e640008000a00 */
[----:B-1----:R-:W-:Y:S02]  /*0d40*/  IMAD.U32 R20, RZ, RZ, UR6 ;  /* 0x00000006ff147e24 */ /* 0x002fe4000f8e00ff */
[----:B------:R-:W-:Y:S02]  /*0d50*/  IMAD.U32 R21, RZ, RZ, UR7 ;  /* 0x00000007ff157e24 */ /* 0x000fe4000f8e00ff */
[----:B0-----:R-:W-:-:S04]  /*0d60*/  IMAD R25, R2, 0x4, R23 ;  /* 0x0000000402197824 */ /* 0x001fc800078e0217 */
[----:B------:R-:W-:-:S05]  /*0d70*/  IMAD.WIDE.U32 R24, R25, 0x4, R20 ;  /* 0x0000000419187825 */ /* 0x000fca00078e0014 */
[----:B------:R-:W2:Y:S04]  /*0d80*/  LDG.E.128.CONSTANT R4, desc[UR8][R24.64] ;  /* 0x0000000818047981 */ /* 0x000ea8000c1e9d00 */
[----:B------:R-:W3:Y:S04]  /*0d90*/  LDG.E.128.CONSTANT R8, desc[UR8][R24.64+0x1000] ;  /* 0x0010000818087981 */ /* 0x000ee8000c1e9d00 */
[----:B------:R-:W4:Y:S04]  /*0da0*/  LDG.E.128.CONSTANT R12, desc[UR8][R24.64+0x2000] ;  /* 0x00200008180c7981 */ /* 0x000f28000c1e9d00 */
[----:B------:R-:W5:Y:S01]  /*0db0*/  LDG.E.128.CONSTANT R16, desc[UR8][R24.64+0x3000] ;  /* 0x0030000818107981 */ /* 0x000f62000c1e9d00 */
        /* <DEDUP_REMOVED lines=26> */
[----:B------:R-:W-:Y:S02]  /*0f60*/  ISETP.GE.U32.AND P1, PT, R3, UR5, PT ;  /* 0x0000000503007c0c */ /* 0x000fe4000bf26070 */
[----:B------:R-:W-:-:S04]  /*0f70*/  FSETP.GEU.AND P0, PT, R4, R11, PT ;  /* 0x0000000b0400720b */ /* 0x000fc80003f0e000 */
[----:B------:R-:W-:-:S04]  /*0f80*/  FSEL R4, R11, R4, !P0 ;  /* 0x000000040b047208 */ /* 0x000fc80004000000 */
[----:B------:R-:W-:-:S04]  /*0f90*/  FSETP.GEU.AND P0, PT, R4, R19, PT ;  /* 0x000000130400720b */ /* 0x000fc80003f0e000 */
[----:B------:R-:W-:Y:S01]  /*0fa0*/  FSEL R3, R19, R4, !P0 ;  /* 0x0000000413037208 */ /* 0x000fe20004000000 */
[----:B------:R-:W-:Y:S08]  /*0fb0*/  @!P1 BRA `(.L_x_70) ;  /* 0x0000000400e09947 */ /* 0x000ff00003800000 */
[----:B------:R-:W-:Y:S01]  /*0fc0*/  VIADD R23, R23, UR5 ;  /* 0x0000000517177c36 */ /* 0x000fe20008000000 */
[----:B------:R-:W-:Y:S01]  /*0fd0*/  UMOV UR4, URZ ;  /* 0x000000ff00047c82 */ /* 0x000fe20008000000 */
[----:B------:R-:W-:Y:S02]  /*0fe0*/  VIADD R22, R26, 0xfffff000 ;  /* 0xfffff0001a167836 */ /* 0x000fe40000000000 */
[C---:B------:R-:W-:Y:S02]  /*0ff0*/  VIADD R24, R23.reuse, 0x100 ;  /* 0x0000010017187836 */ /* 0x040fe40000000000 */
[C---:B------:R-:W-:Y:S01]  /*1000*/  IMAD.IADD R25, R23.reuse, 0x1, R2 ;  /* 0x0000000117197824 */ /* 0x040fe200078e0202 */
[----:B------:R-:W-:-:S13]  /*1010*/  ISETP.GT.U32.AND P0, PT, R23, R22, PT ;  /* 0x000000161700720c */ /* 0x000fda0003f04070 */
[----:B------:R-:W-:Y:S05]  /*1020*/  @P0 BRA `(.L_x_71) ;  /* 0x0000000000c40947 */ /* 0x000fea0003800000 */
[----:B------:R-:W0:Y:S08]  /*1030*/  LDC R26, c[0x0][0x3a8] ;  /* 0x0000ea00ff1a7b82 */ /* 0x000e300000000800 */
[----:B------:R-:W1:Y:S02]  /*1040*/  LDC.64 R20, c[0x0][0x380] ;  /* 0x0000e000ff147b82 */ /* 0x000e640000000a00 */
.L_x_72:
[----:B------:R-:W-:-:S04]  /*1050*/  IMAD R29, R2, 0x4, R23 ;  /* 0x00000004021d7824 */ /* 0x000fc800078e0217 */
[----:B-1----:R-:W-:-:S05]  /*1060*/  IMAD.WIDE.U32 R28, R29, 0x4, R20 ;  /* 0x000000041d1c7825 */ /* 0x002fca00078e0014 */
[----:B------:R-:W2:Y:S04]  /*1070*/  LDG.E.128.CONSTANT R4, desc[UR8][R28.64] ;  /* 0x000000081c047981 */ /* 0x000ea8000c1e9d00 */
[----:B------:R-:W3:Y:S04]  /*1080*/  LDG.E.128.CONSTANT R8, desc[UR8][R28.64+0x1000] ;  /* 0x001000081c087981 */ /* 0x000ee8000c1e9d00 */
[----:B------:R-:W4:Y:S04]  /*1090*/  LDG.E.128.CONSTANT R12, desc[UR8][R28.64+0x2000] ;  /* 0x002000081c0c7981 */ /* 0x000f28000c1e9d00 */
[----:B------:R-:W5:Y:S01]  /*10a0*/  LDG.E.128.CONSTANT R16, desc[UR8][R28.64+0x3000] ;  /* 0x003000081c107981 */ /* 0x000f62000c1e9d00 */
[----:B--2---:R-:W-:-:S02]  /*10b0*/  FSETP.GEU.AND P0, PT, R3, R4, PT ;  /* 0x000000040300720b */ /* 0x004fc40003f0e000 */
[----:B------:R-:W-:Y:S02]  /*10c0*/  FSETP.GEU.AND P1, PT, R5, R6, PT ;  /* 0x000000060500720b */ /* 0x000fe40003f2e000 */
[----:B------:R-:W-:Y:S02]  /*10d0*/  FSEL R3, R4, R3, !P0 ;  /* 0x0000000304037208 */ /* 0x000fe40004000000 */
[----:B---3--:R-:W-:Y:S02]  /*10e0*/  FSETP.GEU.AND P0, PT, R7, R8, PT ;  /* 0x000000080700720b */ /* 0x008fe40003f0e000 */
[----:B------:R-:W-:Y:S02]  /*10f0*/  FSEL R4, R6, R5, !P1 ;  /* 0x0000000506047208 */ /* 0x000fe40004800000 */
[----:B------:R-:W-:Y:S02]  /*1100*/  FSEL R6, R8, R7, !P0 ;  /* 0x0000000708067208 */ /* 0x000fe40004000000 */
[----:B------:R-:W-:-:S02]  /*1110*/  FSETP.GEU.AND P0, PT, R9, R10, PT ;  /* 0x0000000a0900720b */ /* 0x000fc40003f0e000 */
[----:B----4-:R-:W-:Y:S02]  /*1120*/  FSETP.GEU.AND P1, PT, R11, R12, PT ;  /* 0x0000000c0b00720b */ /* 0x010fe40003f2e000 */
[----:B------:R-:W-:Y:S02]  /*1130*/  FSEL R9, R10, R9, !P0 ;  /* 0x000000090a097208 */ /* 0x000fe40004000000 */
[----:B------:R-:W-:Y:S02]  /*1140*/  FSEL R10, R12, R11, !P1 ;  /* 0x0000000b0c0a7208 */ /* 0x000fe40004800000 */
[----:B------:R-:W-:Y:S02]  /*1150*/  FSETP.GEU.AND P0, PT, R13, R14, PT ;  /* 0x0000000e0d00720b */ /* 0x000fe40003f0e000 */
[----:B-----5:R-:W-:Y:S02]  /*1160*/  FSETP.GEU.AND P1, PT, R15, R16, PT ;  /* 0x000000100f00720b */ /* 0x020fe40003f2e000 */
[----:B------:R-:W-:-:S02]  /*1170*/  FSETP.GEU.AND P2, PT, R17, R18, PT ;  /* 0x000000121100720b */ /* 0x000fc40003f4e000 */
[----:B------:R-:W-:Y:S02]  /*1180*/  FSEL R13, R14, R13, !P0 ;  /* 0x0000000d0e0d7208 */ /* 0x000fe40004000000 */
[----:B------:R-:W-:Y:S02]  /*1190*/  FSEL R14, R16, R15, !P1 ;  /* 0x0000000f100e7208 */ /* 0x000fe40004800000 */
[----:B------:R-:W-:Y:S02]  /*11a0*/  FSEL R17, R18, R17, !P2 ;  /* 0x0000001112117208 */ /* 0x000fe40005000000 */
[----:B------:R-:W-:Y:S02]  /*11b0*/  FSETP.GEU.AND P0, PT, R3, R4, PT ;  /* 0x000000040300720b */ /* 0x000fe40003f0e000 */
[----:B------:R-:W-:Y:S02]  /*11c0*/  FSETP.GEU.AND P1, PT, R6, R9, PT ;  /* 0x000000090600720b */ /* 0x000fe40003f2e000 */
[----:B------:R-:W-:-:S02]  /*11d0*/  FSETP.GEU.AND P2, PT, R10, R13, PT ;  /* 0x0000000d0a00720b */ /* 0x000fc40003f4e000 */
[----:B------:R-:W-:Y:S02]  /*11e0*/  FSETP.GEU.AND P3, PT, R14, R17, PT ;  /* 0x000000110e00720b */ /* 0x000fe40003f6e000 */
[----:B------:R-:W-:Y:S01]  /*11f0*/  FSEL R3, R4, R3, !P0 ;  /* 0x0000000304037208 */ /* 0x000fe20004000000 */
[----:B0-----:R-:W-:Y:S01]  /*1200*/  IMAD.IADD R4, R26, 0x1, -R23 ;  /* 0x000000011a047824 */ /* 0x001fe200078e0a17 */
[----:B------:R-:W-:Y:S02]  /*1210*/  FSEL R6, R9, R6, !P1 ;  /* 0x0000000609067208 */ /* 0x000fe40004800000 */
[----:B------:R-:W-:Y:S02]  /*1220*/  FSEL R10, R13, R10, !P2 ;  /* 0x0000000a0d0a7208 */ /* 0x000fe40005000000 */
[----:B------:R-:W-:Y:S02]  /*1230*/  FSEL R17, R17, R14, !P3 ;  /* 0x0000000e11117208 */ /* 0x000fe40005800000 */
[----:B------:R-:W-:-:S02]  /*1240*/  FSETP.GEU.AND P0, PT, R3, R6, PT ;  /* 0x000000060300720b */ /* 0x000fc40003f0e000 */
[----:B------:R-:W-:Y:S02]  /*1250*/  FSETP.GEU.AND P1, PT, R10, R17, PT ;  /* 0x000000110a00720b */ /* 0x000fe40003f2e000 */
[----:B------:R-:W-:Y:S02]  /*1260*/  FSEL R3, R6, R3, !P0 ;  /* 0x0000000306037208 */ /* 0x000fe40004000000 */
        /* <DEDUP_REMOVED lines=8> */
[----:B------:R-:W-:Y:S01]  /*12f0*/  UIADD3 UR4, UPT, UPT, UR4, 0x1, URZ ;  /* 0x0000000104047890 */ /* 0x000fe2000fffe0ff */
[----:B------:R-:W-:Y:S02]  /*1300*/  VIADD R24, R24, UR5 ;  /* 0x0000000518187c36 */ /* 0x000fe40008000000 */
[----:B------:R-:W-:Y:S01]  /*1310*/  VIADD R25, R25, UR5 ;  /* 0x0000000519197c36 */ /* 0x000fe20008000000 */
[----:B------:R-:W-:-:S13]  /*1320*/  ISETP.GT.U32.AND P0, PT, R23, R22, PT ;  /* 0x000000161700720c */ /* 0x000fda0003f04070 */
[----:B------:R-:W-:Y:S05]  /*1330*/  @!P0 BRA `(.L_x_72) ;  /* 0xfffffffc00448947 */ /* 0x000fea000383ffff */
.L_x_71:
[----:B------:R-:W-:-:S13]  /*1340*/  ISETP.GE.U32.AND P0, PT, R23, R26, PT ;  /* 0x0000001a1700720c */ /* 0x000fda0003f06070 */
[----:B------:R-:W-:Y:S05]  /*1350*/  @P0 BRA `(.L_x_70) ;  /* 0x0000000000f80947 */ /* 0x000fea0003800000 */
[----:B------:R-:W-:Y:S01]  /*1360*/  IMAD.IADD R23, R26, 0x1, -R23 ;  /* 0x000000011a177824 */ /* 0x000fe200078e0a17 */
[----:B------:R-:W-:Y:S04]  /*1370*/  BSSY.RECONVERGENT B1, `(.L_x_70) ;  /* 0x000003c000017945 */ /* 0x000fe80003800200 */
[----:B------:R-:W-:-:S13]  /*1380*/  ISETP.GE.AND P0, PT, R2, R23, PT ;  /* 0x000000170200720c */ /* 0x000fda0003f06270 */
[----:B------:R-:W-:Y:S05]  /*1390*/  @P0 BRA `(.L_x_73) ;  /* 0x0000000000e40947 */ /* 0x000fea0003800000 */
[----:B------:R-:W0:Y:S01]  /*13a0*/  LDCU UR5, c[0x0][0x3ac] ;  /* 0x00007580ff0577ac */ /* 0x000e220008000800 */
[----:B------:R-:W1:Y:S01]  /*13b0*/  LDC R7, c[0x0][0x3ac] ;  /* 0x0000eb00ff077b82 */ /* 0x000e620000000800 */
[----:B------:R-:W-:Y:S01]  /*13c0*/  LOP3.LUT R5, RZ, R2, RZ, 0x33, !PT ;  /* 0x00000002ff057212 */ /* 0x000fe200078e33ff */
[----:B------:R-:W-:Y:S01]  /*13d0*/  IMAD.SHL.U32 R4, R0, 0x1000, RZ ;  /* 0x0000100000047824 */ /* 0x000fe200078e00ff */
[----:B------:R-:W-:Y:S03]  /*13e0*/  BSSY.RECONVERGENT B2, `(.L_x_74) ;  /* 0x0000019000027945 */ /* 0x000fe60003800200 */
[----:B------:R-:W-:-:S05]  /*13f0*/  IMAD.IADD R5, R5, 0x1, R26 ;  /* 0x0000000105057824 */ /* 0x000fca00078e021a */
[----:B------:R-:W-:-:S04]  /*1400*/  LOP3.LUT R6, R5, 0x300, RZ, 0xc0, !PT ;  /* 0x0000030005067812 */ /* 0x000fc800078ec0ff */
[----:B------:R-:W-:Y:S01]  /*1410*/  ISETP.NE.AND P0, PT, R6, 0x300, PT ;  /* 0x000003000600780c */ /* 0x000fe20003f05270 */
[----:B0-----:R-:W-:-:S06]  /*1420*/  USHF.L.U32 UR5, UR5, 0xc, URZ ;  /* 0x0000000c05057899 */ /* 0x001fcc00080006ff */
[----:B------:R-:W-:Y:S02]  /*1430*/  VIADD R4, R4, UR5 ;  /* 0x0000000504047c36 */ /* 0x000fe40008000000 */
[----:B-1----:R-:W-:Y:S02]  /*1440*/  IMAD R7, R7, UR4, RZ ;  /* 0x0000000407077c24 */ /* 0x002fe4000f8e02ff */
[C---:B------:R-:W-:Y:S01]  /*1450*/  IMAD.IADD R4, R5.reuse, 0x1, -R4 ;  /* 0x0000000105047824 */ /* 0x040fe200078e0a04 */
[----:B------:R-:W-:-:S03]  /*1460*/  LEA.HI R5, R5, 0x1, RZ, 0x18 ;  /* 0x0000000105057811 */ /* 0x000fc600078fc0ff */
[----:B------:R-:W-:Y:S02]  /*1470*/  IMAD R4, R7, -0x1000, R4 ;  /* 0xfffff00007047824 */ /* 0x000fe400078e0204 */
[----:B------:R-:W-:-:S03]  /*1480*/  IMAD.MOV.U32 R7, RZ, RZ, R2 ;  /* 0x000000ffff077224 */ /* 0x000fc600078e0002 */
[----:B------:R-:W-:Y:S01]  /*1490*/  ISETP.GE.U32.AND P2, PT, R4, 0x300, PT ;  /* 0x000003000400780c */ /* 0x000fe20003f46070 */
[----:B------:R-:W-:-:S12]  /*14a0*/  @!P0 BRA `(.L_x_75) ;  /* 0x0000000000308947 */ /* 0x000fd80003800000 */
[----:B------:R-:W-:Y:S01]  /*14b0*/  LOP3.LUT R5, R5, 0x3, RZ, 0xc0, !PT ;  /* 0x0000000305057812 */ /* 0x000fe200078ec0ff */
[----:B------:R-:W-:-:S04]  /*14c0*/  IMAD.MOV.U32 R7, RZ, RZ, R2 ;  /* 0x000000ffff077224 */ /* 0x000fc800078e0002 */
[----:B------:R-:W-:-:S07]  /*14d0*/  IMAD.MOV R6, RZ, RZ, -R5 ;  /* 0x000000ffff067224 */ /* 0x000fce00078e0a05 */
.L_x_76:
[----:B------:R-:W-:-:S06]  /*14e0*/  IMAD.WIDE.U32 R4, R25, 0x4, R20 ;  /* 0x0000000419047825 */ /* 0x000fcc00078e0014 */
        /* <DEDUP_REMOVED lines=8> */
.L_x_75:
[----:B------:R-:W-:Y:S05]  /*1570*/  BSYNC.RECONVERGENT B2 ;  /* 0x0000000000027941 */ /* 0x000fea0003800200 */
.L_x_74:
[----:B------:R-:W-:Y:S05]  /*1580*/  @!P2 BRA `(.L_x_73) ;  /* 0x000000000068a947 */ /* 0x000fea0003800000 */
[C---:B------:R-:W-:Y:S02]  /*1590*/  IMAD.IADD R13, R7.reuse, 0x1, R24 ;  /* 0x00000001070d7824 */ /* 0x040fe400078e0218 */
[----:B------:R-:W-:-:S07]  /*15a0*/  VIADD R12, R7, 0x200 ;  /* 0x00000200070c7836 */ /* 0x000fce0000000000 */
.L_x_77:
[----:B------:R-:W-:-:S04]  /*15b0*/  VIADD R5, R13, 0xffffff00 ;  /* 0xffffff000d057836 */ /* 0x000fc80000000000 */
[----:B------:R-:W-:-:S04]  /*15c0*/  IMAD.WIDE.U32 R4, R5, 0x4, R20 ;  /* 0x0000000405047825 */ /* 0x000fc800078e0014 */
[C-C-:B------:R-:W-:Y:S02]  /*15d0*/  IMAD.WIDE.U32 R6, R13.reuse, 0x4, R20.reuse ;  /* 0x000000040d067825 */ /* 0x140fe400078e0014 */
[----:B------:R-:W2:Y:S02]  /*15e0*/  LDG.E.CONSTANT R4, desc[UR8][R4.64] ;  /* 0x0000000804047981 */ /* 0x000ea4000c1e9900 */
[C---:B------:R-:W-:Y:S02]  /*15f0*/  VIADD R9, R13.reuse, 0x100 ;  /* 0x000001000d097836 */ /* 0x040fe40000000000 */
[----:B------:R-:W3:Y:S01]  /*1600*/  LDG.E.CONSTANT R6, desc[UR8][R6.64] ;  /* 0x0000000806067981 */ /* 0x000ee2000c1e9900 */
[----:B------:R-:W-:Y:S02]  /*1610*/  VIADD R11, R13, 0x200 ;  /* 0x000002000d0b7836 */ /* 0x000fe40000000000 */
[----:B------:R-:W-:-:S04]  /*1620*/  IMAD.WIDE.U32 R8, R9, 0x4, R20 ;  /* 0x0000000409087825 */ /* 0x000fc800078e0014 */
[----:B------:R-:W-:Y:S02]  /*1630*/  IMAD.WIDE.U32 R10, R11, 0x4, R20 ;  /* 0x000000040b0a7825 */ /* 0x000fe400078e0014 */
[----:B------:R-:W4:Y:S04]  /*1640*/  LDG.E.CONSTANT R8, desc[UR8][R8.64] ;  /* 0x0000000808087981 */ /* 0x000f28000c1e9900 */
[----:B------:R-:W5:Y:S01]  /*1650*/  LDG.E.CONSTANT R10, desc[UR8][R10.64] ;  /* 0x000000080a0a7981 */ /* 0x000f62000c1e9900 */
[----:B------:R-:W-:Y:S01]  /*1660*/  VIADD R13, R13, 0x400 ;  /* 0x000004000d0d7836 */ /* 0x000fe20000000000 */
[----:B--2---:R-:W-:-:S04]  /*1670*/  FSETP.GEU.AND P0, PT, R3, R4, PT ;  /* 0x000000040300720b */ /* 0x004fc80003f0e000 */
[----:B------:R-:W-:Y:S01]  /*1680*/  FSEL R3, R4, R3, !P0 ;  /* 0x0000000304037208 */ /* 0x000fe20004000000 */
[C---:B------:R-:W-:Y:S02]  /*1690*/  VIADD R4, R12.reuse, 0x200 ;  /* 0x000002000c047836 */ /* 0x040fe40000000000 */
[----:B------:R-:W-:Y:S01]  /*16a0*/  VIADD R12, R12, 0x400 ;  /* 0x000004000c0c7836 */ /* 0x000fe20000000000 */
[----:B---3--:R-:W-:Y:S02]  /*16b0*/  FSETP.GEU.AND P0, PT, R3, R6, PT ;  /* 0x000000060300720b */ /* 0x008fe40003f0e000 */
[----:B------:R-:W-:Y:S02]  /*16c0*/  ISETP.GE.AND P1, PT, R4, R23, PT ;  /* 0x000000170400720c */ /* 0x000fe40003f26270 */
[----:B------:R-:W-:-:S04]  /*16d0*/  FSEL R3, R6, R3, !P0 ;  /* 0x0000000306037208 */ /* 0x000fc80004000000 */
[----:B----4-:R-:W-:-:S04]  /*16e0*/  FSETP.GEU.AND P0, PT, R3, R8, PT ;  /* 0x000000080300720b */ /* 0x010fc80003f0e000 */
[----:B------:R-:W-:-:S04]  /*16f0*/  FSEL R3, R8, R3, !P0 ;  /* 0x0000000308037208 */ /* 0x000fc80004000000 */
[----:B-----5:R-:W-:-:S04]  /*1700*/  FSETP.GEU.AND P0, PT, R3, R10, PT ;  /* 0x0000000a0300720b */ /* 0x020fc80003f0e000 */
[----:B------:R-:W-:Y:S01]  /*1710*/  FSEL R3, R10, R3, !P0 ;  /* 0x000000030a037208 */ /* 0x000fe20004000000 */
[----:B------:R-:W-:Y:S08]  /*1720*/  @!P1 BRA `(.L_x_77) ;  /* 0xfffffffc00a09947 */ /* 0x000ff0000383ffff */
.L_x_73:
[----:B------:R-:W-:Y:S05]  /*1730*/  BSYNC.RECONVERGENT B1 ;  /* 0x0000000000017941 */ /* 0x000fea0003800200 */
.L_x_70:
        /* <DEDUP_REMOVED lines=55> */
.L_x_58:
[----:B------:R-:W0:Y:S02]  /*1ab0*/  LDCU UR6, c[0x0][0x3a8] ;  /* 0x00007500ff0677ac */ /* 0x000e240008000800 */
[----:B0-----:R-:W-:-:S04]  /*1ac0*/  IADD3 R4, PT, PT, -R23, UR6, RZ ;  /* 0x0000000617047c10 */ /* 0x001fc8000fffe1ff */
        /* <DEDUP_REMOVED lines=9> */
[----:B------:R-:W-:-:S04]  /*1b60*/  IMAD.IADD R3, R23, 0x1, R2 ;  /* 0x0000000117037824 */ /* 0x000fc800078e0202 */
[----:B0-----:R-:W-:-:S05]  /*1b70*/  IMAD.WIDE.U32 R6, R3, 0x4, R6 ;  /* 0x0000000403067825 */ /* 0x001fca00078e0006 */
[----:B------:R0:W5:Y:S01]  /*1b80*/  LDG.E.CONSTANT R3, desc[UR8][R6.64] ;  /* 0x0000000806037981 */ /* 0x000162000c1e9900 */
[----:B------:R-:W-:-:S07]  /*1b90*/  VIADD R10, R2, 0x100 ;  /* 0x00000100020a7836 */ /* 0x000fce0000000000 */
.L_x_80:
[----:B------:R-:W-:Y:S05]  /*1ba0*/  BSYNC.RECONVERGENT B1 ;  /* 0x0000000000017941 */ /* 0x000fea0003800200 */
.L_x_79:
[----:B------:R-:W-:Y:S01]  /*1bb0*/  ISETP.GE.U32.AND P0, PT, R10, R4, PT ;  /* 0x000000040a00720c */ /* 0x000fe20003f06070 */
[----:B------:R-:W-:-:S12]  /*1bc0*/  BSSY.RECONVERGENT B1, `(.L_x_81) ;  /* 0x0000035000017945 */ /* 0x000fd80003800200 */
[----:B------:R-:W-:Y:S05]  /*1bd0*/  @P0 BRA `(.L_x_82) ;  /* 0x0000000000cc0947 */ /* 0x000fea0003800000 */
[----:B------:R-:W-:Y:S01]  /*1be0*/  LOP3.LUT R5, RZ, R10, RZ, 0x33, !PT ;  /* 0x0000000aff057212 */ /* 0x000fe200078e33ff */
[----:B------:R-:W-:Y:S04]  /*1bf0*/  BSSY.RECONVERGENT B2, `(.L_x_83) ;  /* 0x0000015000027945 */ /* 0x000fe80003800200 */
[----:B0-----:R-:W-:-:S04]  /*1c00*/  VIADD R6, R5, UR6 ;  /* 0x0000000605067c36 */ /* 0x001fc80008000000 */
[C---:B------:R-:W-:Y:S01]  /*1c10*/  IMAD.IADD R7, R6.reuse, 0x1, -R23 ;  /* 0x0000000106077824 */ /* 0x040fe200078e0a17 */
[----:B------:R-:W-:-:S04]  /*1c20*/  LOP3.LUT R5, R6, 0x300, RZ, 0xc0, !PT ;  /* 0x0000030006057812 */ /* 0x000fc800078ec0ff */
[----:B------:R-:W-:Y:S02]  /*1c30*/  ISETP.NE.AND P0, PT, R5, 0x300, PT ;  /* 0x000003000500780c */ /* 0x000fe40003f05270 */
[----:B------:R-:W-:-:S11]  /*1c40*/  ISETP.GE.U32.AND P2, PT, R7, 0x300, PT ;  /* 0x000003000700780c */ /* 0x000fd60003f46070 */
[----:B------:R-:W-:Y:S05]  /*1c50*/  @!P0 BRA `(.L_x_84) ;  /* 0x0000000000388947 */ /* 0x000fea0003800000 */
[----:B------:R-:W0:Y:S01]  /*1c60*/  LDC.64 R8, c[0x0][0x380] ;  /* 0x0000e000ff087b82 */ /* 0x000e220000000a00 */
[----:B------:R-:W-:Y:S01]  /*1c70*/  LEA.HI R5, R6, 0x1, RZ, 0x18 ;  /* 0x0000000106057811 */ /* 0x000fe200078fc0ff */
[----:B------:R-:W-:-:S03]  /*1c80*/  IMAD.IADD R11, R23, 0x1, R10 ;  /* 0x00000001170b7824 */ /* 0x000fc600078e020a */
[----:B------:R-:W-:-:S05]  /*1c90*/  LOP3.LUT R5, R5, 0x3, RZ, 0xc0, !PT ;  /* 0x0000000305057812 */ /* 0x000fca00078ec0ff */
[----:B------:R-:W-:-:S07]  /*1ca0*/  IMAD.MOV R5, RZ, RZ, -R5 ;  /* 0x000000ffff057224 */ /* 0x000fce00078e0a05 */
.L_x_85:
        /* <DEDUP_REMOVED lines=9> */
.L_x_84:
[----:B------:R-:W-:Y:S05]  /*1d40*/  BSYNC.RECONVERGENT B2 ;  /* 0x0000000000027941 */ /* 0x000fea0003800200 */
.L_x_83:
[----:B------:R-:W-:Y:S05]  /*1d50*/  @!P2 BRA `(.L_x_82) ;  /* 0x00000000006ca947 */ /* 0x000fea0003800000 */
[----:B------:R-:W0:Y:S01]  /*1d60*/  LDC.64 R6, c[0x0][0x380] ;  /* 0x0000e000ff067b82 */ /* 0x000e220000000a00 */
[----:B------:R-:W-:Y:S02]  /*1d70*/  IMAD.IADD R23, R23, 0x1, R10 ;  /* 0x0000000117177824 */ /* 0x000fe400078e020a */
[----:B------:R-:W-:-:S07]  /*1d80*/  VIADD R5, R10, 0x200 ;  /* 0x000002000a057836 */ /* 0x000fce0000000000 */
.L_x_86:
        /* <DEDUP_REMOVED lines=24> */
.L_x_82:
[----:B------:R-:W-:Y:S05]  /*1f10*/  BSYNC.RECONVERGENT B1 ;  /* 0x0000000000017941 */ /* 0x000fea0003800200 */
.L_x_81:
[----:B------:R-:W-:Y:S01]  /*1f20*/  ISETP.GE.U32.AND P0, PT, R4, 0x100, PT ;  /* 0x000001000400780c */ /* 0x000fe20003f06070 */
[----:B0----5:R-:W-:-:S12]  /*1f30*/  IMAD.MOV.U32 R6, RZ, RZ, R3 ;  /* 0x000000ffff067224 */ /* 0x021fd800078e0003 */
[----:B------:R-:W-:Y:S05]  /*1f40*/  @!P0 BRA `(.L_x_87) ;  /* 0x0000000000dc8947 */ /* 0x000fea0003800000 */
[----:B------:R-:W0:Y:S01]  /*1f50*/  S2R R8, SR_LANEID ;  /* 0x0000000000087919 */ /* 0x000e220000000000 */
[----:B------:R-:W1:Y:S02]  /*1f60*/  SHFL.DOWN PT, R3, R6, 0x1, 0x1f ;  /* 0x08201f0006037f89 */ /* 0x000e6400000e0000 */
[----:B-1----:R-:W-:Y:S02]  /*1f70*/  FSETP.GEU.AND P0, PT, R6, R3, PT ;  /* 0x000000030600720b */ /* 0x002fe40003f0e000 */
[C---:B0-----:R-:W-:Y:S02]  /*1f80*/  ISETP.GT.AND P1, PT, R8.reuse, 0x1e, PT ;  /* 0x0000001e0800780c */ /* 0x041fe40003f24270 */
[----:B------:R-:W-:Y:S02]  /*1f90*/  FSEL R3, R3, R6, !P0 ;  /* 0x0000000603037208 */ /* 0x000fe40004000000 */
[----:B------:R-:W-:Y:S02]  /*1fa0*/  ISETP.NE.AND P2, PT, R8, RZ, PT ;  /* 0x000000ff0800720c */ /* 0x000fe40003f45270 */
[----:B------:R-:W-:-:S02]  /*1fb0*/  FSEL R3, R6, R3, P1 ;  /* 0x0000000306037208 */ /* 0x000fc40000800000 */
[----:B------:R-:W-:-:S03]  /*1fc0*/  ISETP.GT.AND P1, PT, R8, 0x1d, PT ;  /* 0x0000001d0800780c */ /* 0x000fc60003f24270 */
[----:B------:R-:W0:Y:S06]  /*1fd0*/  SHFL.DOWN PT, R4, R3, 0x2, 0x1f ;  /* 0x08401f0003047f89 */ /* 0x000e2c00000e0000 */
        /* <DEDUP_REMOVED lines=46> */
.L_x_87:
[----:B------:R-:W-:Y:S01]  /*22c0*/  LOP3.LUT R3, R2, 0x3e0, RZ, 0xc0, !PT ;  /* 0x000003e002037812 */ /* 0x000fe200078ec0ff */
[----:B------:R-:W0:Y:S04]  /*22d0*/  S2R R8, SR_LANEID ;  /* 0x0000000000087919 */ /* 0x000e280000000000 */
[----:B------:R-:W-:Y:S01]  /*22e0*/  VIADD R5, R3, 0x20 ;  /* 0x0000002003057836 */ /* 0x000fe20000000000 */
[----:B------:R-:W-:-:S04]  /*22f0*/  LOP3.LUT R3, RZ, R3, RZ, 0x33, !PT ;  /* 0x00000003ff037212 */ /* 0x000fc800078e33ff */
[----:B------:R-:W-:Y:S01]  /*2300*/  ISETP.GT.U32.AND P0, PT, R5, R4, PT ;  /* 0x000000040500720c */ /* 0x000fe20003f04070 */
[----:B------:R-:W-:-:S05]  /*2310*/  IMAD.IADD R3, R3, 0x1, R4 ;  /* 0x0000000103037824 */ /* 0x000fca00078e0204 */
        /* <DEDUP_REMOVED lines=16> */
[C---:B------:R-:W-:Y:S01]  /*2420*/  ISETP.NE.AND P0, PT, R8.reuse, RZ, PT ;  /* 0x000000ff0800720c */ /* 0x040fe20003f05270 */
[----:B------:R-:W-:Y:S01]  /*2430*/  VIADD R8, R8, 0x10 ;  /* 0x0000001008087836 */ /* 0x000fe20000000000 */
[----:B------:R-:W-:Y:S01]  /*2440*/  ISETP.GT.AND P1, PT, R10, R3, PT ;  /* 0x000000030a00720c */ /* 0x000fe20003f24270 */
        /* <DEDUP_REMOVED lines=46> */
.L_x_78:
[----:B------:R-:W0:Y:S01]  /*2730*/  S2R R6, SR_TID.X ;  /* 0x0000000000067919 */ /* 0x000e220000002100 */
[----:B------:R-:W1:Y:S02]  /*2740*/  LDCU.64 UR10, c[0x0][0x380] ;  /* 0x00007000ff0a77ac */ /* 0x000e640008000a00 */
[----:B-1----:R-:W-:Y:S02]  /*2750*/  IMAD.U32 R2, RZ, RZ, UR10 ;  /* 0x0000000aff027e24 */ /* 0x002fe4000f8e00ff */
[----:B------:R-:W-:Y:S02]  /*2760*/  IMAD.U32 R3, RZ, RZ, UR11 ;  /* 0x0000000bff037e24 */ /* 0x000fe4000f8e00ff */
[----:B0-----:R-:W-:-:S04]  /*2770*/  IMAD.IADD R9, R23, 0x1, R6 ;  /* 0x0000000117097824 */ /* 0x001fc800078e0206 */
[----:B------:R-:W-:-:S05]  /*2780*/  IMAD.WIDE.U32 R8, R9, 0x4, R2 ;  /* 0x0000000409087825 */ /* 0x000fca00078e0002 */
        /* <DEDUP_REMOVED lines=44> */
[----:B------:R-:W-:Y:S02]  /*2a50*/  ISETP.GE.U32.AND P1, PT, R4, UR5, PT ;  /* 0x0000000504007c0c */ /* 0x000fe4000bf26070 */
[----:B------:R-:W-:-:S04]  /*2a60*/  FSETP.GEU.AND P0, PT, R11, R18, PT ;  /* 0x000000120b00720b */ /* 0x000fc80003f0e000 */
[----:B------:R-:W-:-:S07]  /*2a70*/  FSEL R11, R18, R11, !P0 ;  /* 0x0000000b120b7208 */ /* 0x000fce0004000000 */
[----:B------:R-:W-:Y:S05]  /*2a80*/  @!P1 BRA `(.L_x_88) ;  /* 0x0000000800149947 */ /* 0x000fea0003800000 */
[----:B------:R-:W-:Y:S01]  /*2a90*/  UIADD3 UR7, UPT, UPT, UR6, -0x1000, URZ ;  /* 0xfffff00006077890 */ /* 0x000fe2000fffe0ff */
[----:B------:R-:W-:Y:S01]  /*2aa0*/  VIADD R23, R23, UR5 ;  /* 0x0000000517177c36 */ /* 0x000fe20008000000 */
[----:B------:R-:W-:-:S03]  /*2ab0*/  UMOV UR4, URZ ;  /* 0x000000ff00047c82 */ /* 0x000fc60008000000 */
[C---:B------:R-:W-:Y:S01]  /*2ac0*/  VIADD R7, R23.reuse, 0x100 ;  /* 0x0000010017077836 */ /* 0x040fe20000000000 */
[C---:B------:R-:W-:Y:S01]  /*2ad0*/  ISETP.GT.U32.AND P0, PT, R23.reuse, UR7, PT ;  /* 0x0000000717007c0c */ /* 0x040fe2000bf04070 */
[----:B------:R-:W-:-:S12]  /*2ae0*/  IMAD.IADD R9, R23, 0x1, R6 ;  /* 0x0000000117097824 */ /* 0x000fd800078e0206 */
[----:B------:R-:W-:Y:S05]  /*2af0*/  @P0 BRA `(.L_x_89) ;  /* 0x0000000000f80947 */ /* 0x000fea0003800000 */
[----:B------:R-:W0:Y:S01]  /*2b00*/  LDC.64 R2, c[0x0][0x380] ;  /* 0x0000e000ff027b82 */ /* 0x000e220000000a00 */
[----:B------:R-:W1:Y:S01]  /*2b10*/  LDCU UR6, c[0x0][0x3a8] ;  /* 0x00007500ff0677ac */ /* 0x000e620008000800 */
[----:B------:R-:W-:Y:S01]  /*2b20*/  NOP ;  /* 0x0000000000007918 */ /* 0x000fe20000000000 */
.L_x_90:
[----:B------:R-:W-:-:S04]  /*2b30*/  IMAD.IADD R5, R6, 0x1, R23 ;  /* 0x0000000106057824 */ /* 0x000fc800078e0217 */
[----:B0-----:R-:W-:-:S05]  /*2b40*/  IMAD.WIDE.U32 R4, R5, 0x4, R2 ;  /* 0x0000000405047825 */ /* 0x001fca00078e0002 */
        /* <DEDUP_REMOVED lines=17> */
[----:B------:R1:W2:Y:S01]  /*2c60*/  LDG.E.CONSTANT R8, desc[UR8][R4.64+0x3400] ;  /* 0x0034000804087981 */ /* 0x0002a2000c1e9900 */
        /* <DEDUP_REMOVED lines=8> */
[----:B------:R-:W-:-:S04]  /*2cf0*/  FSETP.GEU.AND P1, PT, R10, R17, PT ;  /* 0x000000110a00720b */ /* 0x000fc80003f2e000 */
[----:B------:R-:W-:Y:S02]  /*2d00*/  FSEL R17, R17, R10, !P1 ;  /* 0x0000000a11117208 */ /* 0x000fe40004800000 */
[----:B------:R-:W-:-:S04]  /*2d10*/  FSETP.GEU.AND P2, PT, R12, R15, PT ;  /* 0x0000000f0c00720b */ /* 0x000fc80003f4e000 */
[----:B------:R-:W-:Y:S02]  /*2d20*/  FSEL R12, R15, R12, !P2 ;  /* 0x0000000c0f0c7208 */ /* 0x000fe40005000000 */
[----:B------:R-:W-:Y:S02]  /*2d30*/  FSETP.GEU.AND P0, PT, R11, R18, PT ;  /* 0x000000120b00720b */ /* 0x000fe40003f0e000 */
[----:B------:R-:W-:Y:S02]  /*2d40*/  FSETP.GEU.AND P1, PT, R20, R27, PT ;  /* 0x0000001b1400720b */ /* 0x000fe40003f2e000 */
[----:B------:R-:W-:Y:S02]  /*2d50*/  FSETP.GEU.AND P2, PT, R14, R17, PT ;  /* 0x000000110e00720b */ /* 0x000fe40003f4e000 */
[----:B------:R-:W-:Y:S02]  /*2d60*/  FSEL R11, R18, R11, !P0 ;  /* 0x0000000b120b7208 */ /* 0x000fe40004000000 */
[----:B------:R-:W-:-:S02]  /*2d70*/  FSEL R20, R27, R20, !P1 ;  /* 0x000000141b147208 */ /* 0x000fc40004800000 */
[----:B------:R-:W-:Y:S02]  /*2d80*/  FSEL R14, R17, R14, !P2 ;  /* 0x0000000e110e7208 */ /* 0x000fe40005000000 */
[----:B------:R-:W-:Y:S02]  /*2d90*/  FSETP.GEU.AND P0, PT, R11, R20, PT ;  /* 0x000000140b00720b */ /* 0x000fe40003f0e000 */
[----:B-1----:R-:W-:Y:S02]  /*2da0*/  IADD3 R4, PT, PT, -R23, UR6, RZ ;  /* 0x0000000617047c10 */ /* 0x002fe4000fffe1ff */
[----:B------:R-:W-:Y:S02]  /*2db0*/  FSEL R11, R20, R11, !P0 ;  /* 0x0000000b140b7208 */ /* 0x000fe40004000000 */
[----:B--2---:R-:W-:-:S04]  /*2dc0*/  FSETP.GEU.AND P3, PT, R8, R13, PT ;  /* 0x0000000d0800720b */ /* 0x004fc80003f6e000 */
[----:B------:R-:W-:-:S04]  /*2dd0*/  FSEL R13, R13, R8, !P3 ;  /* 0x000000080d0d7208 */ /* 0x000fc80005800000 */
[----:B------:R-:W-:-:S04]  /*2de0*/  FSETP.GEU.AND P3, PT, R12, R13, PT ;  /* 0x0000000d0c00720b */ /* 0x000fc80003f6e000 */
[----:B------:R-:W-:-:S04]  /*2df0*/  FSEL R13, R13, R12, !P3 ;  /* 0x0000000c0d0d7208 */ /* 0x000fc80005800000 */
[----:B------:R-:W-:-:S04]  /*2e00*/  FSETP.GEU.AND P1, PT, R14, R13, PT ;  /* 0x0000000d0e00720b */ /* 0x000fc80003f2e000 */
        /* <DEDUP_REMOVED lines=11> */
[----:B------:R-:W-:-:S13]  /*2ec0*/  ISETP.GT.U32.AND P0, PT, R23, UR7, PT ;  /* 0x0000000717007c0c */ /* 0x000fda000bf04070 */
[----:B------:R-:W-:Y:S05]  /*2ed0*/  @!P0 BRA `(.L_x_90) ;  /* 0xfffffffc00148947 */ /* 0x000fea000383ffff */
.L_x_89:
[----:B------:R-:W-:-:S13]  /*2ee0*/  ISETP.GE.U32.AND P0, PT, R23, UR6, PT ;  /* 0x0000000617007c0c */ /* 0x000fda000bf06070 */
[----:B------:R-:W-:Y:S05]  /*2ef0*/  @P0 BRA `(.L_x_88) ;  /* 0x0000000000f80947 */ /* 0x000fea0003800000 */
[----:B------:R-:W-:Y:S01]  /*2f00*/  IADD3 R23, PT, PT, -R23, UR6, RZ ;  /* 0x0000000617177c10 */ /* 0x000fe2000fffe1ff */
[----:B------:R-:W-:Y:S03]  /*2f10*/  BSSY.RECONVERGENT B1, `(.L_x_88) ;  /* 0x000003c000017945 */ /* 0x000fe60003800200 */
[----:B------:R-:W-:-:S13]  /*2f20*/  ISETP.GE.AND P0, PT, R6, R23, PT ;  /* 0x000000170600720c */ /* 0x000fda0003f06270 */
[----:B------:R-:W-:Y:S05]  /*2f30*/  @P0 BRA `(.L_x_91) ;  /* 0x0000000000e40947 */ /* 0x000fea0003800000 */
[----:B------:R-:W0:Y:S01]  /*2f40*/  LDC R8, c[0x0][0x3ac] ;  /* 0x0000eb00ff087b82 */ /* 0x000e220000000800 */
[----:B------:R-:W1:Y:S01]  /*2f50*/  LDCU UR5, c[0x0][0x3ac] ;  /* 0x00007580ff0577ac */ /* 0x000e620008000800 */
[----:B------:R-:W-:Y:S01]  /*2f60*/  LOP3.LUT R4, RZ, R6, RZ, 0x33, !PT ;  /* 0x00000006ff047212 */ /* 0x000fe200078e33ff */
[----:B------:R-:W-:Y:S01]  /*2f70*/  IMAD.SHL.U32 R10, R0, 0x1000, RZ ;  /* 0x00001000000a7824 */ /* 0x000fe200078e00ff */
[----:B------:R-:W-:Y:S03]  /*2f80*/  BSSY.RECONVERGENT B2, `(.L_x_92) ;  /* 0x0000019000027945 */ /* 0x000fe60003800200 */
[----:B------:R-:W-:Y:S01]  /*2f90*/  VIADD R5, R4, UR6 ;  /* 0x0000000604057c36 */ /* 0x000fe20008000000 */
[----:B-1----:R-:W-:Y:S01]  /*2fa0*/  USHF.L.U32 UR5, UR5, 0xc, URZ ;  /* 0x0000000c05057899 */ /* 0x002fe200080006ff */
[----:B0-----:R-:W-:-:S03]  /*2fb0*/  IMAD R4, R8, UR4, RZ ;  /* 0x0000000408047c24 */ /* 0x001fc6000f8e02ff */
[C---:B------:R-:W-:Y:S02]  /*2fc0*/  LOP3.LUT R8, R5.reuse, 0x300, RZ, 0xc0, !PT ;  /* 0x0000030005087812 */ /* 0x040fe400078ec0ff */
[----:B------:R-:W-:Y:S02]  /*2fd0*/  VIADD R10, R10, UR5 ;  /* 0x000000050a0a7c36 */ /* 0x000fe40008000000 */
[----:B------:R-:W-:Y:S02]  /*2fe0*/  ISETP.NE.AND P0, PT, R8, 0x300, PT ;  /* 0x000003000800780c */ /* 0x000fe40003f05270 */
[C---:B------:R-:W-:Y:S01]  /*2ff0*/  IMAD.IADD R13, R5.reuse, 0x1, -R10 ;  /* 0x00000001050d7824 */ /* 0x040fe200078e0a0a */
[----:B------:R-:W-:Y:S01]  /*3000*/  LEA.HI R5, R5, 0x1, RZ, 0x18 ;  /* 0x0000000105057811 */ /* 0x000fe200078fc0ff */
[----:B------:R-:W-:Y:S02]  /*3010*/  IMAD.MOV.U32 R8, RZ, RZ, R6 ;  /* 0x000000ffff087224 */ /* 0x000fe400078e0006 */
[----:B------:R-:W-:-:S05]  /*3020*/  IMAD R4, R4, -0x1000, R13 ;  /* 0xfffff00004047824 */ /* 0x000fca00078e020d */
[----:B------:R-:W-:Y:S02]  /*3030*/  ISETP.GE.U32.AND P2, PT, R4, 0x300, PT ;  /* 0x000003000400780c */ /* 0x000fe40003f46070 */
[----:B------:R-:W-:Y:S11]  /*3040*/  @!P0 BRA `(.L_x_93) ;  /* 0x0000000000308947 */ /* 0x000ff60003800000 */
[----:B------:R-:W-:Y:S01]  /*3050*/  LOP3.LUT R5, R5, 0x3, RZ, 0xc0, !PT ;  /* 0x0000000305057812 */ /* 0x000fe200078ec0ff */
[----:B------:R-:W-:-:S04]  /*3060*/  IMAD.MOV.U32 R8, RZ, RZ, R6 ;  /* 0x000000ffff087224 */ /* 0x000fc800078e0006 */
[----:B------:R-:W-:-:S07]  /*3070*/  IMAD.MOV R10, RZ, RZ, -R5 ;  /* 0x000000ffff0a7224 */ /* 0x000fce00078e0a05 */
.L_x_94:
        /* <DEDUP_REMOVED lines=9> */
.L_x_93:
[----:B------:R-:W-:Y:S05]  /*3110*/  BSYNC.RECONVERGENT B2 ;  /* 0x0000000000027941 */ /* 0x000fea0003800200 */
.L_x_92:
[----:B------:R-:W-:Y:S05]  /*3120*/  @!P2 BRA `(.L_x_91) ;  /* 0x000000000068a947 */ /* 0x000fea0003800000 */
[C---:B------:R-:W-:Y:S02]  /*3130*/  IMAD.IADD R17, R8.reuse, 0x1, R7 ;  /* 0x0000000108117824 */ /* 0x040fe400078e0207 */
[----:B------:R-:W-:-:S07]  /*3140*/  VIADD R7, R8, 0x200 ;  /* 0x0000020008077836 */ /* 0x000fce0000000000 */
.L_x_95:
        /* <DEDUP_REMOVED lines=24> */
.L_x_91:
[----:B------:R-:W-:Y:S05]  /*32d0*/  BSYNC.RECONVERGENT B1 ;  /* 0x0000000000017941 */ /* 0x000fea0003800200 */
.L_x_88:
        /* <DEDUP_REMOVED lines=53> */
.L_x_69:
[----:B------:R-:W-:Y:S05]  /*3630*/  BSYNC.RECONVERGENT B0 ;  /* 0x0000000000007941 */ /* 0x000fea0003800200 */
.L_x_57:
[----:B------:R-:W-:Y:S05]  /*3640*/  @P0 EXIT ;  /* 0x000000000000094d */ /* 0x000fea0003800000 */
[----:B------:R-:W0:Y:S02]  /*3650*/  LDC.64 R2, c[0x0][0x388] ;  /* 0x0000e200ff027b82 */ /* 0x000e240000000a00 */
[----:B0-----:R-:W-:-:S05]  /*3660*/  IMAD.WIDE.U32 R2, R0, 0x4, R2 ;  /* 0x0000000400027825 */ /* 0x001fca00078e0002 */
[----:B------:R-:W-:Y:S01]  /*3670*/  STG.E desc[UR8][R2.64], R8 ;  /* 0x0000000802007986 */ /* 0x000fe2000c101908 */
[----:B------:R-:W-:Y:S05]  /*3680*/  EXIT ;  /* 0x000000000000794d */ /* 0x000fea0003800000 */
.L_x_96:
        /* <DEDUP_REMOVED lines=15> */
.L_x_741:


//--------------------- .text._ZN3cub18CUB_300001_SM_10006detail6reduce28DeviceReduceSingleTileKernelINS2_10policy_hubIfjN4cuda3__47maximumIvEEE10Policy1000EPKfPfjS8_ffNS5_3std3__410__identityEEEvT0_T1_T2_T3_T4_T6_ --------------------------
	.section	.text._ZN3cub18CUB_300001_SM_10006detail6reduce28DeviceReduceSingleTileKernelINS2_10policy_hubIfjN4cuda3__47maximumIvEEE10Policy1000EPKfPfjS8_ffNS5_3std3__410__identityEEEvT0_T1_T2_T3_T4_T6_,"ax",@progbits
	.align	128
        .global         _ZN3cub18CUB_300001_SM_10006detail6reduce28DeviceReduceSingleTileKernelINS2_10policy_hubIfjN4cuda3__47maximumIvEEE10Policy1000EPKfPfjS8_ffNS5_3std3__410__identityEEEvT0_T1_T2_T3_T4_T6_
        .type           _ZN3cub18CUB_300001_SM_10006detail6reduce28DeviceReduceSingleTileKernelINS2_10policy_hubIfjN4cuda3__47maximumIvEEE10Policy1000EPKfPfjS8_ffNS5_3std3__410__identityEEEvT0_T1_T2_T3_T4_T6_,@function
        .size           _ZN3cub18CUB_300001_SM_10006detail6reduce28DeviceReduceSingleTileKernelINS2_10policy_hubIfjN4cuda3__47maximumIvEEE10Policy1000EPKfPfjS8_ffNS5_3std3__410__identityEEEvT0_T1_T2_T3_T4_T6_,(.L_x_742 - _ZN3cub18CUB_300001_SM_10006detail6reduce28DeviceReduceSingleTileKernelINS2_10policy_hubIfjN4cuda3__47maximumIvEEE10Policy1000EPKfPfjS8_ffNS5_3std3__410__identityEEEvT0_T1_T2_T3_T4_T6_)
        .other          _ZN3cub18CUB_300001_SM_10006detail6reduce28DeviceReduceSingleTileKernelINS2_10policy_hubIfjN4cuda3__47maximumIvEEE10Policy1000EPKfPfjS8_ffNS5_3std3__410__identityEEEvT0_T1_T2_T3_T4_T6_,@"STO_CUDA_ENTRY STV_DEFAULT"
_ZN3cub18CUB_300001_SM_10006detail6reduce28DeviceReduceSingleTileKernelINS2_10policy_hubIfjN4cuda3__47maximumIvEEE10Policy1000EPKfPfjS8_ffNS5_3std3__410__identityEEEvT0_T1_T2_T3_T4_T6_:
.text._ZN3cub18CUB_300001_SM_10006detail6reduce28DeviceReduceSingleTileKernelINS2_10policy_hubIfjN4cuda3__47maximumIvEEE10Policy1000EPKfPfjS8_ffNS5_3std3__410__identityEEEvT0_T1_T2_T3_T4_T6_:
        /* <DEDUP_REMOVED lines=13> */
.L_x_97:
[----:B------:R-:W0:Y:S01]  /*00d0*/  LDCU UR4, c[0x0][0x380] ;  /* 0x00007000ff0477ac */ /* 0x000e220008000800 */
[----:B------:R-:W-:Y:S01]  /*00e0*/  BSSY.RECONVERGENT B0, `(.L_x_98) ;  /* 0x00003e2000007945 */ /* 0x000fe20003800200 */
[----:B0-----:R-:W-:-:S09]  /*00f0*/  ULOP3.LUT UP0, URZ, UR4, 0xf, URZ, 0xc0, !UPT ;  /* 0x0000000f04ff7892 */ /* 0x001fd2000f80c0ff */
[----:B------:R-:W-:Y:S05]  /*0100*/  BRA.U UP0, `(.L_x_99) ;  /* 0x0000001d008c7547 */ /* 0x000fea000b800000 */
        /* <DEDUP_REMOVED lines=8> */
[----:B------:R-:W0:Y:S02]  /*0190*/  LDC.64 R4, c[0x0][0x380] ;  /* 0x0000e000ff047b82 */ /* 0x000e240000000a00 */
[----:B0-----:R-:W-:-:S05]  /*01a0*/  IMAD.WIDE.U32 R4, R0, 0x4, R4 ;  /* 0x0000000400047825 */ /* 0x001fca00078e0004 */
[----:B------:R0:W5:Y:S01]  /*01b0*/  LDG.E.CONSTANT R2, desc[UR6][R4.64] ;  /* 0x0000000604027981 */ /* 0x000162000c1e9900 */
[----:B------:R-:W-:-:S07]  /*01c0*/  VIADD R6, R0, 0x100 ;  /* 0x0000010000067836 */ /* 0x000fce0000000000 */
.L_x_102:
[----:B------:R-:W-:Y:S05]  /*01d0*/  BSYNC.RECONVERGENT B1 ;  /* 0x0000000000017941 */ /* 0x000fea0003800200 */
.L_x_101:
[----:B------:R-:W-:Y:S01]  /*01e0*/  ISETP.GE.U32.AND P0, PT, R6, R3, PT ;  /* 0x000000030600720c */ /* 0x000fe20003f06070 */
        /* <DEDUP_REMOVED lines=15> */
.L_x_107:
        /* <DEDUP_REMOVED lines=10> */
.L_x_106:
[----:B------:R-:W-:Y:S05]  /*0380*/  BSYNC.RECONVERGENT B2 ;  /* 0x0000000000027941 */ /* 0x000fea0003800200 */
.L_x_105:
[----:B------:R-:W-:Y:S05]  /*0390*/  @!P0 BRA `(.L_x_104) ;  /* 0x0000000400b88947 */ /* 0x000fea0003800000 */
[----:B------:R-:W0:Y:S01]  /*03a0*/  LDC.64 R4, c[0x0][0x380] ;  /* 0x0000e000ff047b82 */ /* 0x000e220000000a00 */
[----:B------:R-:W-:Y:S01]  /*03b0*/  IMAD.IADD R7, R3, 0x1, -R6 ;  /* 0x0000000103077824 */ /* 0x000fe200078e0a06 */
[----:B------:R-:W-:Y:S01]  /*03c0*/  BSSY.RECONVERGENT B2, `(.L_x_108) ;  /* 0x000003c000027945 */ /* 0x000fe20003800200 */
[----:B------:R-:W-:-:S03]  /*03d0*/  PLOP3.LUT P0, PT, PT, PT, PT, 0x80, 0x8 ;  /* 0x000000000008781c */ /* 0x000fc60003f0f070 */
[----:B------:R-:W-:Y:S01]  /*03e0*/  ISETP.GT.AND P1, PT, R7, 0xc00, PT ;  /* 0x00000c000700780c */ /* 0x000fe20003f24270 */
[----:B0-----:R-:W-:-:S12]  /*03f0*/  IMAD.WIDE.U32 R4, R6, 0x4, R4 ;  /* 0x0000000406047825 */ /* 0x001fd800078e0004 */
[----:B------:R-:W-:Y:S05]  /*0400*/  @!P1 BRA `(.L_x_109) ;  /* 0x0000000000dc9947 */ /* 0x000fea0003800000 */
[----:B------:R-:W-:Y:S01]  /*0410*/  PLOP3.LUT P0, PT, PT, PT, PT, 0x8, 0x80 ;  /* 0x000000000080781c */ /* 0x000fe20003f0e170 */
[----:B------:R-:W-:-:S12]  /*0420*/  VIADD R9, R3, 0xfffff400 ;  /* 0xfffff40003097836 */ /* 0x000fd80000000000 */
.L_x_110:
[----:B------:R-:W2:Y:S04]  /*0430*/  LDG.E.CONSTANT R17, desc[UR6][R4.64] ;  /* 0x0000000604117981 */ /* 0x000ea8000c1e9900 */
[----:B------:R-:W3:Y:S04]  /*0440*/  LDG.E.CONSTANT R19, desc[UR6][R4.64+0x400] ;  /* 0x0004000604137981 */ /* 0x000ee8000c1e9900 */
[----:B------:R-:W4:Y:S04]  /*0450*/  LDG.E.CONSTANT R21, desc[UR6][R4.64+0x800] ;  /* 0x0008000604157981 */ /* 0x000f28000c1e9900 */
        /* <DEDUP_REMOVED lines=12> */
[----:B------:R0:W4:Y:S01]  /*0520*/  LDG.E.CONSTANT R7, desc[UR6][R4.64+0x3c00] ;  /* 0x003c000604077981 */ /* 0x000122000c1e9900 */
[----:B------:R-:W-:-:S05]  /*0530*/  VIADD R6, R6, 0x1000 ;  /* 0x0000100006067836 */ /* 0x000fca0000000000 */
[----:B------:R-:W-:Y:S02]  /*0540*/  ISETP.GE.AND P2, PT, R6, R9, PT ;  /* 0x000000090600720c */ /* 0x000fe40003f46270 */
[----:B0-----:R-:W-:-:S05]  /*0550*/  IADD3 R4, P3, PT, R4, 0x4000, RZ ;  /* 0x0000400004047810 */ /* 0x001fca0007f7e0ff */
[----:B------:R-:W-:Y:S01]  /*0560*/  IMAD.X R5, RZ, RZ, R5, P3 ;  /* 0x000000ffff057224 */ /* 0x000fe200018e0605 */
        /* <DEDUP_REMOVED lines=33> */
.L_x_109:
[----:B------:R-:W-:Y:S05]  /*0780*/  BSYNC.RECONVERGENT B2 ;  /* 0x0000000000027941 */ /* 0x000fea0003800200 */
.L_x_108:
[----:B------:R-:W-:Y:S01]  /*0790*/  IMAD.IADD R7, R3, 0x1, -R6 ;  /* 0x0000000103077824 */ /* 0x000fe200078e0a06 */
[----:B------:R-:W-:Y:S04]  /*07a0*/  BSSY.RECONVERGENT B2, `(.L_x_111) ;  /* 0x000001f000027945 */ /* 0x000fe80003800200 */
[----:B------:R-:W-:-:S13]  /*07b0*/  ISETP.GT.AND P1, PT, R7, 0x400, PT ;  /* 0x000004000700780c */ /* 0x000fda0003f24270 */
[----:B------:R-:W-:Y:S05]  /*07c0*/  @!P1 BRA `(.L_x_112) ;  /* 0x0000000000709947 */ /* 0x000fea0003800000 */
[----:B------:R-:W2:Y:S04]  /*07d0*/  LDG.E.CONSTANT R7, desc[UR6][R4.64] ;  /* 0x0000000604077981 */ /* 0x000ea8000c1e9900 */
[----:B------:R-:W3:Y:S04]  /*07e0*/  LDG.E.CONSTANT R9, desc[UR6][R4.64+0x400] ;  /* 0x0004000604097981 */ /* 0x000ee8000c1e9900 */
[----:B------:R-:W4:Y:S04]  /*07f0*/  LDG.E.CONSTANT R11, desc[UR6][R4.64+0x800] ;  /* 0x00080006040b7981 */ /* 0x000f28000c1e9900 */
[----:B------:R-:W4:Y:S04]  /*0800*/  LDG.E.CONSTANT R13, desc[UR6][R4.64+0xc00] ;  /* 0x000c0006040d7981 */ /* 0x000f28000c1e9900 */
[----:B------:R-:W4:Y:S04]  /*0810*/  LDG.E.CONSTANT R15, desc[UR6][R4.64+0x1000] ;  /* 0x00100006040f7981 */ /* 0x000f28000c1e9900 */
[----:B------:R-:W4:Y:S04]  /*0820*/  LDG.E.CONSTANT R17, desc[UR6][R4.64+0x1400] ;  /* 0x0014000604117981 */ /* 0x000f28000c1e9900 */
[----:B------:R-:W4:Y:S04]  /*0830*/  LDG.E.CONSTANT R19, desc[UR6][R4.64+0x1800] ;  /* 0x0018000604137981 */ /* 0x000f28000c1e9900 */
[----:B------:R0:W4:Y:S01]  /*0840*/  LDG.E.CONSTANT R21, desc[UR6][R4.64+0x1c00] ;  /* 0x001c000604157981 */ /* 0x000122000c1e9900 */
[----:B------:R-:W-:Y:S01]  /*0850*/  VIADD R6, R6, 0x800 ;  /* 0x0000080006067836 */ /* 0x000fe20000000000 */
        /* <DEDUP_REMOVED lines=19> */
.L_x_112:
[----:B------:R-:W-:Y:S05]  /*0990*/  BSYNC.RECONVERGENT B2 ;  /* 0x0000000000027941 */ /* 0x000fea0003800200 */
.L_x_111:
[----:B------:R-:W-:-:S13]  /*09a0*/  ISETP.LT.OR P0, PT, R6, R3, P0 ;  /* 0x000000030600720c */ /* 0x000fda0000701670 */
[----:B------:R-:W-:Y:S05]  /*09b0*/  @!P0 BRA `(.L_x_104) ;  /* 0x0000000000308947 */ /* 0x000fea0003800000 */
        /* <DEDUP_REMOVED lines=12> */
.L_x_104:
[----:B------:R-:W-:Y:S05]  /*0a80*/  BSYNC.RECONVERGENT B1 ;  /* 0x0000000000017941 */ /* 0x000fea0003800200 */
.L_x_103:
[----:B------:R-:W-:Y:S01]  /*0a90*/  ISETP.GE.U32.AND P0, PT, R3, 0x100, PT ;  /* 0x000001000300780c */ /* 0x000fe20003f06070 */
        /* <DEDUP_REMOVED lines=10> */
[----:B------:R-:W1:Y:S06]  /*0b40*/  SHFL.DOWN PT, R3, R2, 0x2, 0x1f ;  /* 0x08401f0002037f89 */ /* 0x000e6c00000e0000 */
[----:B------:R-:W2:Y:S01]  /*0b50*/  @!P2 S2R R6, SR_CgaCtaId ;  /* 0x000000000006a919 */ /* 0x000ea20000008800 */
[----:B0-----:R-:W-:Y:S02]  /*0b60*/  @!P2 MOV R5, 0x400 ;  /* 0x000004000005a802 */ /* 0x001fe40000000f00 */
[----:B------:R-:W-:-:S04]  /*0b70*/  @!P2 SHF.R.U32.HI R4, RZ, 0x3, R0 ;  /* 0x00000003ff04a819 */ /* 0x000fc80000011600 */
[----:B------:R-:W-:Y:S02]  /*0b80*/  @!P2 LOP3.LUT R4, R4, 0x7c, RZ, 0xc0, !PT ;  /* 0x0000007c0404a812 */ /* 0x000fe400078ec0ff */
[----:B-1----:R-:W-:-:S04]  /*0b90*/  FSETP.GEU.AND P1, PT, R2, R3, PT ;  /* 0x000000030200720b */ /* 0x002fc80003f2e000 */
[----:B------:R-:W-:Y:S02]  /*0ba0*/  @!P0 FSEL R2, R3, R2, !P1 ;  /* 0x0000000203028208 */ /* 0x000fe40004800000 */
[----:B------:R-:W-:-:S03]  /*0bb0*/  ISETP.GT.AND P0, PT, R8, 0x1b, PT ;  /* 0x0000001b0800780c */ /* 0x000fc60003f04270 */
[----:B------:R-:W0:Y:S01]  /*0bc0*/  SHFL.DOWN PT, R3, R2, 0x4, 0x1f ;  /* 0x08801f0002037f89 */ /* 0x000e2200000e0000 */
[----:B--2---:R-:W-:-:S05]  /*0bd0*/  @!P2 LEA R5, R6, R5, 0x18 ;  /* 0x000000050605a211 */ /* 0x004fca00078ec0ff */
        /* <DEDUP_REMOVED lines=37> */
.L_x_113:
[----:B------:R-:W-:Y:S01]  /*0e30*/  LOP3.LUT R2, R0, 0x3e0, RZ, 0xc0, !PT ;  /* 0x000003e000027812 */ /* 0x000fe200078ec0ff */
[----:B------:R-:W1:Y:S04]  /*0e40*/  S2R R9, SR_LANEID ;  /* 0x0000000000097919 */ /* 0x000e680000000000 */
[----:B0-----:R-:W-:Y:S01]  /*0e50*/  VIADD R4, R2, 0x20 ;  /* 0x0000002002047836 */ /* 0x001fe20000000000 */
[----:B------:R-:W-:-:S04]  /*0e60*/  LOP3.LUT R2, RZ, R2, RZ, 0x33, !PT ;  /* 0x00000002ff027212 */ /* 0x000fc800078e33ff */
[----:B------:R-:W-:Y:S01]  /*0e70*/  ISETP.GT.U32.AND P0, PT, R4, R3, PT ;  /* 0x000000030400720c */ /* 0x000fe20003f04070 */
[----:B------:R-:W-:-:S05]  /*0e80*/  IMAD.IADD R2, R2, 0x1, R3 ;  /* 0x0000000102027824 */ /* 0x000fca00078e0203 */
        /* <DEDUP_REMOVED lines=65> */
.L_x_100:
[----:B------:R-:W0:Y:S01]  /*12a0*/  S2R R0, SR_TID.X ;  /* 0x0000000000007919 */ /* 0x000e220000002100 */
[----:B------:R-:W1:Y:S02]  /*12b0*/  LDCU.64 UR4, c[0x0][0x380] ;  /* 0x00007000ff0477ac */ /* 0x000e640008000a00 */
[----:B-1----:R-:W-:Y:S02]  /*12c0*/  IMAD.U32 R20, RZ, RZ, UR4 ;  /* 0x00000004ff147e24 */ /* 0x002fe4000f8e00ff */
[----:B------:R-:W-:Y:S02]  /*12d0*/  IMAD.U32 R21, RZ, RZ, UR5 ;  /* 0x00000005ff157e24 */ /* 0x000fe4000f8e00ff */
[----:B0-----:R-:W-:-:S04]  /*12e0*/  IMAD.SHL.U32 R2, R0, 0x4, RZ ;  /* 0x0000000400027824 */ /* 0x001fc800078e00ff */
[----:B------:R-:W-:-:S05]  /*12f0*/  IMAD.WIDE.U32 R22, R2, 0x4, R20 ;  /* 0x0000000402167825 */ /* 0x000fca00078e0014 */
[----:B------:R-:W2:Y:S04]  /*1300*/  LDG.E.128.CONSTANT R4, desc[UR6][R22.64] ;  /* 0x0000000616047981 */ /* 0x000ea8000c1e9d00 */
[----:B------:R-:W3:Y:S04]  /*1310*/  LDG.E.128.CONSTANT R8, desc[UR6][R22.64+0x1000] ;  /* 0x0010000616087981 */ /* 0x000ee8000c1e9d00 */
[----:B------:R-:W4:Y:S04]  /*1320*/  LDG.E.128.CONSTANT R12, desc[UR6][R22.64+0x2000] ;  /* 0x00200006160c7981 */ /* 0x000f28000c1e9d00 */
[----:B------:R0:W5:Y:S01]  /*1330*/  LDG.E.128.CONSTANT R16, desc[UR6][R22.64+0x3000] ;  /* 0x0030000616107981 */ /* 0x000162000c1e9d00 */
[----:B------:R-:W-:Y:S01]  /*1340*/  UMOV UR4, 0x1000 ;  /* 0x0000100000047882 */ /* 0x000fe20000000000 */
[----:B0-----:R-:W-:Y:S01]  /*1350*/  VIADD R22, R3, 0xfffff000 ;  /* 0xfffff00003167836 */ /* 0x001fe20000000000 */
        /* <DEDUP_REMOVED lines=33> */
[----:B------:R-:W-:-:S07]  /*1570*/  UMOV UR4, 0x1000 ;  /* 0x0000100000047882 */ /* 0x000fce0000000000 */
[----:B------:R-:W1:Y:S02]  /*1580*/  LDC.64 R20, c[0x0][0x380] ;  /* 0x0000e000ff147b82 */ /* 0x000e640000000a00 */
.L_x_117:
[----:B------:R-:W-:-:S04]  /*1590*/  VIADD R25, R2, UR4 ;  /* 0x0000000402197c36 */ /* 0x000fc80008000000 */
[----:B-1----:R-:W-:-:S05]  /*15a0*/  IMAD.WIDE.U32 R24, R25, 0x4, R20 ;  /* 0x0000000419187825 */ /* 0x002fca00078e0014 */
        /* <DEDUP_REMOVED lines=9> */
[----:B------:R-:W-:Y:S01]  /*1640*/  FSEL R4, R6, R5, !P1 ;  /* 0x0000000506047208 */ /* 0x000fe20004800000 */
[----:B0-----:R-:W-:Y:S01]  /*1650*/  VIADD R5, R3, -UR4 ;  /* 0x8000000403057c36 */ /* 0x001fe20008000000 */
        /* <DEDUP_REMOVED lines=22> */
[----:B------:R-:W-:Y:S02]  /*17c0*/  ISETP.GE.U32.AND P1, PT, R5, 0x1000, PT ;  /* 0x000010000500780c */ /* 0x000fe40003f26070 */
[----:B------:R-:W-:-:S04]  /*17d0*/  FSETP.GEU.AND P0, PT, R4, R17, PT ;  /* 0x000000110400720b */ /* 0x000fc80003f0e000 */
[----:B------:R-:W-:-:S04]  /*17e0*/  FSEL R17, R17, R4, !P0 ;  /* 0x0000000411117208 */ /* 0x000fc80004000000 */
[----:B------:R-:W-:-:S04]  /*17f0*/  FSETP.GEU.AND P0, PT, R17, R19, PT ;  /* 0x000000131100720b */ /* 0x000fc80003f0e000 */
[----:B------:R-:W-:Y:S01]  /*1800*/  FSEL R23, R19, R17, !P0 ;  /* 0x0000001113177208 */ /* 0x000fe20004000000 */
[----:B------:R-:W-:Y:S08]  /*1810*/  @!P1 BRA `(.L_x_116) ;  /* 0x0000000000f09947 */ /* 0x000ff00003800000 */
[----:B------:R-:W-:-:S06]  /*1820*/  UIADD3 UR4, UPT, UPT, UR4, 0x1000, URZ ;  /* 0x0000100004047890 */ /* 0x000fcc000fffe0ff */
[----:B------:R-:W-:-:S13]  /*1830*/  ISETP.LT.U32.AND P0, PT, R22, UR4, PT ;  /* 0x0000000416007c0c */ /* 0x000fda000bf01070 */
[----:B------:R-:W-:Y:S05]  /*1840*/  @!P0 BRA `(.L_x_117) ;  /* 0xfffffffc00508947 */ /* 0x000fea000383ffff */
.L_x_115:
[----:B------:R-:W-:-:S13]  /*1850*/  ISETP.LE.U32.AND P0, PT, R3, UR4, PT ;  /* 0x0000000403007c0c */ /* 0x000fda000bf03070 */
[----:B------:R-:W-:Y:S05]  /*1860*/  @P0 BRA `(.L_x_116) ;  /* 0x0000000000dc0947 */ /* 0x000fea0003800000 */
[----:B------:R-:W-:Y:S01]  /*1870*/  VIADD R5, R3, -UR4 ;  /* 0x8000000403057c36 */ /* 0x000fe20008000000 */
[----:B------:R-:W-:Y:S04]  /*1880*/  BSSY.RECONVERGENT B1, `(.L_x_116) ;  /* 0x0000035000017945 */ /* 0x000fe80003800200 */
[----:B------:R-:W-:-:S13]  /*1890*/  ISETP.GE.AND P0, PT, R0, R5, PT ;  /* 0x000000050000720c */ /* 0x000fda0003f06270 */
[----:B------:R-:W-:Y:S05]  /*18a0*/  @P0 BRA `(.L_x_118) ;  /* 0x0000000000c80947 */ /* 0x000fea0003800000 */
[----:B------:R-:W-:Y:S01]  /*18b0*/  LOP3.LUT R2, RZ, R0, RZ, 0x33, !PT ;  /* 0x00000000ff027212 */ /* 0x000fe200078e33ff */
[----:B------:R-:W-:Y:S01]  /*18c0*/  BSSY.RECONVERGENT B2, `(.L_x_119) ;  /* 0x0000015000027945 */ /* 0x000fe20003800200 */
[----:B------:R-:W-:Y:S02]  /*18d0*/  IMAD.MOV.U32 R4, RZ, RZ, R0 ;  /* 0x000000ffff047224 */ /* 0x000fe400078e0000 */
[----:B------:R-:W-:-:S04]  /*18e0*/  IADD3 R2, PT, PT, R3, -UR4, R2 ;  /* 0x8000000403027c10 */ /* 0x000fc8000fffe002 */
[C---:B------:R-:W-:Y:S02]  /*18f0*/  LOP3.LUT R3, R2.reuse, 0x300, RZ, 0xc0, !PT ;  /* 0x0000030002037812 */ /* 0x040fe400078ec0ff */
[----:B------:R-:W-:Y:S02]  /*1900*/  ISETP.GE.U32.AND P2, PT, R2, 0x300, PT ;  /* 0x000003000200780c */ /* 0x000fe40003f46070 */
[----:B------:R-:W-:-:S13]  /*1910*/  ISETP.NE.AND P0, PT, R3, 0x300, PT ;  /* 0x000003000300780c */ /* 0x000fda0003f05270 */
[----:B------:R-:W-:Y:S05]  /*1920*/  @!P0 BRA `(.L_x_120) ;  /* 0x0000000000388947 */ /* 0x000fea0003800000 */
[----:B------:R-:W-:Y:S01]  /*1930*/  LEA.HI R2, R2, 0x1, RZ, 0x18 ;  /* 0x0000000102027811 */ /* 0x000fe200078fc0ff */
[----:B------:R-:W-:Y:S02]  /*1940*/  VIADD R7, R0, UR4 ;  /* 0x0000000400077c36 */ /* 0x000fe40008000000 */
[----:B------:R-:W-:Y:S01]  /*1950*/  IMAD.MOV.U32 R4, RZ, RZ, R0 ;  /* 0x000000ffff047224 */ /* 0x000fe200078e0000 */
[----:B------:R-:W-:-:S05]  /*1960*/  LOP3.LUT R2, R2, 0x3, RZ, 0xc0, !PT ;  /* 0x0000000302027812 */ /* 0x000fca00078ec0ff */
[----:B------:R-:W-:-:S07]  /*1970*/  IMAD.MOV R6, RZ, RZ, -R2 ;  /* 0x000000ffff067224 */ /* 0x000fce00078e0a02 */
.L_x_121:
        /* <DEDUP_REMOVED lines=9> */
.L_x_120:
[----:B------:R-:W-:Y:S05]  /*1a10*/  BSYNC.RECONVERGENT B2 ;  /* 0x0000000000027941 */ /* 0x000fea0003800200 */
.L_x_119:
[----:B------:R-:W-:Y:S05]  /*1a20*/  @!P2 BRA `(.L_x_118) ;  /* 0x000000000068a947 */ /* 0x000fea0003800000 */
[C---:B------:R-:W-:Y:S02]  /*1a30*/  VIADD R12, R4.reuse, 0x200 ;  /* 0x00000200040c7836 */ /* 0x040fe40000000000 */
[----:B------:R-:W-:-:S07]  /*1a40*/  VIADD R13, R4, UR4 ;  /* 0x00000004040d7c36 */ /* 0x000fce0008000000 */
.L_x_122:
[----:B------:R-:W-:-:S04]  /*1a50*/  IMAD.WIDE.U32 R2, R13, 0x4, R20 ;  /* 0x000000040d027825 */ /* 0x000fc800078e0014 */
[C---:B------:R-:W-:Y:S02]  /*1a60*/  VIADD R7, R13.reuse, 0x100 ;  /* 0x000001000d077836 */ /* 0x040fe40000000000 */
[----:B------:R-:W2:Y:S01]  /*1a70*/  LDG.E.CONSTANT R2, desc[UR6][R2.64] ;  /* 0x0000000602027981 */ /* 0x000ea2000c1e9900 */
[----:B------:R-:W-:Y:S02]  /*1a80*/  VIADD R9, R13, 0x200 ;  /* 0x000002000d097836 */ /* 0x000fe40000000000 */
[----:B------:R-:W-:-:S04]  /*1a90*/  IMAD.WIDE.U32 R6, R7, 0x4, R20 ;  /* 0x0000000407067825 */ /* 0x000fc800078e0014 */
[--C-:B------:R-:W-:Y:S02]  /*1aa0*/  IMAD.WIDE.U32 R8, R9, 0x4, R20.reuse ;  /* 0x0000000409087825 */ /* 0x100fe400078e0014 */
[----:B------:R-:W3:Y:S02]  /*1ab0*/  LDG.E.CONSTANT R6, desc[UR6][R6.64] ;  /* 0x0000000606067981 */ /* 0x000ee4000c1e9900 */
[----:B------:R-:W-:Y:S02]  /*1ac0*/  VIADD R11, R13, 0x300 ;  /* 0x000003000d0b7836 */ /* 0x000fe40000000000 */
[----:B------:R-:W4:Y:S02]  /*1ad0*/  LDG.E.CONSTANT R8, desc[UR6][R8.64] ;  /* 0x0000000608087981 */ /* 0x000f24000c1e9900 */
[----:B------:R-:W-:-:S06]  /*1ae0*/  IMAD.WIDE.U32 R10, R11, 0x4, R20 ;  /* 0x000000040b0a7825 */ /* 0x000fcc00078e0014 */
        /* <DEDUP_REMOVED lines=14> */
.L_x_118:
[----:B------:R-:W-:Y:S05]  /*1bd0*/  BSYNC.RECONVERGENT B1 ;  /* 0x0000000000017941 */ /* 0x000fea0003800200 */
.L_x_116:
        /* <DEDUP_REMOVED lines=54> */
.L_x_99:
        /* <DEDUP_REMOVED lines=12> */
.L_x_125:
[----:B------:R-:W-:Y:S05]  /*2000*/  BSYNC.RECONVERGENT B1 ;  /* 0x0000000000017941 */ /* 0x000fea0003800200 */
.L_x_124:
        /* <DEDUP_REMOVED lines=16> */
.L_x_130:
        /* <DEDUP_REMOVED lines=10> */
.L_x_129:
[----:B------:R-:W-:Y:S05]  /*21b0*/  BSYNC.RECONVERGENT B2 ;  /* 0x0000000000027941 */ /* 0x000fea0003800200 */
.L_x_128:
        /* <DEDUP_REMOVED lines=10> */
.L_x_133:
        /* <DEDUP_REMOVED lines=53> */
.L_x_132:
[----:B------:R-:W-:Y:S05]  /*25b0*/  BSYNC.RECONVERGENT B2 ;  /* 0x0000000000027941 */ /* 0x000fea0003800200 */
.L_x_131:
        /* <DEDUP_REMOVED lines=32> */
.L_x_135:
[----:B------:R-:W-:Y:S05]  /*27c0*/  BSYNC.RECONVERGENT B2 ;  /* 0x0000000000027941 */ /* 0x000fea0003800200 */
.L_x_134:
        /* <DEDUP_REMOVED lines=14> */
.L_x_127:
[----:B------:R-:W-:Y:S05]  /*28b0*/  BSYNC.RECONVERGENT B1 ;  /* 0x0000000000017941 */ /* 0x000fea0003800200 */
.L_x_126:
        /* <DEDUP_REMOVED lines=58> */
.L_x_136:
        /* <DEDUP_REMOVED lines=71> */
.L_x_123:
[----:B------:R-:W0:Y:S01]  /*30d0*/  S2R R11, SR_TID.X ;  /* 0x00000000000b7919 */ /* 0x000e220000002100 */
[----:B------:R-:W1:Y:S02]  /*30e0*/  LDCU.64 UR4, c[0x0][0x380] ;  /* 0x00007000ff0477ac */ /* 0x000e640008000a00 */
[----:B-1----:R-:W-:Y:S02]  /*30f0*/  IMAD.U32 R6, RZ, RZ, UR4 ;  /* 0x00000004ff067e24 */ /* 0x002fe4000f8e00ff */
[----:B------:R-:W-:Y:S02]  /*3100*/  IMAD.U32 R7, RZ, RZ, UR5 ;  /* 0x00000005ff077e24 */ /* 0x000fe4000f8e00ff */
        /* <DEDUP_REMOVED lines=24> */
[----:B------:R-:W-:Y:S01]  /*3290*/  FSEL R15, R15, R10, !P3 ;  /* 0x0000000a0f0f7208 */ /* 0x000fe20005800000 */
[----:B------:R-:W-:Y:S01]  /*32a0*/  IMAD.MOV.U32 R10, RZ, RZ, 0x1000 ;  /* 0x00001000ff0a7424 */ /* 0x000fe200078e00ff */
[----:B------:R-:W-:-:S04]  /*32b0*/  FSETP.GEU.AND P0, PT, R12, R17, PT ;  /* 0x000000110c00720b */ /* 0x000fc80003f0e000 */
[----:B------:R-:W-:Y:S02]  /*32c0*/  FSEL R12, R17, R12, !P0 ;  /* 0x0000000c110c7208 */ /* 0x000fe40004000000 */
[----:B------:R-:W-:Y:S02]  /*32d0*/  FSETP.GEU.AND P0, PT, R0, R9, PT ;  /* 0x000000090000720b */ /* 0x000fe40003f0e000 */
[----:B------:R-:W-:Y:S02]  /*32e0*/  FSETP.GEU.AND P1, PT, R14, R19, PT ;  /* 0x000000130e00720b */ /* 0x000fe40003f2e000 */
[----:B------:R-:W-:Y:S01]  /*32f0*/  FSEL R9, R9, R0, !P0 ;  /* 0x0000000009097208 */ /* 0x000fe20004000000 */
[----:B------:R-:W-:Y:S01]  /*3300*/  VIADD R0, R3, 0xfffff000 ;  /* 0xfffff00003007836 */ /* 0x000fe20000000000 */
        /* <DEDUP_REMOVED lines=15> */
[----:B------:R-:W-:Y:S02]  /*3400*/  ISETP.GE.U32.AND P1, PT, R0, 0x1000, PT ;  /* 0x000010000000780c */ /* 0x000fe40003f26070 */
[----:B------:R-:W-:-:S04]  /*3410*/  FSETP.GEU.AND P0, PT, R8, R23, PT ;  /* 0x000000170800720b */ /* 0x000fc80003f0e000 */
[----:B------:R-:W-:-:S07]  /*3420*/  FSEL R12, R23, R8, !P0 ;  /* 0x00000008170c7208 */ /* 0x000fce0004000000 */
[----:B------:R-:W-:Y:S05]  /*3430*/  @!P1 BRA `(.L_x_137) ;  /* 0x0000000000f49947 */ /* 0x000fea0003800000 */
[----:B------:R-:W0:Y:S01]  /*3440*/  LDC R14, c[0x0][0x390] ;  /* 0x0000e400ff0e7b82 */ /* 0x000e220000000800 */
[----:B------:R-:W-:-:S07]  /*3450*/  IMAD.MOV.U32 R10, RZ, RZ, 0x1000 ;  /* 0x00001000ff0a7424 */ /* 0x000fce00078e00ff */
[----:B------:R-:W1:Y:S02]  /*3460*/  LDC.64 R6, c[0x0][0x380] ;  /* 0x0000e000ff067b82 */ /* 0x000e640000000a00 */
.L_x_139:
[----:B------:R-:W-:-:S04]  /*3470*/  IMAD.WIDE.U32 R2, R10, 0x4, R4 ;  /* 0x000000040a027825 */ /* 0x000fc800078e0004 */
[----:B------:R-:W-:Y:S01]  /*3480*/  IMAD.IADD R9, R11, 0x1, R10 ;  /* 0x000000010b097824 */ /* 0x000fe200078e020a */
[----:B------:R-:W2:Y:S03]  /*3490*/  LDG.E.CONSTANT R15, desc[UR6][R2.64+0x400] ;  /* 0x00040006020f7981 */ /* 0x000ea6000c1e9900 */
[----:B-1----:R-:W-:Y:S01]  /*34a0*/  IMAD.WIDE.U32 R8, R9, 0x4, R6 ;  /* 0x0000000409087825 */ /* 0x002fe200078e0006 */
        /* <DEDUP_REMOVED lines=14> */
[----:B------:R0:W5:Y:S02]  /*3590*/  LDG.E.CONSTANT R27, desc[UR6][R2.64+0x3c00] ;  /* 0x003c0006021b7981 */ /* 0x000164000c1e9900 */
[----:B0-----:R-:W-:-:S04]  /*35a0*/  IMAD.MOV.U32 R3, RZ, RZ, R14 ;  /* 0x000000ffff037224 */ /* 0x001fc800078e000e */
[----:B------:R-:W-:Y:S01]  /*35b0*/  IMAD.IADD R2, R3, 0x1, -R10 ;  /* 0x0000000103027824 */ /* 0x000fe200078e0a0a */
        /* <DEDUP_REMOVED lines=34> */
[----:B------:R-:W-:-:S05]  /*37e0*/  VIADD R10, R10, 0x1000 ;  /* 0x000010000a0a7836 */ /* 0x000fca0000000000 */
[----:B------:R-:W-:-:S13]  /*37f0*/  ISETP.GT.U32.AND P0, PT, R10, R0, PT ;  /* 0x000000000a00720c */ /* 0x000fda0003f04070 */
[----:B------:R-:W-:Y:S05]  /*3800*/  @!P0 BRA `(.L_x_139) ;  /* 0xfffffffc00188947 */ /* 0x000fea000383ffff */
.L_x_137:
[----:B------:R-:W-:-:S13]  /*3810*/  ISETP.GE.U32.AND P0, PT, R10, R3, PT ;  /* 0x000000030a00720c */ /* 0x000fda0003f06070 */
        /* <DEDUP_REMOVED lines=13> */
[----:B------:R-:W-:Y:S01]  /*38f0*/  LEA.HI R2, R2, 0x1, RZ, 0x18 ;  /* 0x0000000102027811 */ /* 0x000fe200078fc0ff */
[----:B------:R-:W-:Y:S02]  /*3900*/  IMAD.IADD R9, R11, 0x1, R10 ;  /* 0x000000010b097824 */ /* 0x000fe400078e020a */
[----:B------:R-:W-:Y:S01]  /*3910*/  IMAD.MOV.U32 R5, RZ, RZ, R11 ;  /* 0x000000ffff057224 */ /* 0x000fe200078e000b */
[----:B------:R-:W-:-:S05]  /*3920*/  LOP3.LUT R2, R2, 0x3, RZ, 0xc0, !PT ;  /* 0x0000000302027812 */ /* 0x000fca00078ec0ff */
[----:B------:R-:W-:-:S07]  /*3930*/  IMAD.MOV R4, RZ, RZ, -R2 ;  /* 0x000000ffff047224 */ /* 0x000fce00078e0a02 */
.L_x_143:
        /* <DEDUP_REMOVED lines=9> */
.L_x_142:
[----:B------:R-:W-:Y:S05]  /*39d0*/  BSYNC.RECONVERGENT B2 ;  /* 0x0000000000027941 */ /* 0x000fea0003800200 */
.L_x_141:
[----:B------:R-:W-:Y:S05]  /*39e0*/  @!P2 BRA `(.L_x_140) ;  /* 0x000000000068a947 */ /* 0x000fea0003800000 */
[C---:B------:R-:W-:Y:S02]  /*39f0*/  IMAD.IADD R13, R5.reuse, 0x1, R10 ;  /* 0x00000001050d7824 */ /* 0x040fe400078e020a */
[----:B------:R-:W-:-:S07]  /*3a00*/  VIADD R10, R5, 0x200 ;  /* 0x00000200050a7836 */ /* 0x000fce0000000000 */
.L_x_144:
        /* <DEDUP_REMOVED lines=24> */
.L_x_140:
[----:B------:R-:W-:Y:S05]  /*3b90*/  BSYNC.RECONVERGENT B1 ;  /* 0x0000000000017941 */ /* 0x000fea0003800200 */
.L_x_138:
        /* <DEDUP_REMOVED lines=54> */
.L_x_114:
[----:B------:R-:W-:Y:S05]  /*3f00*/  BSYNC.RECONVERGENT B0 ;  /* 0x0000000000007941 */ /* 0x000fea0003800200 */
.L_x_98:
[----:B------:R-:W-:Y:S05]  /*3f10*/  @P0 EXIT ;  /* 0x000000000000094d */ /* 0x000fea0003800000 */
[----:B------:R-:W0:Y:S01]  /*3f20*/  LDCU UR4, c[0x0][0x398] ;  /* 0x00007300ff0477ac */ /* 0x000e220008000800 */
[----:B------:R-:W1:Y:S01]  /*3f30*/  LDC.64 R4, c[0x0][0x388] ;  /* 0x0000e200ff047b82 */ /* 0x000e620000000a00 */
[----:B0-----:R-:W-:-:S04]  /*3f40*/  FSETP.GT.AND P0, PT, R2, UR4, PT ;  /* 0x0000000402007c0b */ /* 0x001fc8000bf04000 */
[----:B------:R-:W-:-:S05]  /*3f50*/  FSEL R3, R2, UR4, P0 ;  /* 0x0000000402037c08 */ /* 0x000fca0008000000 */
[----:B-1----:R-:W-:Y:S01]  /*3f60*/  STG.E desc[UR6][R4.64], R3 ;  /* 0x0000000304007986 */ /* 0x002fe2000c101906 */
[----:B------:R-:W-:Y:S05]  /*3f70*/  EXIT ;  /* 0x000000000000794d */ /* 0x000fea0003800000 */
.L_x_145:
        /* <DEDUP_REMOVED lines=16> */
.L_x_742:


//--------------------- .text._ZN3cub18CUB_300001_SM_10006detail6reduce28DeviceReduceSingleTileKernelINS2_10policy_hubIfjN4cuda3__47minimumIvEEE10Policy1000EPfSB_iS8_ffNS5_3std3__410__identityEEEvT0_T1_T2_T3_T4_T6_ --------------------------
	.section	.text._ZN3cub18CUB_300001_SM_10006detail6reduce28DeviceReduceSingleTileKernelINS2_10policy_hubIfjN4cuda3__47minimumIvEEE10Policy1000EPfSB_iS8_ffNS5_3std3__410__identityEEEvT0_T1_T2_T3_T4_T6_,"ax",@progbits
	.align	128
        .global         _ZN3cub18CUB_300001_SM_10006detail6reduce28DeviceReduceSingleTileKernelINS2_10policy_hubIfjN4cuda3__47minimumIvEEE10Policy1000EPfSB_iS8_ffNS5_3std3__410__identityEEEvT0_T1_T2_T3_T4_T6_
        .type           _ZN3cub18CUB_300001_SM_10006detail6reduce28DeviceReduceSingleTileKernelINS2_10policy_hubIfjN4cuda3__47minimumIvEEE10Policy1000EPfSB_iS8_ffNS5_3std3__410__identityEEEvT0_T1_T2_T3_T4_T6_,@function
        .size           _ZN3cub18CUB_300001_SM_10006detail6reduce28DeviceReduceSingleTileKernelINS2_10policy_hubIfjN4cuda3__47minimumIvEEE10Policy1000EPfSB_iS8_ffNS5_3std3__410__identityEEEvT0_T1_T2_T3_T4_T6_,(.L_x_743 - _ZN3cub18CUB_300001_SM_10006detail6reduce28DeviceReduceSingleTileKernelINS2_10policy_hubIfjN4cuda3__47minimumIvEEE10Policy1000EPfSB_iS8_ffNS5_3std3__410__identityEEEvT0_T1_T2_T3_T4_T6_)
        .other          _ZN3cub18CUB_300001_SM_10006detail6reduce28DeviceReduceSingleTileKernelINS2_10policy_hubIfjN4cuda3__47minimumIvEEE10Policy1000EPfSB_iS8_ffNS5_3std3__410__identityEEEvT0_T1_T2_T3_T4_T6_,@"STO_CUDA_ENTRY STV_DEFAULT"
_ZN3cub18CUB_300001_SM_10006detail6reduce28DeviceReduceSingleTileKernelINS2_10policy_hubIfjN4cuda3__47minimumIvEEE10Policy1000EPfSB_iS8_ffNS5_3std3__410__identityEEEvT0_T1_T2_T3_T4_T6_:
.text._ZN3cub18CUB_300001_SM_10006detail6reduce28DeviceReduceSingleTileKernelINS2_10policy_hubIfjN4cuda3__47minimumIvEEE10Policy1000EPfSB_iS8_ffNS5_3std3__410__identityEEEvT0_T1_T2_T3_T4_T6_:
        /* <DEDUP_REMOVED lines=13> */
.L_x_146:
        /* <DEDUP_REMOVED lines=16> */
.L_x_151:
[----:B------:R-:W-:Y:S05]  /*01d0*/  BSYNC.RECONVERGENT B1 ;  /* 0x0000000000017941 */ /* 0x000fea0003800200 */
.L_x_150:
        /* <DEDUP_REMOVED lines=16> */
.L_x_156:
        /* <DEDUP_REMOVED lines=10> */
.L_x_155:
[----:B------:R-:W-:Y:S05]  /*0380*/  BSYNC.RECONVERGENT B2 ;  /* 0x0000000000027941 */ /* 0x000fea0003800200 */
.L_x_154:
        /* <DEDUP_REMOVED lines=8> */
.L_x_159:
        /* <DEDUP_REMOVED lines=59> */
.L_x_158:
[----:B------:R-:W-:Y:S05]  /*07c0*/  BSYNC.RECONVERGENT B2 ;  /* 0x0000000000027941 */ /* 0x000fea0003800200 */
.L_x_157:
        /* <DEDUP_REMOVED lines=34> */
.L_x_161:
[----:B------:R-:W-:Y:S05]  /*09f0*/  BSYNC.RECONVERGENT B2 ;  /* 0x0000000000027941 */ /* 0x000fea0003800200 */
.L_x_160:
        /* <DEDUP_REMOVED lines=16> */
.L_x_153:
[----:B------:R-:W-:Y:S05]  /*0b00*/  BSYNC.RECONVERGENT B1 ;  /* 0x0000000000017941 */ /* 0x000fea0003800200 */
.L_x_152:
[----:B------:R-:W-:Y:S01]  /*0b10*/  ISETP.GE.AND P0, PT, R20, 0x100, PT ;  /* 0x000001001400780c */ /* 0x000fe20003f06270 */
[----:B-----5:R-:W-:-:S12]  /*0b20*/  IMAD.MOV.U32 R9, RZ, RZ, R0 ;  /* 0x000000ffff097224 */ /* 0x020fd800078e0000 */
[----:B------:R-:W-:Y:S05]  /*0b30*/  @!P0 BRA `(.L_x_162) ;  /* 0x0000000000dc8947 */ /* 0x000fea0003800000 */
[----:B0-----:R-:W0:Y:S01]  /*0b40*/  S2R R2, SR_LANEID ;  /* 0x0000000000027919 */ /* 0x001e220000000000 */
[----:B------:R-:W1:Y:S02]  /*0b50*/  SHFL.DOWN PT, R0, R9, 0x1, 0x1f ;  /* 0x08201f0009007f89 */ /* 0x000e6400000e0000 */
[CC--:B-1----:R-:W-:Y:S02]  /*0b60*/  FSETP.GEU.AND P1, PT, R9.reuse, R0.reuse, PT ;  /* 0x000000000900720b */ /* 0x0c2fe40003f2e000 */
[----:B0-----:R-:W-:Y:S02]  /*0b70*/  ISETP.GT.AND P0, PT, R2, 0x1e, PT ;  /* 0x0000001e0200780c */ /* 0x001fe40003f04270 */
[----:B------:R-:W-:-:S04]  /*0b80*/  FSEL R0, R9, R0, !P1 ;  /* 0x0000000009007208 */ /* 0x000fc80004800000 */
[----:B------:R-:W-:Y:S02]  /*0b90*/  FSEL R0, R9, R0, P0 ;  /* 0x0000000009007208 */ /* 0x000fe40000000000 */
[----:B------:R-:W-:-:S03]  /*0ba0*/  ISETP.GT.AND P0, PT, R2, 0x1d, PT ;  /* 0x0000001d0200780c */ /* 0x000fc60003f04270 */
[----:B------:R-:W0:Y:S02]  /*0bb0*/  SHFL.DOWN PT, R3, R0, 0x2, 0x1f ;  /* 0x08401f0000037f89 */ /* 0x000e2400000e0000 */
[----:B0-----:R-:W-:-:S08]  /*0bc0*/  FSETP.GEU.AND P1, PT, R0, R3, PT ;  /* 0x000000030000720b */ /* 0x001fd00003f2e000 */
[----:B------:R-:W-:Y:S02]  /*0bd0*/  @!P0 FSEL R0, R0, R3, !P1 ;  /* 0x0000000300008208 */ /* 0x000fe40004800000 */
[----:B------:R-:W-:-:S03]  /*0be0*/  ISETP.GT.AND P0, PT, R2, 0x1b, PT ;  /* 0x0000001b0200780c */ /* 0x000fc60003f04270 */
[----:B------:R-:W0:Y:S02]  /*0bf0*/  SHFL.DOWN PT, R3, R0, 0x4, 0x1f ;  /* 0x08801f0000037f89 */ /* 0x000e2400000e0000 */
[----:B0-----:R-:W-:-:S08]  /*0c00*/  FSETP.GEU.AND P1, PT, R0, R3, PT ;  /* 0x000000030000720b */ /* 0x001fd00003f2e000 */
[----:B------:R-:W-:Y:S02]  /*0c10*/  @!P0 FSEL R0, R0, R3, !P1 ;  /* 0x0000000300008208 */ /* 0x000fe40004800000 */
[C---:B------:R-:W-:Y:S02]  /*0c20*/  ISETP.NE.AND P0, PT, R2.reuse, RZ, PT ;  /* 0x000000ff0200720c */ /* 0x040fe40003f05270 */
[----:B------:R-:W-:Y:S01]  /*0c30*/  ISETP.GT.AND P1, PT, R2, 0x17, PT ;  /* 0x000000170200780c */ /* 0x000fe20003f24270 */
[----:B------:R-:W0:Y:S10]  /*0c40*/  SHFL.DOWN PT, R3, R0, 0x8, 0x1f ;  /* 0x09001f0000037f89 */ /* 0x000e3400000e0000 */
[----:B------:R-:W1:Y:S01]  /*0c50*/  @!P0 S2R R5, SR_CgaCtaId ;  /* 0x0000000000058919 */ /* 0x000e620000008800 */
[----:B------:R-:W-:-:S02]  /*0c60*/  @!P0 MOV R4, 0x400 ;  /* 0x0000040000048802 */ /* 0x000fc40000000f00 */
[----:B0-----:R-:W-:-:S04]  /*0c70*/  FSETP.GEU.AND P2, PT, R0, R3, PT ;  /* 0x000000030000720b */ /* 0x001fc80003f4e000 */
[----:B------:R-:W-:Y:S02]  /*0c80*/  @!P1 FSEL R0, R0, R3, !P2 ;  /* 0x0000000300009208 */ /* 0x000fe40005000000 */
[----:B------:R-:W-:Y:S02]  /*0c90*/  ISETP.GT.AND P1, PT, R2, 0xf, PT ;  /* 0x0000000f0200780c */ /* 0x000fe40003f24270 */
[----:B------:R-:W-:Y:S01]  /*0ca0*/  @!P0 SHF.R.U32.HI R2, RZ, 0x3, R7 ;  /* 0x00000003ff028819 */ /* 0x000fe20000011607 */
[----:B------:R-:W0:Y:S03]  /*0cb0*/  SHFL.DOWN PT, R3, R0, 0x10, 0x1f ;  /* 0x0a001f0000037f89 */ /* 0x000e2600000e0000 */
        /* <DEDUP_REMOVED lines=31> */
.L_x_162:
        /* <DEDUP_REMOVED lines=22> */
[----:B------:R-:W-:Y:S02]  /*1010*/  ISETP.NE.AND P0, PT, R4, RZ, PT ;  /* 0x000000ff0400720c */ /* 0x000fe40003f05270 */
[----:B------:R-:W-:Y:S01]  /*1020*/  ISETP.GT.AND P1, PT, R2, R5, PT ;  /* 0x000000050200720c */ /* 0x000fe20003f24270 */
[----:B------:R-:W0:Y:S01]  /*1030*/  SHFL.DOWN PT, R0, R9, 0x8, R5 ;  /* 0x0900000009007989 */ /* 0x000e2200000e0005 */
[----:B------:R-:W-:-:S09]  /*1040*/  VIADD R2, R4, 0x10 ;  /* 0x0000001004027836 */ /* 0x000fd20000000000 */
        /* <DEDUP_REMOVED lines=45> */
.L_x_149:
        /* <DEDUP_REMOVED lines=44> */
.L_x_166:
        /* <DEDUP_REMOVED lines=44> */
.L_x_164:
        /* <DEDUP_REMOVED lines=20> */
.L_x_170:
        /* <DEDUP_REMOVED lines=9> */
.L_x_169:
[----:B------:R-:W-:Y:S05]  /*1a70*/  BSYNC.RECONVERGENT B2 ;  /* 0x0000000000027941 */ /* 0x000fea0003800200 */
.L_x_168:
        /* <DEDUP_REMOVED lines=16> */
.L_x_173:
        /* <DEDUP_REMOVED lines=62> */
.L_x_172:
[----:B------:R-:W-:Y:S05]  /*1f60*/  BSYNC.RECONVERGENT B2 ;  /* 0x0000000000027941 */ /* 0x000fea0003800200 */
.L_x_171:
        /* <DEDUP_REMOVED lines=34> */
[CC--:B------:R-:W-:Y:S02]  /*2190*/  FSETP.GEU.AND P1, PT, R4.reuse, R25.reuse, PT ;  /* 0x000000190400720b */ /* 0x0c0fe40003f2e000 */
[----:B------:R-:W-:Y:S02]  /*21a0*/  PLOP3.LUT P0, PT, PT, PT, PT, 0x8, 0x80 ;  /* 0x000000000080781c */ /* 0x000fe40003f0e170 */
[----:B------:R-:W-:-:S11]  /*21b0*/  FSEL R21, R4, R25, !P1 ;  /* 0x0000001904157208 */ /* 0x000fd60004800000 */
.L_x_175:
[----:B------:R-:W-:Y:S05]  /*21c0*/  BSYNC.RECONVERGENT B2 ;  /* 0x0000000000027941 */ /* 0x000fea0003800200 */
.L_x_174:
        /* <DEDUP_REMOVED lines=16> */
.L_x_167:
[----:B------:R-:W-:Y:S05]  /*22d0*/  BSYNC.RECONVERGENT B1 ;  /* 0x0000000000017941 */ /* 0x000fea0003800200 */
.L_x_165:
[----:B------:R-:W0:Y:S01]  /*22e0*/  S2R R3, SR_LANEID ;  /* 0x0000000000037919 */ /* 0x000e220000000000 */
[----:B------:R-:W1:Y:S02]  /*22f0*/  SHFL.DOWN PT, R2, R21, 0x1, 0x1f ;  /* 0x08201f0015027f89 */ /* 0x000e6400000e0000 */
[----:B-1----:R-:W-:Y:S02]  /*2300*/  FSETP.GEU.AND P0, PT, R21, R2, PT ;  /* 0x000000021500720b */ /* 0x002fe40003f0e000 */
[C---:B0-----:R-:W-:Y:S02]  /*2310*/  ISETP.GT.AND P1, PT, R3.reuse, 0x1e, PT ;  /* 0x0000001e0300780c */ /* 0x041fe40003f24270 */
[----:B------:R-:W-:-:S11]  /*2320*/  ISETP.GT.AND P2, PT, R3, 0x17, PT ;  /* 0x000000170300780c */ /* 0x000fd60003f44270 */
[----:B------:R-:W-:Y:S02]  /*2330*/  @!P1 FSEL R21, R21, R2, !P0 ;  /* 0x0000000215159208 */ /* 0x000fe40004000000 */
        /* <DEDUP_REMOVED lines=8> */
[----:B------:R-:W-:-:S03]  /*23c0*/  ISETP.NE.AND P0, PT, R3, RZ, PT ;  /* 0x000000ff0300720c */ /* 0x000fc60003f05270 */
        /* <DEDUP_REMOVED lines=39> */
.L_x_148:
        /* <DEDUP_REMOVED lines=12> */
.L_x_178:
[----:B------:R-:W-:Y:S05]  /*2700*/  BSYNC.RECONVERGENT B1 ;  /* 0x0000000000017941 */ /* 0x000fea0003800200 */
.L_x_177:
        /* <DEDUP_REMOVED lines=16> */
.L_x_183:
        /* <DEDUP_REMOVED lines=10> */
.L_x_182:
[----:B------:R-:W-:Y:S05]  /*28b0*/  BSYNC.RECONVERGENT B2 ;  /* 0x0000000000027941 */ /* 0x000fea0003800200 */
.L_x_181:
        /* <DEDUP_REMOVED lines=8> */
.L_x_186:
        /* <DEDUP_REMOVED lines=59> */
.L_x_185:
[----:B------:R-:W-:Y:S05]  /*2cf0*/  BSYNC.RECONVERGENT B2 ;  /* 0x0000000000027941 */ /* 0x000fea0003800200 */
.L_x_184:
        /* <DEDUP_REMOVED lines=34> */
.L_x_188:
[----:B------:R-:W-:Y:S05]  /*2f20*/  BSYNC.RECONVERGENT B2 ;  /* 0x0000000000027941 */ /* 0x000fea0003800200 */
.L_x_187:
        /* <DEDUP_REMOVED lines=16> */
.L_x_180:
[----:B------:R-:W-:Y:S05]  /*3030*/  BSYNC.RECONVERGENT B1 ;  /* 0x0000000000017941 */ /* 0x000fea0003800200 */
.L_x_179:
[----:B------:R-:W-:Y:S01]  /*3040*/  ISETP.GE.AND P0, PT, R20, 0x100, PT ;  /* 0x000001001400780c */ /* 0x000fe20003f06270 */
[----:B-----5:R-:W-:-:S12]  /*3050*/  IMAD.MOV.U32 R5, RZ, RZ, R0 ;  /* 0x000000ffff057224 */ /* 0x020fd800078e0000 */
[----:B------:R-:W-:Y:S05]  /*3060*/  @!P0 BRA `(.L_x_189) ;  /* 0x0000000000dc8947 */ /* 0x000fea0003800000 */
[----:B0-----:R-:W0:Y:S01]  /*3070*/  S2R R2, SR_LANEID ;  /* 0x0000000000027919 */ /* 0x001e220000000000 */
[----:B------:R-:W1:Y:S02]  /*3080*/  SHFL.DOWN PT, R0, R5, 0x1, 0x1f ;  /* 0x08201f0005007f89 */ /* 0x000e6400000e0000 */
[CC--:B-1----:R-:W-:Y:S02]  /*3090*/  FSETP.GEU.AND P0, PT, R5.reuse, R0.reuse, PT ;  /* 0x000000000500720b */ /* 0x0c2fe40003f0e000 */
[C---:B0-----:R-:W-:Y:S02]  /*30a0*/  ISETP.GT.AND P1, PT, R2.reuse, 0x1e, PT ;  /* 0x0000001e0200780c */ /* 0x041fe40003f24270 */
[C---:B------:R-:W-:Y:S02]  /*30b0*/  FSEL R0, R5.reuse, R0, !P0 ;  /* 0x0000000005007208 */ /* 0x040fe40004000000 */
[----:B------:R-:W-:Y:S02]  /*30c0*/  ISETP.GT.AND P2, PT, R2, 0x17, PT ;  /* 0x000000170200780c */ /* 0x000fe40003f44270 */
[----:B------:R-:W-:-:S02]  /*30d0*/  FSEL R0, R5, R0, P1 ;  /* 0x0000000005007208 */ /* 0x000fc40000800000 */
        /* <DEDUP_REMOVED lines=48> */
.L_x_189:
        /* <DEDUP_REMOVED lines=71> */
.L_x_176:
        /* <DEDUP_REMOVED lines=29> */
[CC--:B------:R-:W-:Y:S02]  /*3a20*/  FSETP.GEU.AND P0, PT, R4.reuse, R5.reuse, PT ;  /* 0x000000050400720b */ /* 0x0c0fe40003f0e000 */
[CC--:B------:R-:W-:Y:S02]  /*3a30*/  FSETP.GEU.AND P1, PT, R13.reuse, R14.reuse, PT ;  /* 0x0000000e0d00720b */ /* 0x0c0fe40003f2e000 */
        /* <DEDUP_REMOVED lines=10> */
[CC--:B------:R-:W-:Y:S02]  /*3ae0*/  FSETP.GEU.AND P0, PT, R4.reuse, R7.reuse, PT ;  /* 0x000000070400720b */ /* 0x0c0fe40003f0e000 */
[CC--:B------:R-:W-:Y:S02]  /*3af0*/  FSETP.GEU.AND P3, PT, R15.reuse, R18.reuse, PT ;  /* 0x000000120f00720b */ /* 0x0c0fe40003f6e000 */
        /* <DEDUP_REMOVED lines=12> */
.L_x_192:
        /* <DEDUP_REMOVED lines=36> */
[-C--:B------:R-:W-:Y:S01]  /*3e00*/  FSETP.GEU.AND P2, PT, R24, R15.reuse, PT ;  /* 0x0000000f1800720b */ /* 0x080fe20003f4e000 */
[----:B-1----:R-:W-:Y:S01]  /*3e10*/  IMAD.IADD R4, R20, 0x1, -R11 ;  /* 0x0000000114047824 */ /* 0x002fe200078e0a0b */
        /* <DEDUP_REMOVED lines=18> */
.L_x_190:
        /* <DEDUP_REMOVED lines=20> */
.L_x_196:
        /* <DEDUP_REMOVED lines=9> */
.L_x_195:
[----:B------:R-:W-:Y:S05]  /*4110*/  BSYNC.RECONVERGENT B2 ;  /* 0x0000000000027941 */ /* 0x000fea0003800200 */
.L_x_194:
        /* <DEDUP_REMOVED lines=16> */
.L_x_199:
        /* <DEDUP_REMOVED lines=62> */
.L_x_198:
[----:B------:R-:W-:Y:S05]  /*4600*/  BSYNC.RECONVERGENT B2 ;  /* 0x0000000000027941 */ /* 0x000fea0003800200 */
.L_x_197:
        /* <DEDUP_REMOVED lines=10> */
[----:B------:R-:W5:Y:S04]  /*46b0*/  LDG.E.CONSTANT R20, desc[UR6][R2.64+0x1000] ;  /* 0x0010000602147981 */ /* 0x000f68000c1e9900 */
[----:B------:R1:W5:Y:S01]  /*46c0*/  LDG.E.CONSTANT R22, desc[UR6][R2.64+0x1400] ;  /* 0x0014000602167981 */ /* 0x000362000c1e9900 */
[----:B0-----:R-:W-:-:S06]  /*46d0*/  IMAD.WIDE.U32 R4, R11, 0x4, R6 ;  /* 0x000000040b047825 */ /* 0x001fcc00078e0006 */
[----:B------:R-:W2:Y:S01]  /*46e0*/  LDG.E.CONSTANT R5, desc[UR6][R4.64] ;  /* 0x0000000604057981 */ /* 0x000ea2000c1e9900 */
[----:B------:R-:W-:-:S06]  /*46f0*/  IMAD.WIDE.U32 R6, R13, 0x4, R6 ;  /* 0x000000040d067825 */ /* 0x000fcc00078e0006 */
[----:B------:R-:W5:Y:S01]  /*4700*/  LDG.E.CONSTANT R6, desc[UR6][R6.64] ;  /* 0x0000000606067981 */ /* 0x000f62000c1e9900 */
[----:B-1----:R-:W-:Y:S01]  /*4710*/  IADD3 R2, P2, PT, R2, 0x2000, RZ ;  /* 0x0000200002027810 */ /* 0x002fe20007f5e0ff */
[----:B------:R-:W-:Y:S02]  /*4720*/  VIADD R10, R10, 0x800 ;  /* 0x000008000a0a7836 */ /* 0x000fe40000000000 */
[----:B------:R-:W-:Y:S02]  /*4730*/  VIADD R11, R11, 0x800 ;  /* 0x000008000b0b7836 */ /* 0x000fe40000000000 */
        /* <DEDUP_REMOVED lines=18> */
.L_x_201:
[----:B------:R-:W-:Y:S05]  /*4860*/  BSYNC.RECONVERGENT B2 ;  /* 0x0000000000027941 */ /* 0x000fea0003800200 */
.L_x_200:
        /* <DEDUP_REMOVED lines=16> */
.L_x_193:
[----:B------:R-:W-:Y:S05]  /*4970*/  BSYNC.RECONVERGENT B1 ;  /* 0x0000000000017941 */ /* 0x000fea0003800200 */
.L_x_191:
[----:B------:R-:W0:Y:S01]  /*4980*/  S2R R4, SR_LANEID ;  /* 0x0000000000047919 */ /* 0x000e220000000000 */
[----:B------:R-:W-:-:S05]  /*4990*/  IMAD.MOV.U32 R3, RZ, RZ, R8 ;  /* 0x000000ffff037224 */ /* 0x000fca00078e0008 */
        /* <DEDUP_REMOVED lines=52> */
.L_x_163:
[----:B------:R-:W-:Y:S05]  /*4ce0*/  BSYNC.RECONVERGENT B0 ;  /* 0x0000000000007941 */ /* 0x000fea0003800200 */
.L_x_147:
[----:B------:R-:W-:Y:S05]  /*4cf0*/  @P0 EXIT ;  /* 0x000000000000094d */ /* 0x000fea0003800000 */
[----:B------:R-:W0:Y:S01]  /*4d00*/  LDCU UR4, c[0x0][0x398] ;  /* 0x00007300ff0477ac */ /* 0x000e220008000800 */
[----:B------:R-:W1:Y:S01]  /*4d10*/  LDC.64 R4, c[0x0][0x388] ;  /* 0x0000e200ff047b82 */ /* 0x000e620000000a00 */
[----:B0-----:R-:W-:-:S04]  /*4d20*/  FSETP.GT.AND P0, PT, R2, UR4, PT ;  /* 0x0000000402007c0b */ /* 0x001fc8000bf04000 */
[----:B------:R-:W-:-:S05]  /*4d30*/  FSEL R3, R2, UR4, !P0 ;  /* 0x0000000402037c08 */ /* 0x000fca000c000000 */
[----:B-1----:R-:W-:Y:S01]  /*4d40*/  STG.E desc[UR6][R4.64], R3 ;  /* 0x0000000304007986 */ /* 0x002fe2000c101906 */
[----:B------:R-:W-:Y:S05]  /*4d50*/  EXIT ;  /* 0x000000000000794d */ /* 0x000fea0003800000 */
.L_x_202:
        /* <DEDUP_REMOVED lines=10> */
.L_x_743:


//--------------------- .text._ZN3cub18CUB_300001_SM_10006detail6reduce18DeviceReduceKernelINS2_10policy_hubIfjN4cuda3__47minimumIvEEE10Policy1000EPKfjS8_fNS5_3std3__410__identityEEEvT0_PT3_T1_NS0_13GridEvenShareISJ_EET2_T4_ --------------------------
	.section	.text._ZN3cub18CUB_300001_SM_10006detail6reduce18DeviceReduceKernelINS2_10policy_hubIfjN4cuda3__47minimumIvEEE10Policy1000EPKfjS8_fNS5_3std3__410__identityEEEvT0_PT3_T1_NS0_13GridEvenShareISJ_EET2_T4_,"ax",@progbits
	.align	128
        .global         _ZN3cub18CUB_300001_SM_10006detail6reduce18DeviceReduceKernelINS2_10policy_hubIfjN4cuda3__47minimumIvEEE10Policy1000EPKfjS8_fNS5_3std3__410__identityEEEvT0_PT3_T1_NS0_13GridEvenShareISJ_EET2_T4_
        .type           _ZN3cub18CUB_300001_SM_10006detail6reduce18DeviceReduceKernelINS2_10policy_hubIfjN4cuda3__47minimumIvEEE10Policy1000EPKfjS8_fNS5_3std3__410__identityEEEvT0_PT3_T1_NS0_13GridEvenShareISJ_EET2_T4_,@function
        .size           _ZN3cub18CUB_300001_SM_10006detail6reduce18DeviceReduceKernelINS2_10policy_hubIfjN4cuda3__47minimumIvEEE10Policy1000EPKfjS8_fNS5_3std3__410__identityEEEvT0_PT3_T1_NS0_13GridEvenShareISJ_EET2_T4_,(.L_x_744 - _ZN3cub18CUB_300001_SM_10006detail6reduce18DeviceReduceKernelINS2_10policy_hubIfjN4cuda3__47minimumIvEEE10Policy1000EPKfjS8_fNS5_3std3__410__identityEEEvT0_PT3_T1_NS0_13GridEvenShareISJ_EET2_T4_)
        .other          _ZN3cub18CUB_300001_SM_10006detail6reduce18DeviceReduceKernelINS2_10policy_hubIfjN4cuda3__47minimumIvEEE10Policy1000EPKfjS8_fNS5_3std3__410__identityEEEvT0_PT3_T1_NS0_13GridEvenShareISJ_EET2_T4_,@"STO_CUDA_ENTRY STV_DEFAULT"
_ZN3cub18CUB_300001_SM_10006detail6reduce18DeviceReduceKernelINS2_10policy_hubIfjN4cuda3__47minimumIvEEE10Policy1000EPKfjS8_fNS5_3std3__410__identityEEEvT0_PT3_T1_NS0_13GridEvenShareISJ_EET2_T4_:
.text._ZN3cub18CUB_300001_SM_10006detail6reduce18DeviceReduceKernelINS2_10policy_hubIfjN4cuda3__47minimumIvEEE10Policy1000EPKfjS8_fNS5_3std3__410__identityEEEvT0_PT3_T1_NS0_13GridEvenShareISJ_EET2_T4_:
        /* <DEDUP_REMOVED lines=22> */
[----:B0-----:R-:W-:-:S05]  /*0160*/  IMAD.WIDE.U32 R4, R7, 0x4, R4 ;  /* 0x0000000407047825 */ /* 0x001fca00078e0004 */
[----:B------:R0:W5:Y:S01]  /*0170*/  LDG.E.CONSTANT R2, desc[UR8][R4.64] ;  /* 0x0000000804027981 */ /* 0x000162000c1e9900 */
[----:B------:R-:W-:-:S07]  /*0180*/  VIADD R9, R3, 0x100 ;  /* 0x0000010003097836 */ /* 0x000fce0000000000 */
.L_x_207:
[----:B------:R-:W-:Y:S05]  /*0190*/  BSYNC.RECONVERGENT B1 ;  /* 0x0000000000017941 */ /* 0x000fea0003800200 */
.L_x_206:
[----:B------:R-:W-:Y:S01]  /*01a0*/  ISETP.GE.U32.AND P0, PT, R9, R22, PT ;  /* 0x000000160900720c */ /* 0x000fe20003f06070 */
[----:B------:R-:W-:-:S12]  /*01b0*/  BSSY.RECONVERGENT B1, `(.L_x_208) ;  /* 0x0000035000017945 */ /* 0x000fd80003800200 */
[----:B------:R-:W-:Y:S05]  /*01c0*/  @P0 BRA `(.L_x_209) ;  /* 0x0000000000cc0947 */ /* 0x000fea0003800000 */
[----:B0-----:R-:W-:Y:S01]  /*01d0*/  LOP3.LUT R5, RZ, R9, RZ, 0x33, !PT ;  /* 0x00000009ff057212 */ /* 0x001fe200078e33ff */
[----:B------:R-:W-:Y:S04]  /*01e0*/  BSSY.RECONVERGENT B2, `(.L_x_210) ;  /* 0x0000015000027945 */ /* 0x000fe80003800200 */
[----:B------:R-:W-:-:S04]  /*01f0*/  IMAD.IADD R5, R5, 0x1, R24 ;  /* 0x0000000105057824 */ /* 0x000fc800078e0218 */
[----:B------:R-:W-:Y:S01]  /*0200*/  IMAD R6, R0, -0x1000, R5 ;  /* 0xfffff00000067824 */ /* 0x000fe200078e0205 */
        /* <DEDUP_REMOVED lines=9> */
.L_x_212:
        /* <DEDUP_REMOVED lines=9> */
.L_x_211:
[----:B------:R-:W-:Y:S05]  /*0330*/  BSYNC.RECONVERGENT B2 ;  /* 0x0000000000027941 */ /* 0x000fea0003800200 */
.L_x_210:
[----:B------:R-:W-:Y:S05]  /*0340*/  @!P2 BRA `(.L_x_209) ;  /* 0x00000000006ca947 */ /* 0x000fea0003800000 */
[----:B------:R-:W0:Y:S01]  /*0350*/  LDC.64 R4, c[0x0][0x380] ;  /* 0x0000e000ff047b82 */ /* 0x000e220000000a00 */
[----:B------:R-:W-:Y:S02]  /*0360*/  VIADD R14, R9, 0x200 ;  /* 0x00000200090e7836 */ /* 0x000fe40000000000 */
[----:B------:R-:W-:-:S07]  /*0370*/  IMAD R15, R0, 0x1000, R9 ;  /* 0x00001000000f7824 */ /* 0x000fce00078e0209 */
.L_x_213:
[----:B0-----:R-:W-:-:S04]  /*0380*/  IMAD.WIDE.U32 R6, R15, 0x4, R4 ;  /* 0x000000040f067825 */ /* 0x001fc800078e0004 */
        /* <DEDUP_REMOVED lines=10> */
[----:B------:R-:W-:Y:S01]  /*0430*/  VIADD R15, R15, 0x400 ;  /* 0x000004000f0f7836 */ /* 0x000fe20000000000 */
[----:B--2--5:R-:W-:-:S04]  /*0440*/  FSETP.GEU.AND P0, PT, R2, R7, PT ;  /* 0x000000070200720b */ /* 0x024fc80003f0e000 */
[----:B------:R-:W-:Y:S01]  /*0450*/  FSEL R2, R2, R7, !P0 ;  /* 0x0000000702027208 */ /* 0x000fe20004000000 */
[C---:B------:R-:W-:Y:S02]  /*0460*/  VIADD R7, R14.reuse, 0x200 ;  /* 0x000002000e077836 */ /* 0x040fe40000000000 */
[----:B------:R-:W-:Y:S01]  /*0470*/  VIADD R14, R14, 0x400 ;  /* 0x000004000e0e7836 */ /* 0x000fe20000000000 */
[CC--:B---3--:R-:W-:Y:S02]  /*0480*/  FSETP.GEU.AND P0, PT, R2.reuse, R9.reuse, PT ;  /* 0x000000090200720b */ /* 0x0c8fe40003f0e000 */
[----:B------:R-:W-:Y:S02]  /*0490*/  ISETP.GE.AND P1, PT, R7, R22, PT ;  /* 0x000000160700720c */ /* 0x000fe40003f26270 */
[----:B------:R-:W-:-:S04]  /*04a0*/  FSEL R2, R2, R9, !P0 ;  /* 0x0000000902027208 */ /* 0x000fc80004000000 */
[----:B----4-:R-:W-:-:S04]  /*04b0*/  FSETP.GEU.AND P0, PT, R2, R11, PT ;  /* 0x0000000b0200720b */ /* 0x010fc80003f0e000 */
[----:B------:R-:W-:-:S04]  /*04c0*/  FSEL R2, R2, R11, !P0 ;  /* 0x0000000b02027208 */ /* 0x000fc80004000000 */
[----:B------:R-:W-:-:S04]  /*04d0*/  FSETP.GEU.AND P0, PT, R2, R13, PT ;  /* 0x0000000d0200720b */ /* 0x000fc80003f0e000 */
[----:B------:R-:W-:Y:S01]  /*04e0*/  FSEL R2, R2, R13, !P0 ;  /* 0x0000000d02027208 */ /* 0x000fe20004000000 */
[----:B------:R-:W-:Y:S08]  /*04f0*/  @!P1 BRA `(.L_x_213) ;  /* 0xfffffffc00a09947 */ /* 0x000ff0000383ffff */
.L_x_209:
[----:B------:R-:W-:Y:S05]  /*0500*/  BSYNC.RECONVERGENT B1 ;  /* 0x0000000000017941 */ /* 0x000fea0003800200 */
.L_x_208:
[----:B------:R-:W-:Y:S01]  /*0510*/  ISETP.GE.U32.AND P0, PT, R22, 0x100, PT ;  /* 0x000001001600780c */ /* 0x000fe20003f06070 */
        /* <DEDUP_REMOVED lines=57> */
.L_x_214:
[----:B------:R-:W-:Y:S01]  /*08b0*/  LOP3.LUT R2, R3, 0x3e0, RZ, 0xc0, !PT ;  /* 0x000003e003027812 */ /* 0x000fe200078ec0ff */
[----:B------:R-:W1:Y:S03]  /*08c0*/  S2R R6, SR_LANEID ;  /* 0x0000000000067919 */ /* 0x000e660000000000 */
[----:B------:R-:W-:Y:S01]  /*08d0*/  LOP3.LUT R7, RZ, R2, RZ, 0x33, !PT ;  /* 0x00000002ff077212 */ /* 0x000fe200078e33ff */
[----:B0-----:R-:W-:-:S04]  /*08e0*/  VIADD R5, R2, 0x20 ;  /* 0x0000002002057836 */ /* 0x001fc80000000000 */
[----:B------:R-:W-:Y:S01]  /*08f0*/  IMAD.IADD R7, R22, 0x1, R7 ;  /* 0x0000000116077824 */ /* 0x000fe200078e0207 */
[----:B------:R-:W-:-:S04]  /*0900*/  ISETP.GT.U32.AND P0, PT, R5, R22, PT ;  /* 0x000000160500720c */ /* 0x000fc80003f04070 */
        /* <DEDUP_REMOVED lines=65> */
.L_x_205:
        /* <DEDUP_REMOVED lines=51> */
.L_x_218:
        /* <DEDUP_REMOVED lines=10> */
[----:B------:R-:W-:Y:S01]  /*10f0*/  FSEL R4, R5, R6, !P1 ;  /* 0x0000000605047208 */ /* 0x000fe20004800000 */
[----:B0-----:R-:W-:Y:S01]  /*1100*/  IMAD.IADD R5, R24, 0x1, -R3 ;  /* 0x0000000118057824 */ /* 0x001fe200078e0a03 */
        /* <DEDUP_REMOVED lines=35> */
.L_x_217:
        /* <DEDUP_REMOVED lines=14> */
[----:B------:R-:W-:Y:S01]  /*1420*/  IMAD.MOV.U32 R6, RZ, RZ, R2 ;  /* 0x000000ffff067224 */ /* 0x000fe200078e0002 */
[----:B0-----:R-:W-:-:S06]  /*1430*/  USHF.L.U32 UR5, UR5, 0xc, URZ ;  /* 0x0000000c05057899 */ /* 0x001fcc00080006ff */
[----:B------:R-:W-:Y:S02]  /*1440*/  VIADD R4, R4, UR5 ;  /* 0x0000000504047c36 */ /* 0x000fe40008000000 */
[----:B-1----:R-:W-:Y:S02]  /*1450*/  IMAD R7, R7, UR4, RZ ;  /* 0x0000000407077c24 */ /* 0x002fe4000f8e02ff */
[C---:B------:R-:W-:Y:S01]  /*1460*/  IMAD.IADD R4, R5.reuse, 0x1, -R4 ;  /* 0x0000000105047824 */ /* 0x040fe200078e0a04 */
[----:B------:R-:W-:-:S03]  /*1470*/  LEA.HI R5, R5, 0x1, RZ, 0x18 ;  /* 0x0000000105057811 */ /* 0x000fc600078fc0ff */
[----:B------:R-:W-:-:S05]  /*1480*/  IMAD R4, R7, -0x1000, R4 ;  /* 0xfffff00007047824 */ /* 0x000fca00078e0204 */
[----:B------:R-:W-:Y:S01]  /*1490*/  ISETP.GE.U32.AND P2, PT, R4, 0x300, PT ;  /* 0x000003000400780c */ /* 0x000fe20003f46070 */
[----:B------:R-:W-:-:S12]  /*14a0*/  @!P0 BRA `(.L_x_221) ;  /* 0x0000000000308947 */ /* 0x000fd80003800000 */
[----:B------:R-:W-:Y:S01]  /*14b0*/  LOP3.LUT R5, R5, 0x3, RZ, 0xc0, !PT ;  /* 0x0000000305057812 */ /* 0x000fe200078ec0ff */
[----:B------:R-:W-:-:S04]  /*14c0*/  IMAD.MOV.U32 R6, RZ, RZ, R2 ;  /* 0x000000ffff067224 */ /* 0x000fc800078e0002 */
[----:B------:R-:W-:-:S07]  /*14d0*/  IMAD.MOV R7, RZ, RZ, -R5 ;  /* 0x000000ffff077224 */ /* 0x000fce00078e0a05 */
.L_x_222:
        /* <DEDUP_REMOVED lines=9> */
.L_x_221:
[----:B------:R-:W-:Y:S05]  /*1570*/  BSYNC.RECONVERGENT B2 ;  /* 0x0000000000027941 */ /* 0x000fea0003800200 */
.L_x_220:
[----:B------:R-:W-:Y:S05]  /*1580*/  @!P2 BRA `(.L_x_219) ;  /* 0x000000000068a947 */ /* 0x000fea0003800000 */
[C---:B------:R-:W-:Y:S02]  /*1590*/  IMAD.IADD R23, R6.reuse, 0x1, R23 ;  /* 0x0000000106177824 */ /* 0x040fe400078e0217 */
[----:B------:R-:W-:-:S07]  /*15a0*/  VIADD R12, R6, 0x200 ;  /* 0x00000200060c7836 */ /* 0x000fce0000000000 */
.L_x_223:
        /* <DEDUP_REMOVED lines=21> */
[----:B-----5:R-:W-:-:S04]  /*1700*/  FSETP.GEU.AND P0, PT, R27, R10, PT ;  /* 0x0000000a1b00720b */ /* 0x020fc80003f0e000 */
[----:B------:R-:W-:Y:S01]  /*1710*/  FSEL R27, R27, R10, !P0 ;  /* 0x0000000a1b1b7208 */ /* 0x000fe20004000000 */
[----:B------:R-:W-:Y:S08]  /*1720*/  @!P1 BRA `(.L_x_223) ;  /* 0xfffffffc00a09947 */ /* 0x000ff0000383ffff */
.L_x_219:
[----:B------:R-:W-:Y:S05]  /*1730*/  BSYNC.RECONVERGENT B1 ;  /* 0x0000000000017941 */ /* 0x000fea0003800200 */
.L_x_216:
        /* <DEDUP_REMOVED lines=54> */
.L_x_204:
        /* <DEDUP_REMOVED lines=15> */
.L_x_226:
[----:B------:R-:W-:Y:S05]  /*1b90*/  BSYNC.RECONVERGENT B1 ;  /* 0x0000000000017941 */ /* 0x000fea0003800200 */
.L_x_225:
[----:B------:R-:W-:Y:S01]  /*1ba0*/  ISETP.GE.U32.AND P0, PT, R10, R2, PT ;  /* 0x000000020a00720c */ /* 0x000fe20003f06070 */
[----:B------:R-:W-:-:S12]  /*1bb0*/  BSSY.RECONVERGENT B1, `(.L_x_227) ;  /* 0x0000035000017945 */ /* 0x000fd80003800200 */
[----:B------:R-:W-:Y:S05]  /*1bc0*/  @P0 BRA `(.L_x_228) ;  /* 0x0000000000cc0947 */ /* 0x000fea0003800000 */
[----:B0-----:R-:W-:Y:S01]  /*1bd0*/  LOP3.LUT R6, RZ, R10, RZ, 0x33, !PT ;  /* 0x0000000aff067212 */ /* 0x001fe200078e33ff */
[----:B------:R-:W-:Y:S04]  /*1be0*/  BSSY.RECONVERGENT B2, `(.L_x_229) ;  /* 0x0000015000027945 */ /* 0x000fe80003800200 */
[----:B------:R-:W-:-:S04]  /*1bf0*/  VIADD R6, R6, UR6 ;  /* 0x0000000606067c36 */ /* 0x000fc80008000000 */
        /* <DEDUP_REMOVED lines=10> */
.L_x_231:
        /* <DEDUP_REMOVED lines=9> */
.L_x_230:
[----:B------:R-:W-:Y:S05]  /*1d30*/  BSYNC.RECONVERGENT B2 ;  /* 0x0000000000027941 */ /* 0x000fea0003800200 */
.L_x_229:
[----:B------:R-:W-:Y:S05]  /*1d40*/  @!P2 BRA `(.L_x_228) ;  /* 0x00000000006ca947 */ /* 0x000fea0003800000 */
[----:B------:R-:W0:Y:S01]  /*1d50*/  LDC.64 R6, c[0x0][0x380] ;  /* 0x0000e000ff067b82 */ /* 0x000e220000000a00 */
[----:B------:R-:W-:Y:S02]  /*1d60*/  IMAD.IADD R17, R3, 0x1, R10 ;  /* 0x0000000103117824 */ /* 0x000fe400078e020a */
[----:B------:R-:W-:-:S07]  /*1d70*/  VIADD R3, R10, 0x200 ;  /* 0x000002000a037836 */ /* 0x000fce0000000000 */
.L_x_232:
        /* <DEDUP_REMOVED lines=24> */
.L_x_228:
[----:B------:R-:W-:Y:S05]  /*1f00*/  BSYNC.RECONVERGENT B1 ;  /* 0x0000000000017941 */ /* 0x000fea0003800200 */
.L_x_227:
[----:B------:R-:W-:Y:S01]  /*1f10*/  ISETP.GE.U32.AND P0, PT, R2, 0x100, PT ;  /* 0x000001000200780c */ /* 0x000fe20003f06070 */
[----:B0----5:R-:W-:-:S12]  /*1f20*/  IMAD.MOV.U32 R7, RZ, RZ, R4 ;  /* 0x000000ffff077224 */ /* 0x021fd800078e0004 */
[----:B------:R-:W-:Y:S05]  /*1f30*/  @!P0 BRA `(.L_x_233) ;  /* 0x0000000000dc8947 */ /* 0x000fea0003800000 */
[----:B------:R-:W0:Y:S01]  /*1f40*/  S2R R4, SR_LANEID ;  /* 0x0000000000047919 */ /* 0x000e220000000000 */
        /* <DEDUP_REMOVED lines=54> */
.L_x_233:
        /* <DEDUP_REMOVED lines=22> */
[----:B------:R-:W-:Y:S02]  /*2410*/  ISETP.GT.AND P1, PT, R8, R3, PT ;  /* 0x000000030800720c */ /* 0x000fe40003f24270 */
[C---:B------:R-:W-:Y:S01]  /*2420*/  ISETP.NE.AND P0, PT, R6.reuse, RZ, PT ;  /* 0x000000ff0600720c */ /* 0x040fe20003f05270 */
[----:B------:R-:W0:Y:S01]  /*2430*/  SHFL.DOWN PT, R4, R7, 0x8, R3 ;  /* 0x0900000007047989 */ /* 0x000e2200000e0003 */
[----:B------:R-:W-:-:S11]  /*2440*/  VIADD R6, R6, 0x10 ;  /* 0x0000001006067836 */ /* 0x000fd60000000000 */
        /* <DEDUP_REMOVED lines=45> */
.L_x_224:
        /* <DEDUP_REMOVED lines=37> */
[CC--:B------:R-:W-:Y:S02]  /*2970*/  FSETP.GEU.AND P2, PT, R10.reuse, R11.reuse, PT ;  /* 0x0000000b0a00720b */ /* 0x0c0fe40003f4e000 */
        /* <DEDUP_REMOVED lines=26> */
.L_x_236:
        /* <DEDUP_REMOVED lines=32> */
[CC--:B------:R-:W-:Y:S02]  /*2d20*/  FSETP.GEU.AND P0, PT, R13.reuse, R18.reuse, PT ;  /* 0x000000120d00720b */ /* 0x0c0fe40003f0e000 */
[CC--:B------:R-:W-:Y:S02]  /*2d30*/  FSETP.GEU.AND P1, PT, R20.reuse, R27.reuse, PT ;  /* 0x0000001b1400720b */ /* 0x0c0fe40003f2e000 */
[----:B------:R-:W-:Y:S02]  /*2d40*/  FSEL R13, R13, R18, !P0 ;  /* 0x000000120d0d7208 */ /* 0x000fe40004000000 */
[----:B------:R-:W-:Y:S02]  /*2d50*/  FSEL R20, R20, R27, !P1 ;  /* 0x0000001b14147208 */ /* 0x000fe40004800000 */
[----:B-1----:R-:W-:-:S02]  /*2d60*/  IADD3 R2, PT, PT, -R11, UR6, RZ ;  /* 0x000000060b027c10 */ /* 0x002fc4000fffe1ff */
[----:B------:R-:W-:-:S04]  /*2d70*/  FSETP.GEU.AND P0, PT, R13, R20, PT ;  /* 0x000000140d00720b */ /* 0x000fc80003f0e000 */
[----:B------:R-:W-:Y:S02]  /*2d80*/  FSEL R13, R13, R20, !P0 ;  /* 0x000000140d0d7208 */ /* 0x000fe40004000000 */
[----:B--2---:R-:W-:-:S04]  /*2d90*/  FSETP.GEU.AND P2, PT, R17, R8, PT ;  /* 0x000000081100720b */ /* 0x004fc80003f4e000 */
        /* <DEDUP_REMOVED lines=19> */
.L_x_235:
        /* <DEDUP_REMOVED lines=26> */
.L_x_240:
        /* <DEDUP_REMOVED lines=9> */
.L_x_239:
[----:B------:R-:W-:Y:S05]  /*3100*/  BSYNC.RECONVERGENT B2 ;  /* 0x0000000000027941 */ /* 0x000fea0003800200 */
.L_x_238:
[----:B------:R-:W-:Y:S05]  /*3110*/  @!P2 BRA `(.L_x_237) ;  /* 0x000000000068a947 */ /* 0x000fea0003800000 */
[C---:B------:R-:W-:Y:S02]  /*3120*/  IMAD.IADD R19, R8.reuse, 0x1, R7 ;  /* 0x0000000108137824 */ /* 0x040fe400078e0207 */
[----:B------:R-:W-:-:S07]  /*3130*/  VIADD R7, R8, 0x200 ;  /* 0x0000020008077836 */ /* 0x000fce0000000000 */
.L_x_241:
        /* <DEDUP_REMOVED lines=24> */
.L_x_237:
[----:B------:R-:W-:Y:S05]  /*32c0*/  BSYNC.RECONVERGENT B1 ;  /* 0x0000000000017941 */ /* 0x000fea0003800200 */
.L_x_234:
        /* <DEDUP_REMOVED lines=53> */
.L_x_215:
[----:B------:R-:W-:Y:S05]  /*3620*/  BSYNC.RECONVERGENT B0 ;  /* 0x0000000000007941 */ /* 0x000fea0003800200 */
.L_x_203:
[----:B------:R-:W-:Y:S05]  /*3630*/  @P0 EXIT ;  /* 0x000000000000094d */ /* 0x000fea0003800000 */
[----:B------:R-:W0:Y:S02]  /*3640*/  LDC.64 R2, c[0x0][0x388] ;  /* 0x0000e200ff027b82 */ /* 0x000e240000000a00 */
[----:B0-----:R-:W-:-:S05]  /*3650*/  IMAD.WIDE.U32 R2, R0, 0x4, R2 ;  /* 0x0000000400027825 */ /* 0x001fca00078e0002 */
[----:B------:R-:W-:Y:S01]  /*3660*/  STG.E desc[UR8][R2.64], R4 ;  /* 0x0000000402007986 */ /* 0x000fe2000c101908 */
[----:B------:R-:W-:Y:S05]  /*3670*/  EXIT ;  /* 0x000000000000794d */ /* 0x000fea0003800000 */
.L_x_242:
        /* <DEDUP_REMOVED lines=16> */
.L_x_744:


//--------------------- .text._ZN3cub18CUB_300001_SM_10006detail6reduce28DeviceReduceSingleTileKernelINS2_10policy_hubIfjN4cuda3__47minimumIvEEE10Policy1000EPKfPfjS8_ffNS5_3std3__410__identityEEEvT0_T1_T2_T3_T4_T6_ --------------------------
	.section	.text._ZN3cub18CUB_300001_SM_10006detail6reduce28DeviceReduceSingleTileKernelINS2_10policy_hubIfjN4cuda3__47minimumIvEEE10Policy1000EPKfPfjS8_ffNS5_3std3__410__identityEEEvT0_T1_T2_T3_T4_T6_,"ax",@progbits
	.align	128
        .global         _ZN3cub18CUB_300001_SM_10006detail6reduce28DeviceReduceSingleTileKernelINS2_10policy_hubIfjN4cuda3__47minimumIvEEE10Policy1000EPKfPfjS8_ffNS5_3std3__410__identityEEEvT0_T1_T2_T3_T4_T6_
        .type           _ZN3cub18CUB_300001_SM_10006detail6reduce28DeviceReduceSingleTileKernelINS2_10policy_hubIfjN4cuda3__47minimumIvEEE10Policy1000EPKfPfjS8_ffNS5_3std3__410__identityEEEvT0_T1_T2_T3_T4_T6_,@function
        .size           _ZN3cub18CUB_300001_SM_10006detail6reduce28DeviceReduceSingleTileKernelINS2_10policy_hubIfjN4cuda3__47minimumIvEEE10Policy1000EPKfPfjS8_ffNS5_3std3__410__identityEEEvT0_T1_T2_T3_T4_T6_,(.L_x_745 - _ZN3cub18CUB_300001_SM_10006detail6reduce28DeviceReduceSingleTileKernelINS2_10policy_hubIfjN4cuda3__47minimumIvEEE10Policy1000EPKfPfjS8_ffNS5_3std3__410__identityEEEvT0_T1_T2_T3_T4_T6_)
        .other          _ZN3cub18CUB_300001_SM_10006detail6reduce28DeviceReduceSingleTileKernelINS2_10policy_hubIfjN4cuda3__47minimumIvEEE10Policy1000EPKfPfjS8_ffNS5_3std3__410__identityEEEvT0_T1_T2_T3_T4_T6_,@"STO_CUDA_ENTRY STV_DEFAULT"
_ZN3cub18CUB_300001_SM_10006detail6reduce28DeviceReduceSingleTileKernelINS2_10policy_hubIfjN4cuda3__47minimumIvEEE10Policy1000EPKfPfjS8_ffNS5_3std3__410__identityEEEvT0_T1_T2_T3_T4_T6_:
.text._ZN3cub18CUB_300001_SM_10006detail6reduce28DeviceReduceSingleTileKernelINS2_10policy_hubIfjN4cuda3__47minimumIvEEE10Policy1000EPKfPfjS8_ffNS5_3std3__410__identityEEEvT0_T1_T2_T3_T4_T6_:
        /* <DEDUP_REMOVED lines=13> */
.L_x_243:
        /* <DEDUP_REMOVED lines=16> */
.L_x_248:
[----:B------:R-:W-:Y:S05]  /*01d0*/  BSYNC.RECONVERGENT B1 ;  /* 0x0000000000017941 */ /* 0x000fea0003800200 */
.L_x_247:
        /* <DEDUP_REMOVED lines=16> */
.L_x_253:
        /* <DEDUP_REMOVED lines=10> */
.L_x_252:
[----:B------:R-:W-:Y:S05]  /*0380*/  BSYNC.RECONVERGENT B2 ;  /* 0x0000000000027941 */ /* 0x000fea0003800200 */
.L_x_251:
        /* <DEDUP_REMOVED lines=10> */
.L_x_256:
        /* <DEDUP_REMOVED lines=53> */
.L_x_255:
[----:B------:R-:W-:Y:S05]  /*0780*/  BSYNC.RECONVERGENT B2 ;  /* 0x0000000000027941 */ /* 0x000fea0003800200 */
.L_x_254:
        /* <DEDUP_REMOVED lines=32> */
.L_x_258:
[----:B------:R-:W-:Y:S05]  /*0990*/  BSYNC.RECONVERGENT B2 ;  /* 0x0000000000027941 */ /* 0x000fea0003800200 */
.L_x_257:
        /* <DEDUP_REMOVED lines=14> */
.L_x_250:
[----:B------:R-:W-:Y:S05]  /*0a80*/  BSYNC.RECONVERGENT B1 ;  /* 0x0000000000017941 */ /* 0x000fea0003800200 */
.L_x_249:
        /* <DEDUP_REMOVED lines=57> */
.L_x_259:
        /* <DEDUP_REMOVED lines=71> */
.L_x_246:
        /* <DEDUP_REMOVED lines=47> */
.L_x_263:
        /* <DEDUP_REMOVED lines=44> */
.L_x_261:
        /* <DEDUP_REMOVED lines=19> */
.L_x_267:
        /* <DEDUP_REMOVED lines=9> */
.L_x_266:
[----:B------:R-:W-:Y:S05]  /*1a00*/  BSYNC.RECONVERGENT B2 ;  /* 0x0000000000027941 */ /* 0x000fea0003800200 */
.L_x_265:
[----:B------:R-:W-:Y:S05]  /*1a10*/  @!P2 BRA `(.L_x_264) ;  /* 0x000000000068a947 */ /* 0x000fea0003800000 */
[C---:B------:R-:W-:Y:S02]  /*1a20*/  VIADD R12, R4.reuse, 0x200 ;  /* 0x00000200040c7836 */ /* 0x040fe40000000000 */
[----:B------:R-:W-:-:S07]  /*1a30*/  VIADD R13, R4, UR4 ;  /* 0x00000004040d7c36 */ /* 0x000fce0008000000 */
.L_x_268:
        /* <DEDUP_REMOVED lines=24> */
.L_x_264:
[----:B------:R-:W-:Y:S05]  /*1bc0*/  BSYNC.RECONVERGENT B1 ;  /* 0x0000000000017941 */ /* 0x000fea0003800200 */
.L_x_262:
        /* <DEDUP_REMOVED lines=54> */
.L_x_245:
        /* <DEDUP_REMOVED lines=12> */
.L_x_271:
[----:B------:R-:W-:Y:S05]  /*1ff0*/  BSYNC.RECONVERGENT B1 ;  /* 0x0000000000017941 */ /* 0x000fea0003800200 */
.L_x_270:
        /* <DEDUP_REMOVED lines=16> */
.L_x_276:
        /* <DEDUP_REMOVED lines=10> */
.L_x_275:
[----:B------:R-:W-:Y:S05]  /*21a0*/  BSYNC.RECONVERGENT B2 ;  /* 0x0000000000027941 */ /* 0x000fea0003800200 */
.L_x_274:
        /* <DEDUP_REMOVED lines=10> */
.L_x_279:
        /* <DEDUP_REMOVED lines=53> */
.L_x_278:
[----:B------:R-:W-:Y:S05]  /*25a0*/  BSYNC.RECONVERGENT B2 ;  /* 0x0000000000027941 */ /* 0x000fea0003800200 */
.L_x_277:
        /* <DEDUP_REMOVED lines=32> */
.L_x_281:
[----:B------:R-:W-:Y:S05]  /*27b0*/  BSYNC.RECONVERGENT B2 ;  /* 0x0000000000027941 */ /* 0x000fea0003800200 */
.L_x_280:
        /* <DEDUP_REMOVED lines=14> */
.L_x_273:
[----:B------:R-:W-:Y:S05]  /*28a0*/  BSYNC.RECONVERGENT B1 ;  /* 0x0000000000017941 */ /* 0x000fea0003800200 */
.L_x_272:
        /* <DEDUP_REMOVED lines=57> */
.L_x_282:
        /* <DEDUP_REMOVED lines=71> */
.L_x_269:
        /* <DEDUP_REMOVED lines=29> */
[----:B------:R-:W-:Y:S01]  /*3280*/  VIADD R10, R3, 0xfffff000 ;  /* 0xfffff000030a7836 */ /* 0x000fe20000000000 */
        /* <DEDUP_REMOVED lines=26> */
[----:B------:R-:W-:-:S07]  /*3430*/  IMAD.MOV.U32 R12, RZ, RZ, 0x1000 ;  /* 0x00001000ff0c7424 */ /* 0x000fce00078e00ff */
[----:B------:R-:W1:Y:S02]  /*3440*/  LDC.64 R6, c[0x0][0x380] ;  /* 0x0000e000ff067b82 */ /* 0x000e640000000a00 */
.L_x_285:
        /* <DEDUP_REMOVED lines=38> */
[CC--:B------:R-:W-:Y:S02]  /*36b0*/  FSETP.GEU.AND P0, PT, R0.reuse, R9.reuse, PT ;  /* 0x000000090000720b */ /* 0x0c0fe40003f0e000 */
[----:B------:R-:W-:Y:S02]  /*36c0*/  FSEL R18, R21, R18, !P3 ;  /* 0x0000001215127208 */ /* 0x000fe40005800000 */
[----:B------:R-:W-:Y:S02]  /*36d0*/  FSEL R0, R0, R9, !P0 ;  /* 0x0000000900007208 */ /* 0x000fe40004000000 */
[----:B------:R-:W-:-:S02]  /*36e0*/  FSETP.GEU.AND P3, PT, R15, R18, PT ;  /* 0x000000120f00720b */ /* 0x000fc40003f6e000 */
[CC--:B------:R-:W-:Y:S02]  /*36f0*/  FSETP.GEU.AND P0, PT, R0.reuse, R13.reuse, PT ;  /* 0x0000000d0000720b */ /* 0x0c0fe40003f0e000 */
[----:B------:R-:W-:Y:S02]  /*3700*/  FSEL R18, R15, R18, !P3 ;  /* 0x000000120f127208 */ /* 0x000fe40005800000 */
[----:B------:R-:W-:Y:S02]  /*3710*/  FSEL R0, R0, R13, !P0 ;  /* 0x0000000d00007208 */ /* 0x000fe40004000000 */
[CC--:B------:R-:W-:Y:S02]  /*3720*/  FSETP.GEU.AND P1, PT, R17.reuse, R18.reuse, PT ;  /* 0x000000121100720b */ /* 0x0c0fe40003f2e000 */
        /* <DEDUP_REMOVED lines=12> */
.L_x_283:
[----:B------:R-:W-:-:S13]  /*37f0*/  ISETP.GE.U32.AND P0, PT, R12, R3, PT ;  /* 0x000000030c00720c */ /* 0x000fda0003f06070 */
[----:B------:R-:W-:Y:S05]  /*3800*/  @P0 BRA `(.L_x_284) ;  /* 0x0000000000dc0947 */ /* 0x000fea0003800000 */
[----:B------:R-:W-:Y:S01]  /*3810*/  IMAD.IADD R2, R3, 0x1, -R12 ;  /* 0x0000000103027824 */ /* 0x000fe200078e0a0c */
[----:B------:R-:W-:Y:S04]  /*3820*/  BSSY.RECONVERGENT B1, `(.L_x_284) ;  /* 0x0000035000017945 */ /* 0x000fe80003800200 */
[----:B------:R-:W-:-:S13]  /*3830*/  ISETP.GE.AND P0, PT, R11, R2, PT ;  /* 0x000000020b00720c */ /* 0x000fda0003f06270 */
[----:B------:R-:W-:Y:S05]  /*3840*/  @P0 BRA `(.L_x_286) ;  /* 0x0000000000c80947 */ /* 0x000fea0003800000 */
[----:B------:R-:W-:Y:S01]  /*3850*/  LOP3.LUT R4, RZ, R11, RZ, 0x33, !PT ;  /* 0x0000000bff047212 */ /* 0x000fe200078e33ff */
[----:B------:R-:W-:Y:S03]  /*3860*/  BSSY.RECONVERGENT B2, `(.L_x_287) ;  /* 0x0000015000027945 */ /* 0x000fe60003800200 */
[----:B------:R-:W-:-:S04]  /*3870*/  IADD3 R4, PT, PT, -R12, R3, R4 ;  /* 0x000000030c047210 */ /* 0x000fc80007ffe104 */
[C---:B------:R-:W-:Y:S02]  /*3880*/  LOP3.LUT R3, R4.reuse, 0x300, RZ, 0xc0, !PT ;  /* 0x0000030004037812 */ /* 0x040fe400078ec0ff */
[----:B------:R-:W-:Y:S02]  /*3890*/  ISETP.GE.U32.AND P2, PT, R4, 0x300, PT ;  /* 0x000003000400780c */ /* 0x000fe40003f46070 */
[----:B------:R-:W-:Y:S01]  /*38a0*/  ISETP.NE.AND P0, PT, R3, 0x300, PT ;  /* 0x000003000300780c */ /* 0x000fe20003f05270 */
[----:B------:R-:W-:-:S12]  /*38b0*/  IMAD.MOV.U32 R3, RZ, RZ, R11 ;  /* 0x000000ffff037224 */ /* 0x000fd800078e000b */
[----:B------:R-:W-:Y:S05]  /*38c0*/  @!P0 BRA `(.L_x_288) ;  /* 0x0000000000388947 */ /* 0x000fea0003800000 */
[----:B------:R-:W-:Y:S01]  /*38d0*/  LEA.HI R3, R4, 0x1, RZ, 0x18 ;  /* 0x0000000104037811 */ /* 0x000fe200078fc0ff */
[----:B------:R-:W-:-:S03]  /*38e0*/  IMAD.IADD R9, R11, 0x1, R12 ;  /* 0x000000010b097824 */ /* 0x000fc600078e020c */
[----:B------:R-:W-:Y:S01]  /*38f0*/  LOP3.LUT R4, R3, 0x3, RZ, 0xc0, !PT ;  /* 0x0000000303047812 */ /* 0x000fe200078ec0ff */
[----:B------:R-:W-:-:S04]  /*3900*/  IMAD.MOV.U32 R3, RZ, RZ, R11 ;  /* 0x000000ffff037224 */ /* 0x000fc800078e000b */
[----:B------:R-:W-:-:S07]  /*3910*/  IMAD.MOV R8, RZ, RZ, -R4 ;  /* 0x000000ffff087224 */ /* 0x000fce00078e0a04 */
.L_x_289:
        /* <DEDUP_REMOVED lines=9> */
.L_x_288:
[----:B------:R-:W-:Y:S05]  /*39b0*/  BSYNC.RECONVERGENT B2 ;  /* 0x0000000000027941 */ /* 0x000fea0003800200 */
.L_x_287:
[----:B------:R-:W-:Y:S05]  /*39c0*/  @!P2 BRA `(.L_x_286) ;  /* 0x000000000068a947 */ /* 0x000fea0003800000 */
[C---:B------:R-:W-:Y:S02]  /*39d0*/  IMAD.IADD R17, R3.reuse, 0x1, R12 ;  /* 0x0000000103117824 */ /* 0x040fe400078e020c */
[----:B------:R-:W-:-:S07]  /*39e0*/  VIADD R3, R3, 0x200 ;  /* 0x0000020003037836 */ /* 0x000fce0000000000 */
.L_x_290:
        /* <DEDUP_REMOVED lines=24> */
.L_x_286:
[----:B------:R-:W-:Y:S05]  /*3b70*/  BSYNC.RECONVERGENT B1 ;  /* 0x0000000000017941 */ /* 0x000fea0003800200 */
.L_x_284:
        /* <DEDUP_REMOVED lines=54> */
.L_x_260:
[----:B------:R-:W-:Y:S05]  /*3ee0*/  BSYNC.RECONVERGENT B0 ;  /* 0x0000000000007941 */ /* 0x000fea0003800200 */
.L_x_244:
[----:B------:R-:W-:Y:S05]  /*3ef0*/  @P0 EXIT ;  /* 0x000000000000094d */ /* 0x000fea0003800000 */
[----:B------:R-:W0:Y:S01]  /*3f00*/  LDCU UR4, c[0x0][0x398] ;  /* 0x00007300ff0477ac */ /* 0x000e220008000800 */
[----:B------:R-:W1:Y:S01]  /*3f10*/  LDC.64 R4, c[0x0][0x388] ;  /* 0x0000e200ff047b82 */ /* 0x000e620000000a00 */
[----:B0-----:R-:W-:-:S04]  /*3f20*/  FSETP.GT.AND P0, PT, R2, UR4, PT ;  /* 0x0000000402007c0b */ /* 0x001fc8000bf04000 */
[----:B------:R-:W-:-:S05]  /*3f30*/  FSEL R3, R2, UR4, !P0 ;  /* 0x0000000402037c08 */ /* 0x000fca000c000000 */
[----:B-1----:R-:W-:Y:S01]  /*3f40*/  STG.E desc[UR6][R4.64], R3 ;  /* 0x0000000304007986 */ /* 0x002fe2000c101906 */
[----:B------:R-:W-:Y:S05]  /*3f50*/  EXIT ;  /* 0x000000000000794d */ /* 0x000fea0003800000 */
.L_x_291:
        /* <DEDUP_REMOVED lines=10> */
.L_x_745:


//--------------------- .text._ZN3cub18CUB_300001_SM_10006detail6reduce28DeviceReduceSingleTileKernelINS2_10policy_hubI6__halfj3MaxE10Policy1000EPS5_S9_iS6_S5_S5_N4cuda3std3__410__identityEEEvT0_T1_T2_T3_T4_T6_ --------------------------
	.section	.text._ZN3cub18CUB_300001_SM_10006detail6reduce28DeviceReduceSingleTileKernelINS2_10policy_hubI6__halfj3MaxE10Policy1000EPS5_S9_iS6_S5_S5_N4cuda3std3__410__identityEEEvT0_T1_T2_T3_T4_T6_,"ax",@progbits
	.align	128
        .global         _ZN3cub18CUB_300001_SM_10006detail6reduce28DeviceReduceSingleTileKernelINS2_10policy_hubI6__halfj3MaxE10Policy1000EPS5_S9_iS6_S5_S5_N4cuda3std3__410__identityEEEvT0_T1_T2_T3_T4_T6_
        .type           _ZN3cub18CUB_300001_SM_10006detail6reduce28DeviceReduceSingleTileKernelINS2_10policy_hubI6__halfj3MaxE10Policy1000EPS5_S9_iS6_S5_S5_N4cuda3std3__410__identityEEEvT0_T1_T2_T3_T4_T6_,@function
        .size           _ZN3cub18CUB_300001_SM_10006detail6reduce28DeviceReduceSingleTileKernelINS2_10policy_hubI6__halfj3MaxE10Policy1000EPS5_S9_iS6_S5_S5_N4cuda3std3__410__identityEEEvT0_T1_T2_T3_T4_T6_,(.L_x_746 - _ZN3cub18CUB_300001_SM_10006detail6reduce28DeviceReduceSingleTileKernelINS2_10policy_hubI6__halfj3MaxE10Policy1000EPS5_S9_iS6_S5_S5_N4cuda3std3__410__identityEEEvT0_T1_T2_T3_T4_T6_)
        .other          _ZN3cub18CUB_300001_SM_10006detail6reduce28DeviceReduceSingleTileKernelINS2_10policy_hubI6__halfj3MaxE10Policy1000EPS5_S9_iS6_S5_S5_N4cuda3std3__410__identityEEEvT0_T1_T2_T3_T4_T6_,@"STO_CUDA_ENTRY STV_DEFAULT"
_ZN3cub18CUB_300001_SM_10006detail6reduce28DeviceReduceSingleTileKernelINS2_10policy_hubI6__halfj3MaxE10Policy1000EPS5_S9_iS6_S5_S5_N4cuda3std3__410__identityEEEvT0_T1_T2_T3_T4_T6_:
.text._ZN3cub18CUB_300001_SM_10006detail6reduce28DeviceReduceSingleTileKernelINS2_10policy_hubI6__halfj3MaxE10Policy1000EPS5_S9_iS6_S5_S5_N4cuda3std3__410__identityEEEvT0_T1_T2_T3_T4_T6_:
        /* <DEDUP_REMOVED lines=9> */
[----:B------:R-:W0:Y:S08]  /*0090*/  LDC.U16 R5, c[0x0][0x396] ;  /* 0x0000e580ff057b82 */ /* 0x000e300000000400 */
[----:B------:R-:W0:Y:S02]  /*00a0*/  LDC.64 R2, c[0x0][0x388] ;  /* 0x0000e200ff027b82 */ /* 0x000e240000000a00 */
[----:B0-----:R-:W-:Y:S01]  /*00b0*/  STG.E.U16 desc[UR6][R2.64], R5 ;  /* 0x0000000502007986 */ /* 0x001fe2000c101506 */
[----:B------:R-:W-:Y:S05]  /*00c0*/  EXIT ;  /* 0x000000000000794d */ /* 0x000fea0003800000 */
.L_x_292:
        /* <DEDUP_REMOVED lines=8> */
[----:B------:R-:W-:Y:S02]  /*0150*/  PRMT R6, RZ, 0x7610, R6 ;  /* 0x00007610ff067816 */ /* 0x000fe40000000006 */
[----:B0-----:R-:W-:Y:S01]  /*0160*/  ISETP.GE.AND P0, PT, R3, R4, PT ;  /* 0x000000040300720c */ /* 0x001fe20003f06270 */
[----:B------:R-:W-:-:S12]  /*0170*/  IMAD.MOV.U32 R5, RZ, RZ, R3 ;  /* 0x000000ffff057224 */ /* 0x000fd800078e0003 */
[----:B------:R-:W-:Y:S05]  /*0180*/  @P0 BRA `(.L_x_297) ;  /* 0x0000000000100947 */ /* 0x000fea0003800000 */
[----:B------:R-:W0:Y:S02]  /*0190*/  LDC.64 R6, c[0x0][0x380] ;  /* 0x0000e000ff067b82 */ /* 0x000e240000000a00 */
[----:B0-----:R-:W-:-:S06]  /*01a0*/  IMAD.WIDE.U32 R6, R3, 0x2, R6 ;  /* 0x0000000203067825 */ /* 0x001fcc00078e0006 */
[----:B------:R0:W5:Y:S01]  /*01b0*/  LDG.E.U16.CONSTANT R6, desc[UR6][R6.64] ;  /* 0x0000000606067981 */ /* 0x000162000c1e9500 */
[----:B------:R-:W-:-:S07]  /*01c0*/  VIADD R5, R3, 0x100 ;  /* 0x0000010003057836 */ /* 0x000fce0000000000 */
.L_x_297:
[----:B------:R-:W-:Y:S05]  /*01d0*/  BSYNC.RECONVERGENT B1 ;  /* 0x0000000000017941 */ /* 0x000fea0003800200 */
.L_x_296:
        /* <DEDUP_REMOVED lines=14> */
[----:B0-----:R-:W-:-:S07]  /*02c0*/  IMAD.WIDE.U32 R8, R5, 0x2, R8 ;  /* 0x0000000205087825 */ /* 0x001fce00078e0008 */
.L_x_302:
[----:B------:R0:W2:Y:S01]  /*02d0*/  LDG.E.U16.CONSTANT R7, desc[UR6][R8.64] ;  /* 0x0000000608077981 */ /* 0x0000a2000c1e9500 */
[----:B------:R-:W-:Y:S02]  /*02e0*/  VIADD R0, R0, 0x1 ;  /* 0x0000000100007836 */ /* 0x000fe40000000000 */
[----:B------:R-:W-:-:S03]  /*02f0*/  VIADD R5, R5, 0x100 ;  /* 0x0000010005057836 */ /* 0x000fc60000000000 */
[----:B------:R-:W-:Y:S02]  /*0300*/  ISETP.NE.AND P2, PT, R0, RZ, PT ;  /* 0x000000ff0000720c */ /* 0x000fe40003f45270 */
[----:B0-----:R-:W-:-:S05]  /*0310*/  IADD3 R8, P3, PT, R8, 0x200, RZ ;  /* 0x0000020008087810 */ /* 0x001fca0007f7e0ff */
[----:B------:R-:W-:Y:S01]  /*0320*/  IMAD.X R9, RZ, RZ, R9, P3 ;  /* 0x000000ffff097224 */ /* 0x000fe200018e0609 */
[----:B--2--5:R-:W-:-:S05]  /*0330*/  HSETP2.GT.AND P1, PT, R7.H0_H0, R6.H0_H0, PT ;  /* 0x2000000607007234 */ /* 0x024fca0003f24800 */
[----:B------:R-:W-:Y:S01]  /*0340*/  SEL R6, R6, R7, !P1 ;  /* 0x0000000706067207 */ /* 0x000fe20004800000 */
[----:B------:R-:W-:Y:S07]  /*0350*/  @P2 BRA `(.L_x_302) ;  /* 0xfffffffc00dc2947 */ /* 0x000fee000383ffff */
.L_x_301:
[----:B------:R-:W-:Y:S05]  /*0360*/  BSYNC.RECONVERGENT B2 ;  /* 0x0000000000027941 */ /* 0x000fea0003800200 */
.L_x_300:
        /* <DEDUP_REMOVED lines=8> */
.L_x_305:
[----:B------:R-:W0:Y:S02]  /*03f0*/  LDC.64 R8, c[0x0][0x380] ;  /* 0x0000e000ff087b82 */ /* 0x000e240000000a00 */
[----:B0-----:R-:W-:-:S05]  /*0400*/  IMAD.WIDE R10, R5, 0x2, R8 ;  /* 0x00000002050a7825 */ /* 0x001fca00078e0208 */
[----:B------:R-:W2:Y:S04]  /*0410*/  LDG.E.U16.CONSTANT R7, desc[UR6][R10.64] ;  /* 0x000000060a077981 */ /* 0x000ea8000c1e9500 */
[----:B------:R-:W3:Y:S04]  /*0420*/  LDG.E.U16.CONSTANT R17, desc[UR6][R10.64+0x200] ;  /* 0x000200060a117981 */ /* 0x000ee8000c1e9500 */
[----:B------:R-:W4:Y:S01]  /*0430*/  LDG.E.U16.CONSTANT R19, desc[UR6][R10.64+0x400] ;  /* 0x000400060a137981 */ /* 0x000f22000c1e9500 */
[----:B------:R-:W-:-:S03]  /*0440*/  VIADD R13, R5, 0x400 ;  /* 0x00000400050d7836 */ /* 0x000fc60000000000 */
[----:B------:R-:W4:Y:S01]  /*0450*/  LDG.E.U16.CONSTANT R21, desc[UR6][R10.64+0x600] ;  /* 0x000600060a157981 */ /* 0x000f22000c1e9500 */
[----:B------:R-:W-:-:S05]  /*0460*/  IMAD.WIDE R12, R13, 0x2, R8 ;  /* 0x000000020d0c7825 */ /* 0x000fca00078e0208 */
[----:B------:R-:W4:Y:S04]  /*0470*/  LDG.E.U16.CONSTANT R23, desc[UR6][R12.64] ;  /* 0x000000060c177981 */ /* 0x000f28000c1e9500 */
[----:B------:R-:W4:Y:S04]  /*0480*/  LDG.E.U16.CONSTANT R25, desc[UR6][R12.64+0x200] ;  /* 0x000200060c197981 */ /* 0x000f28000c1e9500 */
        /* <DEDUP_REMOVED lines=12> */
[----:B------:R-:W4:Y:S04]  /*0550*/  LDG.E.U16.CONSTANT R13, desc[UR6][R8.64+0x400] ;  /* 0x00040006080d7981 */ /* 0x000f28000c1e9500 */
[----:B------:R-:W4:Y:S01]  /*0560*/  LDG.E.U16.CONSTANT R41, desc[UR6][R8.64+0x600] ;  /* 0x0006000608297981 */ /* 0x000f22000c1e9500 */
[----:B------:R-:W-:-:S05]  /*0570*/  VIADD R5, R5, 0x1000 ;  /* 0x0000100005057836 */ /* 0x000fca0000000000 */
[----:B------:R-:W-:Y:S02]  /*0580*/  ISETP.GE.AND P2, PT, R5, R0, PT ;  /* 0x000000000500720c */ /* 0x000fe40003f46270 */
[----:B--2--5:R-:W-:-:S05]  /*0590*/  HSETP2.GT.AND P1, PT, R7.H0_H0, R6.H0_H0, PT ;  /* 0x2000000607007234 */ /* 0x024fca0003f24800 */
[----:B------:R-:W-:-:S05]  /*05a0*/  SEL R6, R6, R7, !P1 ;  /* 0x0000000706067207 */ /* 0x000fca0004800000 */
[----:B---3--:R-:W-:-:S05]  /*05b0*/  HSETP2.GT.AND P1, PT, R17.H0_H0, R6.H0_H0, PT ;  /* 0x2000000611007234 */ /* 0x008fca0003f24800 */
[----:B------:R-:W-:-:S05]  /*05c0*/  SEL R6, R6, R17, !P1 ;  /* 0x0000001106067207 */ /* 0x000fca0004800000 */
[----:B----4-:R-:W-:-:S05]  /*05d0*/  HSETP2.GT.AND P1, PT, R19.H0_H0, R6.H0_H0, PT ;  /* 0x2000000613007234 */ /* 0x010fca0003f24800 */
[----:B------:R-:W-:-:S05]  /*05e0*/  SEL R6, R6, R19, !P1 ;  /* 0x0000001306067207 */ /* 0x000fca0004800000 */
[----:B------:R-:W-:-:S05]  /*05f0*/  HSETP2.GT.AND P1, PT, R21.H0_H0, R6.H0_H0, PT ;  /* 0x2000000615007234 */ /* 0x000fca0003f24800 */
        /* <DEDUP_REMOVED lines=24> */
[----:B------:R-:W-:Y:S01]  /*0780*/  SEL R6, R6, R41, !P1 ;  /* 0x0000002906067207 */ /* 0x000fe20004800000 */
[----:B------:R-:W-:Y:S07]  /*0790*/  @!P2 BRA `(.L_x_305) ;  /* 0xfffffffc0014a947 */ /* 0x000fee000383ffff */
.L_x_304:
[----:B------:R-:W-:Y:S05]  /*07a0*/  BSYNC.RECONVERGENT B2 ;  /* 0x0000000000027941 */ /* 0x000fea0003800200 */
.L_x_303:
[----:B------:R-:W-:Y:S01]  /*07b0*/  IMAD.IADD R0, R4, 0x1, -R5 ;  /* 0x0000000104007824 */ /* 0x000fe200078e0a05 */
[----:B------:R-:W-:Y:S04]  /*07c0*/  BSSY.RECONVERGENT B2, `(.L_x_306) ;  /* 0x0000021000027945 */ /* 0x000fe80003800200 */
[----:B------:R-:W-:-:S13]  /*07d0*/  ISETP.GT.AND P1, PT, R0, 0x400, PT ;  /* 0x000004000000780c */ /* 0x000fda0003f24270 */
[----:B------:R-:W-:Y:S05]  /*07e0*/  @!P1 BRA `(.L_x_307) ;  /* 0x0000000000789947 */ /* 0x000fea0003800000 */
        /* <DEDUP_REMOVED lines=12> */
[----:B------:R-:W-:Y:S01]  /*08b0*/  VIADD R5, R5, 0x800 ;  /* 0x0000080005057836 */ /* 0x000fe20000000000 */
        /* <DEDUP_REMOVED lines=13> */
[----:B------:R-:W-:Y:S02]  /*0990*/  SEL R6, R6, R23, !P0 ;  /* 0x0000001706067207 */ /* 0x000fe40004000000 */
[----:B------:R-:W-:-:S03]  /*09a0*/  PLOP3.LUT P0, PT, PT, PT, PT, 0x8, 0x80 ;  /* 0x000000000080781c */ /* 0x000fc60003f0e170 */
[----:B------:R-:W-:-:S05]  /*09b0*/  HSETP2.GT.AND P1, PT, R25.H0_H0, R6.H0_H0, PT ;  /* 0x2000000619007234 */ /* 0x000fca0003f24800 */
[----:B------:R-:W-:-:S08]  /*09c0*/  SEL R6, R6, R25, !P1 ;  /* 0x0000001906067207 */ /* 0x000fd00004800000 */
.L_x_307:
[----:B------:R-:W-:Y:S05]  /*09d0*/  BSYNC.RECONVERGENT B2 ;  /* 0x0000000000027941 */ /* 0x000fea0003800200 */
.L_x_306:
[----:B------:R-:W-:-:S13]  /*09e0*/  ISETP.LT.OR P0, PT, R5, R4, P0 ;  /* 0x000000040500720c */ /* 0x000fda0000701670 */
[----:B------:R-:W-:Y:S05]  /*09f0*/  @!P0 BRA `(.L_x_299) ;  /* 0x00000000003c8947 */ /* 0x000fea0003800000 */
[----:B------:R-:W0:Y:S02]  /*0a00*/  LDC.64 R8, c[0x0][0x380] ;  /* 0x0000e000ff087b82 */ /* 0x000e240000000a00 */
[----:B0-----:R-:W-:-:S05]  /*0a10*/  IMAD.WIDE R8, R5, 0x2, R8 ;  /* 0x0000000205087825 */ /* 0x001fca00078e0208 */
[----:B------:R-:W2:Y:S04]  /*0a20*/  LDG.E.U16.CONSTANT R5, desc[UR6][R8.64] ;  /* 0x0000000608057981 */ /* 0x000ea8000c1e9500 */
[----:B------:R-:W3:Y:S04]  /*0a30*/  LDG.E.U16.CONSTANT R0, desc[UR6][R8.64+0x200] ;  /* 0x0002000608007981 */ /* 0x000ee8000c1e9500 */
[----:B------:R-:W4:Y:S04]  /*0a40*/  LDG.E.U16.CONSTANT R7, desc[UR6][R8.64+0x400] ;  /* 0x0004000608077981 */ /* 0x000f28000c1e9500 */
[----:B------:R-:W4:Y:S01]  /*0a50*/  LDG.E.U16.CONSTANT R11, desc[UR6][R8.64+0x600] ;  /* 0x00060006080b7981 */ /* 0x000f22000c1e9500 */
[----:B--2--5:R-:W-:-:S05]  /*0a60*/  HSETP2.GT.AND P0, PT, R5.H0_H0, R6.H0_H0, PT ;  /* 0x2000000605007234 */ /* 0x024fca0003f04800 */
[----:B------:R-:W-:-:S05]  /*0a70*/  SEL R5, R6, R5, !P0 ;  /* 0x0000000506057207 */ /* 0x000fca0004000000 */
[----:B---3--:R-:W-:-:S05]  /*0a80*/  HSETP2.GT.AND P0, PT, R0.H0_H0, R5.H0_H0, PT ;  /* 0x2000000500007234 */ /* 0x008fca0003f04800 */
[----:B------:R-:W-:-:S05]  /*0a90*/  SEL R0, R5, R0, !P0 ;  /* 0x0000000005007207 */ /* 0x000fca0004000000 */
[----:B----4-:R-:W-:-:S05]  /*0aa0*/  HSETP2.GT.AND P0, PT, R7.H0_H0, R0.H0_H0, PT ;  /* 0x2000000007007234 */ /* 0x010fca0003f04800 */
[----:B------:R-:W-:-:S05]  /*0ab0*/  SEL R0, R0, R7, !P0 ;  /* 0x0000000700007207 */ /* 0x000fca0004000000 */
[----:B------:R-:W-:-:S05]  /*0ac0*/  HSETP2.GT.AND P0, PT, R11.H0_H0, R0.H0_H0, PT ;  /* 0x200000000b007234 */ /* 0x000fca0003f04800 */
[----:B------:R-:W-:-:S04]  /*0ad0*/  SEL R0, R0, R11, !P0 ;  /* 0x0000000b00007207 */ /* 0x000fc80004000000 */
[----:B------:R-:W-:-:S07]  /*0ae0*/  PRMT R6, R0, 0x7610, R6 ;  /* 0x0000761000067816 */ /* 0x000fce0000000006 */
.L_x_299:
[----:B------:R-:W-:Y:S05]  /*0af0*/  BSYNC.RECONVERGENT B1 ;  /* 0x0000000000017941 */ /* 0x000fea0003800200 */
.L_x_298:
[----:B------:R-:W-:-:S13]  /*0b00*/  ISETP.GE.AND P0, PT, R4, 0x100, PT ;  /* 0x000001000400780c */ /* 0x000fda0003f06270 */
[----:B------:R-:W-:Y:S05]  /*0b10*/  @!P0 BRA `(.L_x_308) ;  /* 0x0000000400208947 */ /* 0x000fea0003800000 */
[----:B------:R-:W1:Y:S01]  /*0b20*/  S2R R8, SR_LANEID ;  /* 0x0000000000087919 */ /* 0x000e620000000000 */
[----:B-----5:R-:W-:Y:S01]  /*0b30*/  LOP3.LUT R0, R6, 0xffff, RZ, 0xc0, !PT ;  /* 0x0000ffff06007812 */ /* 0x020fe200078ec0ff */
[----:B------:R-:W-:Y:S04]  /*0b40*/  BSSY.RECONVERGENT B1, `(.L_x_309) ;  /* 0x0000026000017945 */ /* 0x000fe80003800200 */
[----:B------:R-:W2:Y:S01]  /*0b50*/  SHFL.DOWN PT, R5, R0, 0x1, 0x1f ;  /* 0x08201f0000057f89 */ /* 0x000ea200000e0000 */
[----:B-1----:R-:W-:-:S13]  /*0b60*/  ISETP.GT.AND P1, PT, R8, 0x1e, PT ;  /* 0x0000001e0800780c */ /* 0x002fda0003f24270 */
[----:B--2---:R-:W-:-:S05]  /*0b70*/  @!P1 HSETP2.GT.AND P0, PT, R5.H0_H0, R6.H0_H0, PT ;  /* 0x2000000605009234 */ /* 0x004fca0003f04800 */
[----:B------:R-:W-:-:S04]  /*0b80*/  @!P1 SEL R2, R6, R5, !P0 ;  /* 0x0000000506029207 */ /* 0x000fc80004000000 */
[----:B------:R-:W-:Y:S02]  /*0b90*/  @!P1 PRMT R6, R2, 0x7610, R6 ;  /* 0x0000761002069816 */ /* 0x000fe40000000006 */
[----:B------:R-:W-:Y:S02]  /*0ba0*/  ISETP.GT.AND P1, PT, R8, 0x1d, PT ;  /* 0x0000001d0800780c */ /* 0x000fe40003f24270 */
[----:B------:R-:W-:-:S05]  /*0bb0*/  LOP3.LUT R4, R6, 0xffff, RZ, 0xc0, !PT ;  /* 0x0000ffff06047812 */ /* 0x000fca00078ec0ff */
[----:B------:R-:W1:Y:S06]  /*0bc0*/  SHFL.DOWN PT, R5, R4, 0x2, 0x1f ;  /* 0x08401f0004057f89 */ /* 0x000e6c00000e0000 */
[----:B-1----:R-:W-:-:S05]  /*0bd0*/  @!P1 HSETP2.GT.AND P0, PT, R5.H0_H0, R6.H0_H0, PT ;  /* 0x2000000605009234 */ /* 0x002fca0003f04800 */
        /* <DEDUP_REMOVED lines=9> */
[----:B------:R-:W-:-:S06]  /*0c70*/  LOP3.LUT R5, R6, 0xffff, RZ, 0xc0, !PT ;  /* 0x0000ffff06057812 */ /* 0x000fcc00078ec0ff */
[----:B------:R-:W1:Y:S05]  /*0c80*/  SHFL.DOWN PT, R5, R5, 0x8, 0x1f ;  /* 0x09001f0005057f89 */ /* 0x000e6a00000e0000 */
[----:B-1----:R-:W-:-:S05]  /*0c90*/  @!P1 HSETP2.GT.AND P0, PT, R5.H0_H0, R6.H0_H0, PT ;  /* 0x2000000605009234 */ /* 0x002fca0003f04800 */
[----:B------:R-:W-:Y:S02]  /*0ca0*/  @!P1 SEL R0, R6, R5, !P0 ;  /* 0x0000000506009207 */ /* 0x000fe40004000000 */
[----:B------:R-:W-:Y:S02]  /*0cb0*/  ISETP.GT.AND P0, PT, R8, 0xf, PT ;  /* 0x0000000f0800780c */ /* 0x000fe40003f04270 */
[----:B------:R-:W-:-:S04]  /*0cc0*/  @!P1 PRMT R6, R0, 0x7610, R6 ;  /* 0x0000761000069816 */ /* 0x000fc80000000006 */
[----:B0-----:R-:W-:-:S06]  /*0cd0*/  LOP3.LUT R7, R6, 0xffff, RZ, 0xc0, !PT ;  /* 0x0000ffff06077812 */ /* 0x001fcc00078ec0ff */
[----:B------:R-:W0:Y:S01]  /*0ce0*/  SHFL.DOWN PT, R7, R7, 0x10, 0x1f ;  /* 0x0a001f0007077f89 */ /* 0x000e2200000e0000 */
[----:B------:R-:W-:Y:S05]  /*0cf0*/  @P0 BRA `(.L_x_310) ;  /* 0x0000000000280947 */ /* 0x000fea0003800000 */
[----:B------:R-:W-:Y:S02]  /*0d00*/  ISETP.NE.AND P1, PT, R8, RZ, PT ;  /* 0x000000ff0800720c */ /* 0x000fe40003f25270 */
[----:B0-----:R-:W-:-:S05]  /*0d10*/  HSETP2.GT.AND P0, PT, R7.H0_H0, R6.H0_H0, PT ;  /* 0x2000000607007234 */ /* 0x001fca0003f04800 */
[----:B------:R-:W-:-:S06]  /*0d20*/  SEL R6, R6, R7, !P0 ;  /* 0x0000000706067207 */ /* 0x000fcc0004000000 */
[----:B------:R-:W0:Y:S01]  /*0d30*/  @!P1 S2R R5, SR_CgaCtaId ;  /* 0x0000000000059919 */ /* 0x000e220000008800 */
[----:B------:R-:W-:Y:S02]  /*0d40*/  @!P1 MOV R2, 0x400 ;  /* 0x0000040000029802 */ /* 0x000fe40000000f00 */
[----:B------:R-:W-:-:S04]  /*0d50*/  @!P1 SHF.R.U32.HI R0, RZ, 0x4, R3 ;  /* 0x00000004ff009819 */ /* 0x000fc80000011603 */
[----:B------:R-:W-:Y:S02]  /*0d60*/  @!P1 LOP3.LUT R0, R0, 0x3e, RZ, 0xc0, !PT ;  /* 0x0000003e00009812 */ /* 0x000fe400078ec0ff */
[----:B0-----:R-:W-:-:S05]  /*0d70*/  @!P1 LEA R5, R5, R2, 0x18 ;  /* 0x0000000205059211 */ /* 0x001fca00078ec0ff */
[----:B------:R-:W-:-:S05]  /*0d80*/  @!P1 IMAD.IADD R5, R0, 0x1, R5 ;  /* 0x0000000100059824 */ /* 0x000fca00078e0205 */
[----:B------:R1:W-:Y:S02]  /*0d90*/  @!P1 STS.U16 [R5+0x8], R6 ;  /* 0x0000080605009388 */ /* 0x0003e40000000400 */
.L_x_310:
[----:B------:R-:W-:Y:S05]  /*0da0*/  BSYNC.RECONVERGENT B1 ;  /* 0x0000000000017941 */ /* 0x000fea0003800200 */
.L_x_309:
[----:B------:R-:W-:Y:S01]  /*0db0*/  BAR.SYNC.DEFER_BLOCKING 0x0 ;  /* 0x0000000000007b1d */ /* 0x000fe20000010000 */
[----:B------:R-:W-:-:S13]  /*0dc0*/  ISETP.NE.AND P0, PT, R3, RZ, PT ;  /* 0x000000ff0300720c */ /* 0x000fda0003f05270 */
[----:B------:R-:W-:Y:S05]  /*0dd0*/  @P0 BRA `(.L_x_311) ;  /* 0x0000005000bc0947 */ /* 0x000fea0003800000 */
[----:B------:R-:W2:Y:S01]  /*0de0*/  S2UR UR5, SR_CgaCtaId ;  /* 0x00000000000579c3 */ /* 0x000ea20000008800 */
[----:B------:R-:W-:Y:S02]  /*0df0*/  UMOV UR4, 0x400 ;  /* 0x0000040000047882 */ /* 0x000fe40000000000 */
[----:B--2---:R-:W-:-:S09]  /*0e00*/  ULEA UR4, UR5, UR4, 0x18 ;  /* 0x0000000405047291 */ /* 0x004fd2000f8ec0ff */
[----:B-1----:R-:W1:Y:S04]  /*0e10*/  LDS.64 R4, [UR4+0x8] ;  /* 0x00000804ff047984 */ /* 0x002e680008000a00 */
[----:B------:R-:W2:Y:S01]  /*0e20*/  LDS.64 R8, [UR4+0x10] ;  /* 0x00001004ff087984 */ /* 0x000ea20008000a00 */
[----:B-1----:R-:W-:Y:S02]  /*0e30*/  PRMT R3, R4, 0x7632, R3 ;  /* 0x0000763204037816 */ /* 0x002fe40000000003 */
[C---:B------:R-:W-:Y:S02]  /*0e40*/  PRMT R0, R5.reuse, 0x7610, R0 ;  /* 0x0000761005007816 */ /* 0x040fe40000000000 */
[----:B------:R-:W-:Y:S02]  /*0e50*/  PRMT R5, R5, 0x7632, R5 ;  /* 0x0000763205057816 */ /* 0x000fe40000000005 */
[----:B------:R-:W-:-:S05]  /*0e60*/  HSETP2.GT.AND P0, PT, R3.H0_H0, R6.H0_H0, PT ;  /* 0x2000000603007234 */ /* 0x000fca0003f04800 */
[----:B------:R-:W-:-:S05]  /*0e70*/  SEL R3, R6, R3, !P0 ;  /* 0x0000000306037207 */ /* 0x000fca0004000000 */
[----:B------:R-:W-:-:S05]  /*0e80*/  HSETP2.GT.AND P0, PT, R0.H0_H0, R3.H0_H0, PT ;  /* 0x2000000300007234 */ /* 0x000fca0003f04800 */
[----:B------:R-:W-:Y:S02]  /*0e90*/  SEL R0, R3, R0, !P0 ;  /* 0x0000000003007207 */ /* 0x000fe40004000000 */
[----:B--2---:R-:W-:-:S03]  /*0ea0*/  PRMT R3, R8, 0x7610, R3 ;  /* 0x0000761008037816 */ /* 0x004fc60000000003 */
[----:B------:R-:W-:-:S05]  /*0eb0*/  HSETP2.GT.AND P0, PT, R5.H0_H0, R0.H0_H0, PT ;  /* 0x2000000005007234 */ /* 0x000fca0003f04800 */
[----:B------:R-:W-:Y:S02]  /*0ec0*/  SEL R0, R0, R5, !P0 ;  /* 0x0000000500007207 */ /* 0x000fe40004000000 */
[----:B------:R-:W-:-:S03]  /*0ed0*/  PRMT R5, R8, 0x7632, R5 ;  /* 0x0000763208057816 */ /* 0x000fc60000000005 */
[----:B------:R-:W-:-:S05]  /*0ee0*/  HSETP2.GT.AND P0, PT, R3.H0_H0, R0.H0_H0, PT ;  /* 0x2000000003007234 */ /* 0x000fca0003f04800 */
[----:B------:R-:W-:Y:S02]  /*0ef0*/  SEL R0, R0, R3, !P0 ;  /* 0x0000000300007207 */ /* 0x000fe40004000000 */
[----:B------:R-:W-:-:S03]  /*0f00*/  PRMT R3, R9, 0x7610, R3 ;  /* 0x0000761009037816 */ /* 0x000fc60000000003 */
[----:B------:R-:W-:-:S05]  /*0f10*/  HSETP2.GT.AND P0, PT, R5.H0_H0, R0.H0_H0, PT ;  /* 0x2000000005007234 */ /* 0x000fca0003f04800 */
[----:B------:R-:W-:Y:S02]  /*0f20*/  SEL R0, R0, R5, !P0 ;  /* 0x0000000500007207 */ /* 0x000fe40004000000 */
[----:B------:R-:W-:-:S03]  /*0f30*/  PRMT R5, R9, 0x7632, R5 ;  /* 0x0000763209057816 */ /* 0x000fc60000000005 */
[----:B------:R-:W-:-:S05]  /*0f40*/  HSETP2.GT.AND P0, PT, R3.H0_H0, R0.H0_H0, PT ;  /* 0x2000000003007234 */ /* 0x000fca0003f04800 */
[----:B------:R-:W-:-:S05]  /*0f50*/  SEL R0, R0, R3, !P0 ;  /* 0x0000000300007207 */ /* 0x000fca0004000000 */
[----:B------:R-:W-:-:S05]  /*0f60*/  HSETP2.GT.AND P0, PT, R5.H0_H0, R0.H0_H0, PT ;  /* 0x2000000005007234 */ /* 0x000fca0003f04800 */
[----:B------:R-:W-:-:S04]  /*0f70*/  SEL R0, R0, R5, !P0 ;  /* 0x0000000500007207 */ /* 0x000fc80004000000 */
[----:B------:R-:W-:Y:S01]  /*0f80*/  PRMT R6, R0, 0x7610, R6 ;  /* 0x0000761000067816 */ /* 0x000fe20000000006 */
[----:B------:R-:W-:Y:S06]  /*0f90*/  BRA `(.L_x_311) ;  /* 0x00000050004c7947 */ /* 0x000fec0003800000 */
.L_x_308:
[----:B------:R-:W1:Y:S01]  /*0fa0*/  S2R R2, SR_LANEID ;  /* 0x0000000000027919 */ /* 0x000e620000000000 */
[----:B------:R-:W-:Y:S02]  /*0fb0*/  LOP3.LUT R0, R3, 0x3e0, RZ, 0xc0, !PT ;  /* 0x000003e003007812 */ /* 0x000fe400078ec0ff */
[----:B-----5:R-:W-:Y:S02]  /*0fc0*/  LOP3.LUT R8, R6, 0xffff, RZ, 0xc0, !PT ;  /* 0x0000ffff06087812 */ /* 0x020fe400078ec0ff */
[----:B0-----:R-:W-:Y:S01]  /*0fd0*/  LOP3.LUT R7, RZ, R0, RZ, 0x33, !PT ;  /* 0x00000000ff077212 */ /* 0x001fe200078e33ff */
[----:B------:R-:W-:-:S04]  /*0fe0*/  VIADD R5, R0, 0x20 ;  /* 0x0000002000057836 */ /* 0x000fc80000000000 */
[----:B------:R-:W-:Y:S01]  /*0ff0*/  IMAD.IADD R7, R7, 0x1, R4 ;  /* 0x0000000107077824 */ /* 0x000fe200078e0204 */
[----:B------:R-:W-:-:S04]  /*1000*/  ISETP.GT.AND P0, PT, R5, R4, PT ;  /* 0x000000040500720c */ /* 0x000fc80003f04270 */
[----:B------:R-:W-:-:S05]  /*1010*/  SEL R7, R7, 0x1f, P0 ;  /* 0x0000001f07077807 */ /* 0x000fca0000000000 */
[----:B------:R-:W0:Y:S01]  /*1020*/  SHFL.DOWN PT, R5, R8, 0x1, R7 ;  /* 0x0820000008057989 */ /* 0x000e2200000e0007 */
[----:B-1----:R-:W-:-:S13]  /*1030*/  ISETP.GE.AND P1, PT, R2, R7, PT ;  /* 0x000000070200720c */ /* 0x002fda0003f26270 */
[----:B0-----:R-:W-:-:S05]  /*1040*/  @!P1 HSETP2.GT.AND P0, PT, R5.H0_H0, R6.H0_H0, PT ;  /* 0x2000000605009234 */ /* 0x001fca0003f04800 */
[----:B------:R-:W-:-:S04]  /*1050*/  @!P1 SEL R0, R6, R5, !P0 ;  /* 0x0000000506009207 */ /* 0x000fc80004000000 */
[----:B------:R-:W-:Y:S01]  /*1060*/  @!P1 PRMT R6, R0, 0x7610, R6 ;  /* 0x0000761000069816 */ /* 0x000fe20000000006 */
[----:B------:R-:W-:-:S03]  /*1070*/  VIADD R0, R2, 0x2 ;  /* 0x0000000202007836 */ /* 0x000fc60000000000 */
[----:B------:R-:W-:Y:S02]  /*1080*/  LOP3.LUT R10, R6, 0xffff, RZ, 0xc0, !PT ;  /* 0x0000ffff060a7812 */ /* 0x000fe400078ec0ff */
[----:B------:R-:W-:-:S03]  /*1090*/  ISETP.GT.AND P1, PT, R0, R7, PT ;  /* 0x000000070000720c */ /* 0x000fc60003f24270 */
[----:B------:R-:W0:Y:S10]  /*10a0*/  SHFL.DOWN PT, R5, R10, 0x2, R7 ;  /* 0x084000000a057989 */ /* 0x000e3400000e0007 */
        /* <DEDUP_REMOVED lines=8> */
[----:B------:R-:W-:Y:S02]  /*1130*/  @!P1 SEL R0, R6, R5, !P0 ;  /* 0x0000000506009207 */ /* 0x000fe40004000000 */
[----:B------:R-:W-:Y:S02]  /*1140*/  ISETP.NE.AND P0, PT, R2, RZ, PT ;  /* 0x000000ff0200720c */ /* 0x000fe40003f05270 */
[----:B------:R-:W-:Y:S01]  /*1150*/  @!P1 PRMT R6, R0, 0x7610, R6 ;  /* 0x0000761000069816 */ /* 0x000fe20000000006 */
[----:B------:R-:W-:-:S03]  /*1160*/  VIADD R0, R2, 0x8 ;  /* 0x0000000802007836 */ /* 0x000fc60000000000 */
[----:B------:R-:W-:Y:S02]  /*1170*/  LOP3.LUT R10, R6, 0xffff, RZ, 0xc0, !PT ;  /* 0x0000ffff060a7812 */ /* 0x000fe400078ec0ff */
[----:B------:R-:W-:-:S03]  /*1180*/  ISETP.GT.AND P2, PT, R0, R7, PT ;  /* 0x000000070000720c */ /* 0x000fc60003f44270 */
[----:B------:R-:W0:Y:S02]  /*1190*/  SHFL.DOWN PT, R5, R10, 0x8, R7 ;  /* 0x090000000a057989 */ /* 0x000e2400000e0007 */
[----:B------:R-:W1:Y:S08]  /*11a0*/  @!P0 S2R R9, SR_CgaCtaId ;  /* 0x0000000000098919 */ /* 0x000e700000008800 */
[----:B0-----:R-:W-:-:S05]  /*11b0*/  @!P2 HSETP2.GT.AND P1, PT, R5.H0_H0, R6.H0_H0, PT ;  /* 0x200000060500a234 */ /* 0x001fca0003f24800 */
[----:B------:R-:W-:-:S04]  /*11c0*/  @!P2 SEL R0, R6, R5, !P1 ;  /* 0x000000050600a207 */ /* 0x000fc80004800000 */
[----:B------:R-:W-:Y:S01]  /*11d0*/  @!P2 PRMT R6, R0, 0x7610, R6 ;  /* 0x000076100006a816 */ /* 0x000fe20000000006 */
[----:B------:R-:W-:Y:S01]  /*11e0*/  VIADD R0, R2, 0x10 ;  /* 0x0000001002007836 */ /* 0x000fe20000000000 */
[----:B------:R-:W-:Y:S02]  /*11f0*/  @!P0 MOV R2, 0x400 ;  /* 0x0000040000028802 */ /* 0x000fe40000000f00 */
[----:B------:R-:W-:Y:S02]  /*1200*/  LOP3.LUT R8, R6, 0xffff, RZ, 0xc0, !PT ;  /* 0x0000ffff06087812 */ /* 0x000fe400078ec0ff */
[----:B------:R-:W-:Y:S02]  /*1210*/  ISETP.GT.AND P2, PT, R0, R7, PT ;  /* 0x000000070000720c */ /* 0x000fe40003f44270 */
[----:B------:R-:W-:Y:S01]  /*1220*/  @!P0 SHF.R.U32.HI R0, RZ, 0x4, R3 ;  /* 0x00000004ff008819 */ /* 0x000fe20000011603 */
[----:B------:R-:W0:Y:S01]  /*1230*/  SHFL.DOWN PT, R5, R8, 0x10, R7 ;  /* 0x0a00000008057989 */ /* 0x000e2200000e0007 */
[----:B-1----:R-:W-:-:S02]  /*1240*/  @!P0 LEA R9, R9, R2, 0x18 ;  /* 0x0000000209098211 */ /* 0x002fc400078ec0ff */
[----:B------:R-:W-:-:S05]  /*1250*/  @!P0 LOP3.LUT R2, R0, 0x3e, RZ, 0xc0, !PT ;  /* 0x0000003e00028812 */ /* 0x000fca00078ec0ff */
[----:B------:R-:W-:Y:S02]  /*1260*/  @!P0 IMAD.IADD R9, R2, 0x1, R9 ;  /* 0x0000000102098824 */ /* 0x000fe400078e0209 */
[----:B0-----:R-:W-:-:S05]  /*1270*/  @!P2 HSETP2.GT.AND P1, PT, R5.H0_H0, R6.H0_H0, PT ;  /* 0x200000060500a234 */ /* 0x001fca0003f24800 */
[----:B------:R-:W-:-:S04]  /*1280*/  @!P2 SEL R0, R6, R5, !P1 ;  /* 0x000000050600a207 */ /* 0x000fc80004800000 */
[----:B------:R-:W-:-:S05]  /*1290*/  @!P2 PRMT R6, R0, 0x7610, R6 ;  /* 0x000076100006a816 */ /* 0x000fca0000000006 */
[----:B------:R2:W-:Y:S01]  /*12a0*/  @!P0 STS.U16 [R9+0x8], R6 ;  /* 0x0000080609008388 */ /* 0x0005e20000000400 */
[----:B------:R-:W-:Y:S01]  /*12b0*/  BAR.SYNC.DEFER_BLOCKING 0x0 ;  /* 0x0000000000007b1d */ /* 0x000fe20000010000 */
[----:B------:R-:W-:-:S04]  /*12c0*/  ISETP.GE.AND P0, PT, R4, 0x21, PT ;  /* 0x000000210400780c */ /* 0x000fc80003f06270 */
[----:B------:R-:W-:-:S13]  /*12d0*/  ISETP.NE.OR P0, PT, R3, RZ, !P0 ;  /* 0x000000ff0300720c */ /* 0x000fda0004705670 */
[----:B--2---:R-:W-:Y:S05]  /*12e0*/  @P0 BRA `(.L_x_311) ;  /* 0x0000004c00780947 */ /* 0x004fea0003800000 */
[----:B------:R-:W0:Y:S01]  /*12f0*/  S2UR UR5, SR_CgaCtaId ;  /* 0x00000000000579c3 */ /* 0x000e220000008800 */
[----:B------:R-:W-:Y:S01]  /*1300*/  UMOV UR4, 0x400 ;  /* 0x0000040000047882 */ /* 0x000fe20000000000 */
[----:B------:R-:W-:Y:S01]  /*1310*/  ISETP.GE.U32.AND P1, PT, R4, 0x41, PT ;  /* 0x000000410400780c */ /* 0x000fe20003f26070 */
[----:B0-----:R-:W-:-:S09]  /*1320*/  ULEA UR4, UR5, UR4, 0x18 ;  /* 0x0000000405047291 */ /* 0x001fd2000f8ec0ff */
[----:B------:R-:W0:Y:S02]  /*1330*/  LDS.U16 R3, [UR4+0xa] ;  /* 0x00000a04ff037984 */ /* 0x000e240008000400 */
[----:B0-----:R-:W-:-:S05]  /*1340*/  HSETP2.GT.AND P0, PT, R3.H0_H0, R6.H0_H0, PT ;  /* 0x2000000603007234 */ /* 0x001fca0003f04800 */
[----:B------:R-:W-:Y:S01]  /*1350*/  SEL R6, R6, R3, !P0 ;  /* 0x0000000306067207 */ /* 0x000fe20004000000 */
[----:B------:R-:W-:Y:S07]  /*1360*/  @!P1 BRA `(.L_x_311) ;  /* 0x0000004c00589947 */ /* 0x000fee0003800000 */
[----:B------:R-:W0:Y:S01]  /*1370*/  LDS.U16 R3, [UR4+0xc] ;  /* 0x00000c04ff037984 */ /* 0x000e220008000400 */
[----:B------:R-:W-:Y:S02]  /*1380*/  ISETP.GE.U32.AND P1, PT, R4, 0x61, PT ;  /* 0x000000610400780c */ /* 0x000fe40003f26070 */
[----:B0-----:R-:W-:-:S05]  /*1390*/  HSETP2.GT.AND P0, PT, R3.H0_H0, R6.H0_H0, PT ;  /* 0x2000000603007234 */ /* 0x001fca0003f04800 */
[----:B------:R-:W-:-:S06]  /*13a0*/  SEL R6, R6, R3, !P0 ;  /* 0x0000000306067207 */ /* 0x000fcc0004000000 */
[----:B------:R-:W-:Y:S05]  /*13b0*/  @!P1 BRA `(.L_x_311) ;  /* 0x0000004c00449947 */ /* 0x000fea0003800000 */
        /* <DEDUP_REMOVED lines=20> */
[----:B------:R-:W0:Y:S02]  /*1500*/  LDS.U16 R3, [UR4+0x16] ;  /* 0x00001604ff037984 */ /* 0x000e240008000400 */
[----:B0-----:R-:W-:-:S05]  /*1510*/  HSETP2.GT.AND P0, PT, R3.H0_H0, R6.H0_H0, PT ;  /* 0x2000000603007234 */ /* 0x001fca0003f04800 */
[----:B------:R-:W-:Y:S01]  /*1520*/  SEL R6, R6, R3, !P0 ;  /* 0x0000000306067207 */ /* 0x000fe20004000000 */
[----:B------:R-:W-:Y:S07]  /*1530*/  BRA `(.L_x_311) ;  /* 0x0000004800e47947 */ /* 0x000fee0003800000 */
.L_x_295:
[----:B------:R-:W0:Y:S01]  /*1540*/  S2R R0, SR_TID.X ;  /* 0x0000000000007919 */ /* 0x000e220000002100 */
[----:B------:R-:W1:Y:S01]  /*1550*/  LDC.64 R2, c[0x0][0x380] ;  /* 0x0000e000ff027b82 */ /* 0x000e620000000a00 */
[----:B0-----:R-:W-:-:S04]  /*1560*/  IMAD.SHL.U32 R5, R0, 0x4, RZ ;  /* 0x0000000400057824 */ /* 0x001fc800078e00ff */
[----:B-1----:R-:W-:-:S05]  /*1570*/  IMAD.WIDE.U32 R2, R5, 0x2, R2 ;  /* 0x0000000205027825 */ /* 0x002fca00078e0002 */
[----:B------:R-:W2:Y:S04]  /*1580*/  LDG.E.U16.CONSTANT R26, desc[UR6][R2.64] ;  /* 0x00000006021a7981 */ /* 0x000ea8000c1e9500 */
[----:B------:R-:W2:Y:S04]  /*1590*/  LDG.E.U16.CONSTANT R27, desc[UR6][R2.64+0x2] ;  /* 0x00000206021b7981 */ /* 0x000ea8000c1e9500 */
[----:B------:R-:W3:Y:S04]  /*15a0*/  LDG.E.U16.CONSTANT R28, desc[UR6][R2.64+0x4] ;  /* 0x00000406021c7981 */ /* 0x000ee8000c1e9500 */
[----:B------:R-:W4:Y:S04]  /*15b0*/  LDG.E.U16.CONSTANT R29, desc[UR6][R2.64+0x6] ;  /* 0x00000606021d7981 */ /* 0x000f28000c1e9500 */
[----:B------:R-:W5:Y:S04]  /*15c0*/  LDG.E.U16.CONSTANT R30, desc[UR6][R2.64+0x800] ;  /* 0x00080006021e7981 */ /* 0x000f68000c1e9500 */
        /* <DEDUP_REMOVED lines=26> */
[----:B------:R-:W5:Y:S01]  /*1770*/  LDG.E.U16.CONSTANT R5, desc[UR6][R2.64+0x3806] ;  /* 0x0038060602057981 */ /* 0x000f62000c1e9500 */
[----:B------:R-:W-:-:S02]  /*1780*/  ISETP.GE.U32.AND P1, PT, R4, 0x4000, PT ;  /* 0x000040000400780c */ /* 0x000fc40003f26070 */
[----:B--2---:R-:W-:-:S05]  /*1790*/  HSETP2.GT.AND P0, PT, R27.H0_H0, R26.H0_H0, PT ;  /* 0x2000001a1b007234 */ /* 0x004fca0003f04800 */
[----:B------:R-:W-:-:S05]  /*17a0*/  SEL R27, R26, R27, !P0 ;  /* 0x0000001b1a1b7207 */ /* 0x000fca0004000000 */
[----:B---3--:R-:W-:-:S05]  /*17b0*/  HSETP2.GT.AND P0, PT, R28.H0_H0, R27.H0_H0, PT ;  /* 0x2000001b1c007234 */ /* 0x008fca0003f04800 */
[----:B------:R-:W-:-:S05]  /*17c0*/  SEL R28, R27, R28, !P0 ;  /* 0x0000001c1b1c7207 */ /* 0x000fca0004000000 */
[----:B----4-:R-:W-:-:S05]  /*17d0*/  HSETP2.GT.AND P0, PT, R29.H0_H0, R28.H0_H0, PT ;  /* 0x2000001c1d007234 */ /* 0x010fca0003f04800 */
[----:B------:R-:W-:-:S05]  /*17e0*/  SEL R29, R28, R29, !P0 ;  /* 0x0000001d1c1d7207 */ /* 0x000fca0004000000 */
[----:B-----5:R-:W-:-:S05]  /*17f0*/  HSETP2.GT.AND P0, PT, R30.H0_H0, R29.H0_H0, PT ;  /* 0x2000001d1e007234 */ /* 0x020fca0003f04800 */
        /* <DEDUP_REMOVED lines=53> */
[----:B------:R-:W-:-:S04]  /*1b50*/  IMAD.MOV.U32 R7, RZ, RZ, 0x2000 ;  /* 0x00002000ff077424 */ /* 0x000fc800078e00ff */
[----:B------:R-:W-:-:S05]  /*1b60*/  HSETP2.GT.AND P0, PT, R5.H0_H0, R6.H0_H0, PT ;  /* 0x2000000605007234 */ /* 0x000fca0003f04800 */
[----:B------:R-:W-:Y:S01]  /*1b70*/  SEL R6, R6, R5, !P0 ;  /* 0x0000000506067207 */ /* 0x000fe20004000000 */
[----:B------:R-:W-:Y:S07]  /*1b80*/  @!P1 BRA `(.L_x_312) ;  /* 0x0000000400ac9947 */ /* 0x000fee0003800000 */
[----:B------:R-:W0:Y:S01]  /*1b90*/  LDC R9, c[0x0][0x390] ;  /* 0x0000e400ff097b82 */ /* 0x000e220000000800 */
[----:B------:R-:W-:Y:S02]  /*1ba0*/  VIADD R10, R4, 0xffffe000 ;  /* 0xffffe000040a7836 */ /* 0x000fe40000000000 */
[----:B------:R-:W-:-:S07]  /*1bb0*/  IMAD.MOV.U32 R7, RZ, RZ, 0x2000 ;  /* 0x00002000ff077424 */ /* 0x000fce00078e00ff */
.L_x_314:
[----:B------:R-:W-:-:S05]  /*1bc0*/  IMAD.WIDE R4, R7, 0x2, R2 ;  /* 0x0000000207047825 */ /* 0x000fca00078e0202 */
        /* <DEDUP_REMOVED lines=31> */
[----:B--2---:R-:W-:-:S05]  /*1dc0*/  HSETP2.GT.AND P0, PT, R37.H0_H0, R6.H0_H0, PT ;  /* 0x2000000625007234 */ /* 0x004fca0003f04800 */
[----:B------:R-:W-:Y:S02]  /*1dd0*/  SEL R37, R6, R37, !P0 ;  /* 0x0000002506257207 */ /* 0x000fe40004000000 */
[----:B------:R0:W2:Y:S03]  /*1de0*/  LDG.E.U16.CONSTANT R6, desc[UR6][R4.64+0x3806] ;  /* 0x0038060604067981 */ /* 0x0000a6000c1e9500 */
[----:B---3--:R-:W-:-:S05]  /*1df0*/  HSETP2.GT.AND P0, PT, R36.H0_H0, R37.H0_H0, PT ;  /* 0x2000002524007234 */ /* 0x008fca0003f04800 */
[----:B------:R-:W-:Y:S01]  /*1e00*/  SEL R37, R37, R36, !P0 ;  /* 0x0000002425257207 */ /* 0x000fe20004000000 */
[----:B0-----:R-:W-:-:S04]  /*1e10*/  IMAD.MOV.U32 R4, RZ, RZ, R9 ;  /* 0x000000ffff047224 */ /* 0x001fc800078e0009 */
[----:B----4-:R-:W-:Y:S01]  /*1e20*/  HSETP2.GT.AND P0, PT, R38.H0_H0, R37.H0_H0, PT ;  /* 0x2000002526007234 */ /* 0x010fe20003f04800 */
[----:B------:R-:W-:-:S04]  /*1e30*/  IMAD.IADD R5, R4, 0x1, -R7 ;  /* 0x0000000104057824 */ /* 0x000fc800078e0a07 */
[----:B------:R-:W-:Y:S02]  /*1e40*/  SEL R38, R37, R38, !P0 ;  /* 0x0000002625267207 */ /* 0x000fe40004000000 */
[----:B------:R-:W-:-:S03]  /*1e50*/  ISETP.GE.AND P1, PT, R5, 0x2000, PT ;  /* 0x000020000500780c */ /* 0x000fc60003f26270 */
        /* <DEDUP_REMOVED lines=56> */
[----:B--2---:R-:W-:-:S05]  /*21e0*/  HSETP2.GT.AND P0, PT, R6.H0_H0, R11.H0_H0, PT ;  /* 0x2000000b06007234 */ /* 0x004fca0003f04800 */
[----:B------:R-:W-:Y:S01]  /*21f0*/  SEL R6, R11, R6, !P0 ;  /* 0x000000060b067207 */ /* 0x000fe20004000000 */
[----:B------:R-:W-:Y:S07]  /*2200*/  @!P1 BRA `(.L_x_313) ;  /* 0x00000008009c9947 */ /* 0x000fee0003800000 */
[----:B------:R-:W-:-:S05]  /*2210*/  VIADD R7, R7, 0x2000 ;  /* 0x0000200007077836 */ /* 0x000fca0000000000 */
[----:B------:R-:W-:-:S13]  /*2220*/  ISETP.GT.AND P0, PT, R7, R10, PT ;  /* 0x0000000a0700720c */ /* 0x000fda0003f04270 */
[----:B------:R-:W-:Y:S05]  /*2230*/  @!P0 BRA `(.L_x_314) ;  /* 0xfffffff800608947 */ /* 0x000fea000383ffff */
.L_x_312:
[----:B------:R-:W-:-:S13]  /*2240*/  ISETP.GE.AND P0, PT, R7, R4, PT ;  /* 0x000000040700720c */ /* 0x000fda0003f06270 */
[----:B------:R-:W-:Y:S05]  /*2250*/  @P0 BRA `(.L_x_313) ;  /* 0x0000000800880947 */ /* 0x000fea0003800000 */
[----:B------:R-:W-:Y:S01]  /*2260*/  IMAD.IADD R5, R4, 0x1, -R7 ;  /* 0x0000000104057824 */ /* 0x000fe200078e0a07 */
[----:B------:R-:W-:Y:S04]  /*2270*/  BSSY.RECONVERGENT B1, `(.L_x_313) ;  /* 0x00000a0000017945 */ /* 0x000fe80003800200 */
[----:B------:R-:W-:-:S13]  /*2280*/  ISETP.GE.AND P0, PT, R0, R5, PT ;  /* 0x000000050000720c */ /* 0x000fda0003f06270 */
[----:B------:R-:W-:Y:S05]  /*2290*/  @P0 BRA `(.L_x_315) ;  /* 0x0000000800740947 */ /* 0x000fea0003800000 */
[----:B------:R-:W-:Y:S01]  /*22a0*/  LOP3.LUT R2, RZ, R0, RZ, 0x33, !PT ;  /* 0x00000000ff027212 */ /* 0x000fe200078e33ff */
[----:B------:R-:W-:Y:S03]  /*22b0*/  BSSY.RECONVERGENT B2, `(.L_x_316) ;  /* 0x0000016000027945 */ /* 0x000fe60003800200 */
[----:B------:R-:W-:Y:S01]  /*22c0*/  IADD3 R2, PT, PT, -R7, R4, R2 ;  /* 0x0000000407027210 */ /* 0x000fe20007ffe102 */
[----:B------:R-:W-:-:S03]  /*22d0*/  IMAD.MOV.U32 R4, RZ, RZ, R0 ;  /* 0x000000ffff047224 */ /* 0x000fc600078e0000 */
        /* <DEDUP_REMOVED lines=10> */
.L_x_318:
[----:B0-----:R-:W-:-:S06]  /*2380*/  IMAD.WIDE.U32 R2, R11, 0x2, R8 ;  /* 0x000000020b027825 */ /* 0x001fcc00078e0008 */
[----:B------:R-:W2:Y:S01]  /*2390*/  LDG.E.U16.CONSTANT R3, desc[UR6][R2.64] ;  /* 0x0000000602037981 */ /* 0x000ea2000c1e9500 */
[----:B------:R-:W-:Y:S02]  /*23a0*/  VIADD R10, R10, 0x1 ;  /* 0x000000010a0a7836 */ /* 0x000fe40000000000 */
[----:B------:R-:W-:Y:S02]  /*23b0*/  VIADD R4, R4, 0x100 ;  /* 0x0000010004047836 */ /* 0x000fe40000000000 */
[----:B------:R-:W-:Y:S01]  /*23c0*/  VIADD R11, R11, 0x100 ;  /* 0x000001000b0b7836 */ /* 0x000fe20000000000 */
[----:B------:R-:W-:Y:S02]  /*23d0*/  ISETP.NE.AND P1, PT, R10, RZ, PT ;  /* 0x000000ff0a00720c */ /* 0x000fe40003f25270 */
[----:B--2---:R-:W-:-:S05]  /*23e0*/  HSETP2.GT.AND P0, PT, R3.H0_H0, R6.H0_H0, PT ;  /* 0x2000000603007234 */ /* 0x004fca0003f04800 */
[----:B------:R-:W-:-:S06]  /*23f0*/  SEL R6, R6, R3, !P0 ;  /* 0x0000000306067207 */ /* 0x000fcc0004000000 */
[----:B------:R-:W-:Y:S05]  /*2400*/  @P1 BRA `(.L_x_318) ;  /* 0xfffffffc00dc1947 */ /* 0x000fea000383ffff */
.L_x_317:
[----:B------:R-:W-:Y:S05]  /*2410*/  BSYNC.RECONVERGENT B2 ;  /* 0x0000000000027941 */ /* 0x000fea0003800200 */
.L_x_316:
        /* <DEDUP_REMOVED lines=16> */
.L_x_321:
[----:B------:R-:W0:Y:S01]  /*2520*/  LDC.64 R8, c[0x0][0x380] ;  /* 0x0000e000ff087b82 */ /* 0x000e220000000a00 */
[----:B------:R-:W2:Y:S04]  /*2530*/  LDG.E.U16.CONSTANT R19, desc[UR6][R2.64+-0x200] ;  /* 0xfffe000602137981 */ /* 0x000ea8000c1e9500 */
[----:B------:R-:W3:Y:S01]  /*2540*/  LDG.E.U16.CONSTANT R21, desc[UR6][R2.64] ;  /* 0x0000000602157981 */ /* 0x000ee2000c1e9500 */
[----:B------:R-:W-:-:S03]  /*2550*/  VIADD R15, R7, 0x400 ;  /* 0x00000400070f7836 */ /* 0x000fc60000000000 */
[----:B------:R-:W4:Y:S04]  /*2560*/  LDG.E.U16.CONSTANT R23, desc[UR6][R2.64+0x200] ;  /* 0x0002000602177981 */ /* 0x000f28000c1e9500 */
[----:B------:R-:W5:Y:S04]  /*2570*/  LDG.E.U16.CONSTANT R25, desc[UR6][R2.64+0x600] ;  /* 0x0006000602197981 */ /* 0x000f68000c1e9500 */
[----:B------:R-:W5:Y:S01]  /*2580*/  LDG.E.U16.CONSTANT R27, desc[UR6][R2.64+0x800] ;  /* 0x00080006021b7981 */ /* 0x000f62000c1e9500 */
[----:B------:R-:W-:-:S03]  /*2590*/  VIADD R31, R7, 0x800 ;  /* 0x00000800071f7836 */ /* 0x000fc60000000000 */
[----:B------:R-:W5:Y:S01]  /*25a0*/  LDG.E.U16.CONSTANT R29, desc[UR6][R2.64+0xa00] ;  /* 0x000a0006021d7981 */ /* 0x000f62000c1e9500 */
[----:B0-----:R-:W-:-:S03]  /*25b0*/  IMAD.WIDE.U32 R12, R7, 0x2, R8 ;  /* 0x00000002070c7825 */ /* 0x001fc600078e0008 */
[----:B------:R-:W5:Y:S04]  /*25c0*/  LDG.E.U16.CONSTANT R33, desc[UR6][R2.64+0x1000] ;  /* 0x0010000602217981 */ /* 0x000f68000c1e9500 */
[----:B------:R0:W2:Y:S01]  /*25d0*/  LDG.E.U16.CONSTANT R17, desc[UR6][R12.64] ;  /* 0x000000060c117981 */ /* 0x0000a2000c1e9500 */
[----:B------:R-:W-:-:S03]  /*25e0*/  IMAD.WIDE.U32 R14, R15, 0x2, R8 ;  /* 0x000000020f0e7825 */ /* 0x000fc600078e0008 */
[----:B------:R-:W5:Y:S04]  /*25f0*/  LDG.E.U16.CONSTANT R35, desc[UR6][R2.64+0x1200] ;  /* 0x0012000602237981 */ /* 0x000f68000c1e9500 */
[----:B------:R-:W5:Y:S01]  /*2600*/  LDG.E.U16.CONSTANT R15, desc[UR6][R14.64] ;  /* 0x000000060e0f7981 */ /* 0x000f62000c1e9500 */
[----:B0-----:R-:W-:-:S03]  /*2610*/  IMAD.WIDE.U32 R12, R31, 0x2, R8 ;  /* 0x000000021f0c7825 */ /* 0x001fc600078e0008 */
[----:B------:R-:W5:Y:S04]  /*2620*/  LDG.E.U16.CONSTANT R31, desc[UR6][R2.64+0xe00] ;  /* 0x000e0006021f7981 */ /* 0x000f68000c1e9500 */
[----:B------:R-:W5:Y:S01]  /*2630*/  LDG.E.U16.CONSTANT R13, desc[UR6][R12.64] ;  /* 0x000000060c0d7981 */ /* 0x000f62000c1e9500 */
[----:B------:R-:W-:-:S03]  /*2640*/  VIADD R37, R7, 0xc00 ;  /* 0x00000c0007257836 */ /* 0x000fc60000000000 */
[----:B------:R-:W5:Y:S01]  /*2650*/  LDG.E.U16.CONSTANT R39, desc[UR6][R2.64+0x1800] ;  /* 0x0018000602277981 */ /* 0x000f62000c1e9500 */
[----:B------:R-:W-:-:S03]  /*2660*/  IMAD.WIDE.U32 R8, R37, 0x2, R8 ;  /* 0x0000000225087825 */ /* 0x000fc600078e0008 */
[----:B------:R-:W5:Y:S04]  /*2670*/  LDG.E.U16.CONSTANT R37, desc[UR6][R2.64+0x1600] ;  /* 0x0016000602257981 */ /* 0x000f68000c1e9500 */
[----:B------:R-:W5:Y:S04]  /*2680*/  LDG.E.U16.CONSTANT R9, desc[UR6][R8.64] ;  /* 0x0000000608097981 */ /* 0x000f68000c1e9500 */
[----:B------:R0:W5:Y:S01]  /*2690*/  LDG.E.U16.CONSTANT R41, desc[UR6][R2.64+0x1a00] ;  /* 0x001a000602297981 */ /* 0x000162000c1e9500 */
[----:B------:R-:W-:-:S05]  /*26a0*/  VIADD R4, R4, 0x1000 ;  /* 0x0000100004047836 */ /* 0x000fca0000000000 */
[----:B------:R-:W-:Y:S02]  /*26b0*/  ISETP.GE.AND P2, PT, R4, R11, PT ;  /* 0x0000000b0400720c */ /* 0x000fe40003f46270 */
[----:B0-----:R-:W-:Y:S01]  /*26c0*/  IADD3 R2, P3, PT, R2, 0x2000, RZ ;  /* 0x0000200002027810 */ /* 0x001fe20007f7e0ff */
[----:B------:R-:W-:-:S04]  /*26d0*/  VIADD R7, R7, 0x1000 ;  /* 0x0000100007077836 */ /* 0x000fc80000000000 */
[----:B------:R-:W-:Y:S01]  /*26e0*/  IMAD.X R3, RZ, RZ, R3, P3 ;  /* 0x000000ffff037224 */ /* 0x000fe200018e0603 */
[----:B--2---:R-:W-:-:S05]  /*26f0*/  HSETP2.GT.AND P1, PT, R17.H0_H0, R6.H0_H0, PT ;  /* 0x2000000611007234 */ /* 0x004fca0003f24800 */
[----:B------:R-:W-:-:S05]  /*2700*/  SEL R6, R6, R17, !P1 ;  /* 0x0000001106067207 */ /* 0x000fca0004800000 */
[----:B------:R-:W-:-:S05]  /*2710*/  HSETP2.GT.AND P1, PT, R19.H0_H0, R6.H0_H0, PT ;  /* 0x2000000613007234 */ /* 0x000fca0003f24800 */
        /* <DEDUP_REMOVED lines=30> */
.L_x_320:
[----:B------:R-:W-:Y:S05]  /*2900*/  BSYNC.RECONVERGENT B2 ;  /* 0x0000000000027941 */ /* 0x000fea0003800200 */
.L_x_319:
[----:B------:R-:W-:Y:S01]  /*2910*/  IMAD.IADD R8, R5, 0x1, -R4 ;  /* 0x0000000105087824 */ /* 0x000fe200078e0a04 */
[----:B------:R-:W-:Y:S04]  /*2920*/  BSSY.RECONVERGENT B2, `(.L_x_322) ;  /* 0x0000024000027945 */ /* 0x000fe80003800200 */
[----:B------:R-:W-:-:S13]  /*2930*/  ISETP.GT.AND P1, PT, R8, 0x400, PT ;  /* 0x000004000800780c */ /* 0x000fda0003f24270 */
[----:B------:R-:W-:Y:S05]  /*2940*/  @!P1 BRA `(.L_x_323) ;  /* 0x0000000000849947 */ /* 0x000fea0003800000 */
[----:B------:R-:W0:Y:S01]  /*2950*/  LDC.64 R10, c[0x0][0x380] ;  /* 0x0000e000ff0a7b82 */ /* 0x000e220000000a00 */
[----:B------:R-:W2:Y:S04]  /*2960*/  LDG.E.U16.CONSTANT R13, desc[UR6][R2.64+-0x200] ;  /* 0xfffe0006020d7981 */ /* 0x000ea8000c1e9500 */
[----:B------:R-:W3:Y:S01]  /*2970*/  LDG.E.U16.CONSTANT R15, desc[UR6][R2.64] ;  /* 0x00000006020f7981 */ /* 0x000ee2000c1e9500 */
[----:B------:R-:W-:-:S03]  /*2980*/  VIADD R19, R7, 0x400 ;  /* 0x0000040007137836 */ /* 0x000fc60000000000 */
[----:B------:R-:W4:Y:S04]  /*2990*/  LDG.E.U16.CONSTANT R17, desc[UR6][R2.64+0x200] ;  /* 0x0002000602117981 */ /* 0x000f28000c1e9500 */
[----:B------:R-:W5:Y:S04]  /*29a0*/  LDG.E.U16.CONSTANT R21, desc[UR6][R2.64+0x800] ;  /* 0x0008000602157981 */ /* 0x000f68000c1e9500 */
[----:B------:R-:W5:Y:S01]  /*29b0*/  LDG.E.U16.CONSTANT R23, desc[UR6][R2.64+0xa00] ;  /* 0x000a000602177981 */ /* 0x000f62000c1e9500 */
[----:B0-----:R-:W-:-:S06]  /*29c0*/  IMAD.WIDE.U32 R8, R7, 0x2, R10 ;  /* 0x0000000207087825 */ /* 0x001fcc00078e000a */
[----:B------:R-:W2:Y:S01]  /*29d0*/  LDG.E.U16.CONSTANT R9, desc[UR6][R8.64] ;  /* 0x0000000608097981 */ /* 0x000ea2000c1e9500 */
[----:B------:R-:W-:-:S03]  /*29e0*/  IMAD.WIDE.U32 R10, R19, 0x2, R10 ;  /* 0x00000002130a7825 */ /* 0x000fc600078e000a */
[----:B------:R0:W5:Y:S04]  /*29f0*/  LDG.E.U16.CONSTANT R19, desc[UR6][R2.64+0x600] ;  /* 0x0006000602137981 */ /* 0x000168000c1e9500 */
[----:B------:R-:W5:Y:S01]  /*2a00*/  LDG.E.U16.CONSTANT R11, desc[UR6][R10.64] ;  /* 0x000000060a0b7981 */ /* 0x000f62000c1e9500 */
[----:B------:R-:W-:Y:S01]  /*2a10*/  VIADD R4, R4, 0x800 ;  /* 0x0000080004047836 */ /* 0x000fe20000000000 */
        /* <DEDUP_REMOVED lines=17> */
[----:B------:R-:W-:Y:S02]  /*2b30*/  HSETP2.GT.AND P1, PT, R23.H0_H0, R6.H0_H0, PT ;  /* 0x2000000617007234 */ /* 0x000fe40003f24800 */
[----:B------:R-:W-:-:S03]  /*2b40*/  PLOP3.LUT P0, PT, PT, PT, PT, 0x8, 0x80 ;  /* 0x000000000080781c */ /* 0x000fc60003f0e170 */
[----:B------:R-:W-:-:S10]  /*2b50*/  SEL R6, R6, R23, !P1 ;  /* 0x0000001706067207 */ /* 0x000fd40004800000 */
.L_x_323:
[----:B------:R-:W-:Y:S05]  /*2b60*/  BSYNC.RECONVERGENT B2 ;  /* 0x0000000000027941 */ /* 0x000fea0003800200 */
.L_x_322:
[----:B------:R-:W-:-:S13]  /*2b70*/  ISETP.LT.OR P0, PT, R4, R5, P0 ;  /* 0x000000050400720c */ /* 0x000fda0000701670 */
[----:B------:R-:W-:Y:S05]  /*2b80*/  @!P0 BRA `(.L_x_315) ;  /* 0x0000000000388947 */ /* 0x000fea0003800000 */
[----:B------:R-:W0:Y:S01]  /*2b90*/  LDC.64 R4, c[0x0][0x380] ;  /* 0x0000e000ff047b82 */ /* 0x000e220000000a00 */
[----:B------:R-:W2:Y:S04]  /*2ba0*/  LDG.E.U16.CONSTANT R9, desc[UR6][R2.64] ;  /* 0x0000000602097981 */ /* 0x000ea8000c1e9500 */
[----:B------:R-:W3:Y:S01]  /*2bb0*/  LDG.E.U16.CONSTANT R11, desc[UR6][R2.64+0x200] ;  /* 0x00020006020b7981 */ /* 0x000ee2000c1e9500 */
[----:B0-----:R-:W-:-:S03]  /*2bc0*/  IMAD.WIDE.U32 R4, R7, 0x2, R4 ;  /* 0x0000000207047825 */ /* 0x001fc600078e0004 */
[----:B------:R-:W4:Y:S04]  /*2bd0*/  LDG.E.U16.CONSTANT R7, desc[UR6][R2.64+-0x200] ;  /* 0xfffe000602077981 */ /* 0x000f28000c1e9500 */
[----:B------:R-:W5:Y:S02]  /*2be0*/  LDG.E.U16.CONSTANT R5, desc[UR6][R4.64] ;  /* 0x0000000604057981 */ /* 0x000f64000c1e9500 */
[----:B-----5:R-:W-:-:S05]  /*2bf0*/  HSETP2.GT.AND P0, PT, R5.H0_H0, R6.H0_H0, PT ;  /* 0x2000000605007234 */ /* 0x020fca0003f04800 */
[----:B------:R-:W-:-:S05]  /*2c00*/  SEL R6, R6, R5, !P0 ;  /* 0x0000000506067207 */ /* 0x000fca0004000000 */
[----:B----4-:R-:W-:-:S05]  /*2c10*/  HSETP2.GT.AND P0, PT, R7.H0_H0, R6.H0_H0, PT ;  /* 0x2000000607007234 */ /* 0x010fca0003f04800 */
[----:B------:R-:W-:-:S05]  /*2c20*/  SEL R6, R6, R7, !P0 ;  /* 0x0000000706067207 */ /* 0x000fca0004000000 */
[----:B--2---:R-:W-:-:S05]  /*2c30*/  HSETP2.GT.AND P0, PT, R9.H0_H0, R6.H0_H0, PT ;  /* 0x2000000609007234 */ /* 0x004fca0003f04800 */
[----:B------:R-:W-:-:S05]  /*2c40*/  SEL R6, R6, R9, !P0 ;  /* 0x0000000906067207 */ /* 0x000fca0004000000 */
[----:B---3--:R-:W-:-:S05]  /*2c50*/  HSETP2.GT.AND P0, PT, R11.H0_H0, R6.H0_H0, PT ;  /* 0x200000060b007234 */ /* 0x008fca0003f04800 */
[----:B------:R-:W-:-:S08]  /*2c60*/  SEL R6, R6, R11, !P0 ;  /* 0x0000000b06067207 */ /* 0x000fd00004000000 */
.L_x_315:
[----:B------:R-:W-:Y:S05]  /*2c70*/  BSYNC.RECONVERGENT B1 ;  /* 0x0000000000017941 */ /* 0x000fea0003800200 */
.L_x_313:
[----:B------:R-:W0:Y:S01]  /*2c80*/  S2R R7, SR_LANEID ;  /* 0x0000000000077919 */ /* 0x000e220000000000 */
[----:B------:R-:W-:Y:S01]  /*2c90*/  LOP3.LUT R4, R6, 0xffff, RZ, 0xc0, !PT ;  /* 0x0000ffff06047812 */ /* 0x000fe200078ec0ff */
[----:B------:R-:W-:Y:S04]  /*2ca0*/  BSSY.RECONVERGENT B1, `(.L_x_324) ;  /* 0x0000026000017945 */ /* 0x000fe80003800200 */
[----:B------:R-:W1:Y:S01]  /*2cb0*/  SHFL.DOWN PT, R3, R4, 0x1, 0x1f ;  /* 0x08201f0004037f89 */ /* 0x000e6200000e0000 */
[----:B0-----:R-:W-:-:S13]  /*2cc0*/  ISETP.GT.AND P1, PT, R7, 0x1e, PT ;  /* 0x0000001e0700780c */ /* 0x001fda0003f24270 */
[----:B-1----:R-:W-:-:S05]  /*2cd0*/  @!P1 HSETP2.GT.AND P0, PT, R3.H0_H0, R6.H0_H0, PT ;  /* 0x2000000603009234 */ /* 0x002fca0003f04800 */
[----:B------:R-:W-:-:S04]  /*2ce0*/  @!P1 SEL R2, R6, R3, !P0 ;  /* 0x0000000306029207 */ /* 0x000fc80004000000 */
[----:B------:R-:W-:Y:S02]  /*2cf0*/  @!P1 PRMT R6, R2, 0x7610, R6 ;  /* 0x0000761002069816 */ /* 0x000fe40000000006 */
[----:B------:R-:W-:Y:S02]  /*2d00*/  ISETP.GT.AND P1, PT, R7, 0x1d, PT ;  /* 0x0000001d0700780c */ /* 0x000fe40003f24270 */
[----:B------:R-:W-:-:S05]  /*2d10*/  LOP3.LUT R5, R6, 0xffff, RZ, 0xc0, !PT ;  /* 0x0000ffff06057812 */ /* 0x000fca00078ec0ff */
[----:B------:R-:W0:Y:S06]  /*2d20*/  SHFL.DOWN PT, R3, R5, 0x2, 0x1f ;  /* 0x08401f0005037f89 */ /* 0x000e2c00000e0000 */
[----:B0-----:R-:W-:-:S05]  /*2d30*/  @!P1 HSETP2.GT.AND P0, PT, R3.H0_H0, R6.H0_H0, PT ;  /* 0x2000000603009234 */ /* 0x001fca0003f04800 */
        /* <DEDUP_REMOVED lines=12> */
[----:B------:R-:W-:Y:S02]  /*2e00*/  @!P1 SEL R2, R6, R3, !P0 ;  /* 0x0000000306029207 */ /* 0x000fe40004000000 */
[----:B------:R-:W-:Y:S02]  /*2e10*/  ISETP.GT.AND P0, PT, R7, 0xf, PT ;  /* 0x0000000f0700780c */ /* 0x000fe40003f04270 */
[----:B------:R-:W-:-:S04]  /*2e20*/  @!P1 PRMT R6, R2, 0x7610, R6 ;  /* 0x0000761002069816 */ /* 0x000fc80000000006 */
[----:B------:R-:W-:-:S06]  /*2e30*/  LOP3.LUT R3, R6, 0xffff, RZ, 0xc0, !PT ;  /* 0x0000ffff06037812 */ /* 0x000fcc00078ec0ff */
        /* <DEDUP_REMOVED lines=12> */
.L_x_325:
[----:B------:R-:W-:Y:S05]  /*2f00*/  BSYNC.RECONVERGENT B1 ;  /* 0x0000000000017941 */ /* 0x000fea0003800200 */
.L_x_324:
[----:B------:R-:W-:Y:S01]  /*2f10*/  BAR.SYNC.DEFER_BLOCKING 0x0 ;  /* 0x0000000000007b1d */ /* 0x000fe20000010000 */
[----:B------:R-:W-:-:S13]  /*2f20*/  ISETP.NE.AND P0, PT, R0, RZ, PT ;  /* 0x000000ff0000720c */ /* 0x000fda0003f05270 */
[----:B------:R-:W-:Y:S05]  /*2f30*/  @P0 BRA `(.L_x_311) ;  /* 0x0000003000640947 */ /* 0x000fea0003800000 */
[----:B------:R-:W2:Y:S01]  /*2f40*/  S2UR UR5, SR_CgaCtaId ;  /* 0x00000000000579c3 */ /* 0x000ea20000008800 */
[----:B------:R-:W-:Y:S02]  /*2f50*/  UMOV UR4, 0x400 ;  /* 0x0000040000047882 */ /* 0x000fe40000000000 */
[----:B--2---:R-:W-:-:S09]  /*2f60*/  ULEA UR4, UR5, UR4, 0x18 ;  /* 0x0000000405047291 */ /* 0x004fd2000f8ec0ff */
[----:B-1----:R-:W0:Y:S04]  /*2f70*/  LDS.64 R4, [UR4+0x8] ;  /* 0x00000804ff047984 */ /* 0x002e280008000a00 */
[----:B------:R-:W1:Y:S01]  /*2f80*/  LDS.64 R8, [UR4+0x10] ;  /* 0x00001004ff087984 */ /* 0x000e620008000a00 */
[----:B0-----:R-:W-:Y:S02]  /*2f90*/  PRMT R3, R4, 0x7632, R3 ;  /* 0x0000763204037816 */ /* 0x001fe40000000003 */
[C---:B------:R-:W-:Y:S02]  /*2fa0*/  PRMT R0, R5.reuse, 0x7610, R0 ;  /* 0x0000761005007816 */ /* 0x040fe40000000000 */
[----:B------:R-:W-:Y:S02]  /*2fb0*/  PRMT R5, R5, 0x7632, R5 ;  /* 0x0000763205057816 */ /* 0x000fe40000000005 */
[----:B------:R-:W-:-:S05]  /*2fc0*/  HSETP2.GT.AND P0, PT, R3.H0_H0, R6.H0_H0, PT ;  /* 0x2000000603007234 */ /* 0x000fca0003f04800 */
[----:B------:R-:W-:-:S05]  /*2fd0*/  SEL R3, R6, R3, !P0 ;  /* 0x0000000306037207 */ /* 0x000fca0004000000 */
[----:B------:R-:W-:-:S05]  /*2fe0*/  HSETP2.GT.AND P0, PT, R0.H0_H0, R3.H0_H0, PT ;  /* 0x2000000300007234 */ /* 0x000fca0003f04800 */
[----:B------:R-:W-:Y:S02]  /*2ff0*/  SEL R0, R3, R0, !P0 ;  /* 0x0000000003007207 */ /* 0x000fe40004000000 */
[----:B-1----:R-:W-:-:S03]  /*3000*/  PRMT R3, R8, 0x7610, R3 ;  /* 0x0000761008037816 */ /* 0x002fc60000000003 */
        /* <DEDUP_REMOVED lines=15> */
.L_x_294:
        /* <DEDUP_REMOVED lines=12> */
.L_x_328:
[----:B------:R-:W-:Y:S05]  /*31c0*/  BSYNC.RECONVERGENT B1 ;  /* 0x0000000000017941 */ /* 0x000fea0003800200 */
.L_x_327:
        /* <DEDUP_REMOVED lines=15> */
.L_x_333:
        /* <DEDUP_REMOVED lines=9> */
.L_x_332:
[----:B------:R-:W-:Y:S05]  /*3350*/  BSYNC.RECONVERGENT B2 ;  /* 0x0000000000027941 */ /* 0x000fea0003800200 */
.L_x_331:
        /* <DEDUP_REMOVED lines=8> */
.L_x_336:
        /* <DEDUP_REMOVED lines=59> */
.L_x_335:
[----:B------:R-:W-:Y:S05]  /*3790*/  BSYNC.RECONVERGENT B2 ;  /* 0x0000000000027941 */ /* 0x000fea0003800200 */
.L_x_334:
        /* <DEDUP_REMOVED lines=34> */
.L_x_338:
[----:B------:R-:W-:Y:S05]  /*39c0*/  BSYNC.RECONVERGENT B2 ;  /* 0x0000000000027941 */ /* 0x000fea0003800200 */
.L_x_337:
        /* <DEDUP_REMOVED lines=17> */
.L_x_330:
[----:B------:R-:W-:Y:S05]  /*3ae0*/  BSYNC.RECONVERGENT B1 ;  /* 0x0000000000017941 */ /* 0x000fea0003800200 */
.L_x_329:
[----:B------:R-:W-:-:S13]  /*3af0*/  ISETP.GE.AND P0, PT, R4, 0x100, PT ;  /* 0x000001000400780c */ /* 0x000fda0003f06270 */
[----:B------:R-:W-:Y:S05]  /*3b00*/  @!P0 BRA `(.L_x_339) ;  /* 0x0000000400208947 */ /* 0x000fea0003800000 */
[----:B0-----:R-:W0:Y:S01]  /*3b10*/  S2R R7, SR_LANEID ;  /* 0x0000000000077919 */ /* 0x001e220000000000 */
[----:B-----5:R-:W-:Y:S01]  /*3b20*/  LOP3.LUT R2, R6, 0xffff, RZ, 0xc0, !PT ;  /* 0x0000ffff06027812 */ /* 0x020fe200078ec0ff */
        /* <DEDUP_REMOVED lines=38> */
.L_x_341:
[----:B------:R-:W-:Y:S05]  /*3d90*/  BSYNC.RECONVERGENT B1 ;  /* 0x0000000000017941 */ /* 0x000fea0003800200 */
.L_x_340:
[----:B------:R-:W-:Y:S01]  /*3da0*/  BAR.SYNC.DEFER_BLOCKING 0x0 ;  /* 0x0000000000007b1d */ /* 0x000fe20000010000 */
[----:B------:R-:W-:-:S13]  /*3db0*/  ISETP.NE.AND P0, PT, R3, RZ, PT ;  /* 0x000000ff0300720c */ /* 0x000fda0003f05270 */
[----:B------:R-:W-:Y:S05]  /*3dc0*/  @P0 BRA `(.L_x_311) ;  /* 0x0000002000c00947 */ /* 0x000fea0003800000 */
[----:B------:R-:W2:Y:S01]  /*3dd0*/  S2UR UR5, SR_CgaCtaId ;  /* 0x00000000000579c3 */ /* 0x000ea20000008800 */
[----:B------:R-:W-:Y:S02]  /*3de0*/  UMOV UR4, 0x400 ;  /* 0x0000040000047882 */ /* 0x000fe40000000000 */
[----:B--2---:R-:W-:-:S09]  /*3df0*/  ULEA UR4, UR5, UR4, 0x18 ;  /* 0x0000000405047291 */ /* 0x004fd2000f8ec0ff */
[----:B0-----:R-:W0:Y:S04]  /*3e00*/  LDS.64 R4, [UR4+0x8] ;  /* 0x00000804ff047984 */ /* 0x001e280008000a00 */
[----:B------:R-:W2:Y:S01]  /*3e10*/  LDS.64 R8, [UR4+0x10] ;  /* 0x00001004ff087984 */ /* 0x000ea20008000a00 */
[----:B0-----:R-:W-:Y:S02]  /*3e20*/  PRMT R3, R4, 0x7632, R3 ;  /* 0x0000763204037816 */ /* 0x001fe40000000003 */
        /* <DEDUP_REMOVED lines=20> */
[----:B-1----:R-:W-:Y:S01]  /*3f70*/  PRMT R6, R0, 0x7610, R6 ;  /* 0x0000761000067816 */ /* 0x002fe20000000006 */
[----:B------:R-:W-:Y:S06]  /*3f80*/  BRA `(.L_x_311) ;  /* 0x0000002000507947 */ /* 0x000fec0003800000 */
.L_x_339:
        /* <DEDUP_REMOVED lines=28> */
[C---:B------:R-:W-:Y:S02]  /*4150*/  VIADD R0, R2.reuse, 0x8 ;  /* 0x0000000802007836 */ /* 0x040fe40000000000 */
[----:B------:R-:W-:Y:S01]  /*4160*/  VIADD R2, R2, 0x10 ;  /* 0x0000001002027836 */ /* 0x000fe20000000000 */
[----:B------:R-:W-:Y:S02]  /*4170*/  LOP3.LUT R10, R6, 0xffff, RZ, 0xc0, !PT ;  /* 0x0000ffff060a7812 */ /* 0x000fe400078ec0ff */
[----:B------:R-:W-:-:S03]  /*4180*/  ISETP.GT.AND P2, PT, R0, R7, PT ;  /* 0x000000070000720c */ /* 0x000fc60003f44270 */
[----:B------:R-:W0:Y:S02]  /*4190*/  SHFL.DOWN PT, R5, R10, 0x8, R7 ;  /* 0x090000000a057989 */ /* 0x000e2400000e0007 */
[----:B------:R-:W1:Y:S08]  /*41a0*/  @!P0 S2R R9, SR_CgaCtaId ;  /* 0x0000000000098919 */ /* 0x000e700000008800 */
[----:B0-----:R-:W-:-:S05]  /*41b0*/  @!P2 HSETP2.GT.AND P1, PT, R5.H0_H0, R6.H0_H0, PT ;  /* 0x200000060500a234 */ /* 0x001fca0003f24800 */
[----:B------:R-:W-:-:S04]  /*41c0*/  @!P2 SEL R0, R6, R5, !P1 ;  /* 0x000000050600a207 */ /* 0x000fc80004800000 */
[----:B------:R-:W-:Y:S02]  /*41d0*/  @!P2 PRMT R6, R0, 0x7610, R6 ;  /* 0x000076100006a816 */ /* 0x000fe40000000006 */
[----:B------:R-:W-:Y:S02]  /*41e0*/  ISETP.GT.AND P2, PT, R2, R7, PT ;  /* 0x000000070200720c */ /* 0x000fe40003f44270 */
[----:B------:R-:W-:Y:S02]  /*41f0*/  LOP3.LUT R8, R6, 0xffff, RZ, 0xc0, !PT ;  /* 0x0000ffff06087812 */ /* 0x000fe400078ec0ff */
[----:B------:R-:W-:Y:S02]  /*4200*/  @!P0 MOV R2, 0x400 ;  /* 0x0000040000028802 */ /* 0x000fe40000000f00 */
[----:B------:R-:W-:Y:S01]  /*4210*/  @!P0 SHF.R.U32.HI R0, RZ, 0x4, R3 ;  /* 0x00000004ff008819 */ /* 0x000fe20000011603 */
[----:B------:R-:W0:Y:S01]  /*4220*/  SHFL.DOWN PT, R5, R8, 0x10, R7 ;  /* 0x0a00000008057989 */ /* 0x000e2200000e0007 */
[----:B-1----:R-:W-:-:S02]  /*4230*/  @!P0 LEA R9, R9, R2, 0x18 ;  /* 0x0000000209098211 */ /* 0x002fc400078ec0ff */
[----:B------:R-:W-:-:S05]  /*4240*/  @!P0 LOP3.LUT R2, R0, 0x3e, RZ, 0xc0, !PT ;  /* 0x0000003e00028812 */ /* 0x000fca00078ec0ff */
[----:B------:R-:W-:Y:S01]  /*4250*/  @!P0 IMAD.IADD R9, R2, 0x1, R9 ;  /* 0x0000000102098824 */ /* 0x000fe200078e0209 */
        /* <DEDUP_REMOVED lines=45> */
.L_x_326:
[----:B------:R-:W0:Y:S01]  /*4530*/  S2R R0, SR_TID.X ;  /* 0x0000000000007919 */ /* 0x000e220000002100 */
[----:B------:R-:W0:Y:S02]  /*4540*/  LDC.64 R2, c[0x0][0x380] ;  /* 0x0000e000ff027b82 */ /* 0x000e240000000a00 */
[----:B0-----:R-:W-:-:S05]  /*4550*/  IMAD.WIDE.U32 R2, R0, 0x2, R2 ;  /* 0x0000000200027825 */ /* 0x001fca00078e0002 */
        /* <DEDUP_REMOVED lines=100> */
.L_x_344:
        /* <DEDUP_REMOVED lines=104> */
.L_x_342:
        /* <DEDUP_REMOVED lines=20> */
.L_x_348:
        /* <DEDUP_REMOVED lines=9> */
.L_x_347:
[----:B------:R-:W-:Y:S05]  /*53f0*/  BSYNC.RECONVERGENT B2 ;  /* 0x0000000000027941 */ /* 0x000fea0003800200 */
.L_x_346:
        /* <DEDUP_REMOVED lines=16> */
.L_x_351:
        /* <DEDUP_REMOVED lines=62> */
.L_x_350:
[----:B------:R-:W-:Y:S05]  /*58e0*/  BSYNC.RECONVERGENT B2 ;  /* 0x0000000000027941 */ /* 0x000fea0003800200 */
.L_x_349:
        /* <DEDUP_REMOVED lines=37> */
.L_x_353:
[----:B------:R-:W-:Y:S05]  /*5b40*/  BSYNC.RECONVERGENT B2 ;  /* 0x0000000000027941 */ /* 0x000fea0003800200 */
.L_x_352:
        /* <DEDUP_REMOVED lines=16> */
.L_x_345:
[----:B------:R-:W-:Y:S05]  /*5c50*/  BSYNC.RECONVERGENT B1 ;  /* 0x0000000000017941 */ /* 0x000fea0003800200 */
.L_x_343:
        /* <DEDUP_REMOVED lines=40> */
.L_x_355:
[----:B------:R-:W-:Y:S05]  /*5ee0*/  BSYNC.RECONVERGENT B1 ;  /* 0x0000000000017941 */ /* 0x000fea0003800200 */
.L_x_354:
        /* <DEDUP_REMOVED lines=29> */
[----:B------:R-:W-:-:S07]  /*60c0*/  PRMT R6, R0, 0x7610, R6 ;  /* 0x0000761000067816 */ /* 0x000fce0000000006 */
.L_x_311:
[----:B------:R-:W-:Y:S05]  /*60d0*/  BSYNC.RECONVERGENT B0 ;  /* 0x0000000000007941 */ /* 0x000fea0003800200 */
.L_x_293:
[----:B------:R-:W2:Y:S02]  /*60e0*/  S2R R0, SR_TID.X ;  /* 0x0000000000007919 */ /* 0x000ea40000002100 */
[----:B--2---:R-:W-:-:S13]  /*60f0*/  ISETP.NE.AND P0, PT, R0, RZ, PT ;  /* 0x000000ff0000720c */ /* 0x004fda0003f05270 */
[----:B------:R-:W-:Y:S05]  /*6100*/  @P0 EXIT ;  /* 0x000000000000094d */ /* 0x000fea0003800000 */
[----:B01----:R-:W0:Y:S01]  /*6110*/  LDC.U16 R5, c[0x0][0x396] ;  /* 0x0000e580ff057b82 */ /* 0x003e220000000400 */
[----:B------:R-:W1:Y:S07]  /*6120*/  LDCU.U16 UR4, c[0x0][0x396] ;  /* 0x000072c0ff0477ac */ /* 0x000e6e0008000400 */
[----:B------:R-:W2:Y:S01]  /*6130*/  LDC.64 R2, c[0x0][0x388] ;  /* 0x0000e200ff027b82 */ /* 0x000ea20000000a00 */
[----:B-1----:R-:W-:-:S05]  /*6140*/  HSETP2.GT.AND P0, PT, R6.H0_H0, UR4.H0_H0, PT ;  /* 0x2000000406007e34 */ /* 0x002fca000bf04800 */
[----:B0-----:R-:W-:-:S05]  /*6150*/  SEL R5, R5, R6, !P0 ;  /* 0x0000000605057207 */ /* 0x001fca0004000000 */
[----:B--2---:R-:W-:Y:S01]  /*6160*/  STG.E.U16 desc[UR6][R2.64], R5 ;  /* 0x0000000502007986 */ /* 0x004fe2000c101506 */
[----:B------:R-:W-:Y:S05]  /*6170*/  EXIT ;  /* 0x000000000000794d */ /* 0x000fea0003800000 */
.L_x_356:
        /* <DEDUP_REMOVED lines=16> */
.L_x_746:


//--------------------- .text._ZN3cub18CUB_300001_SM_10006detail6reduce18DeviceReduceKernelINS2_10policy_hubI6__halfj3MaxE10Policy1000EPKS5_jS6_S5_N4cuda3std3__410__identityEEEvT0_PT3_T1_NS0_13GridEvenShareISI_EET2_T4_ --------------------------
	.section	.text._ZN3cub18CUB_300001_SM_10006detail6reduce18DeviceReduceKernelINS2_10policy_hubI6__halfj3MaxE10Policy1000EPKS5_jS6_S5_N4cuda3std3__410__identityEEEvT0_PT3_T1_NS0_13GridEvenShareISI_EET2_T4_,"ax",@progbits
	.align	128
        .global         _ZN3cub18CUB_300001_SM_10006detail6reduce18DeviceReduceKernelINS2_10policy_hubI6__halfj3MaxE10Policy1000EPKS5_jS6_S5_N4cuda3std3__410__identityEEEvT0_PT3_T1_NS0_13GridEvenShareISI_EET2_T4_
        .type           _ZN3cub18CUB_300001_SM_10006detail6reduce18DeviceReduceKernelINS2_10policy_hubI6__halfj3MaxE10Policy1000EPKS5_jS6_S5_N4cuda3std3__410__identityEEEvT0_PT3_T1_NS0_13GridEvenShareISI_EET2_T4_,@function
        .size           _ZN3cub18CUB_300001_SM_10006detail6reduce18DeviceReduceKernelINS2_10policy_hubI6__halfj3MaxE10Policy1000EPKS5_jS6_S5_N4cuda3std3__410__identityEEEvT0_PT3_T1_NS0_13GridEvenShareISI_EET2_T4_,(.L_x_747 - _ZN3cub18CUB_300001_SM_10006detail6reduce18DeviceReduceKernelINS2_10policy_hubI6__halfj3MaxE10Policy1000EPKS5_jS6_S5_N4cuda3std3__410__identityEEEvT0_PT3_T1_NS0_13GridEvenShareISI_EET2_T4_)
        .other          _ZN3cub18CUB_300001_SM_10006detail6reduce18DeviceReduceKernelINS2_10policy_hubI6__halfj3MaxE10Policy1000EPKS5_jS6_S5_N4cuda3std3__410__identityEEEvT0_PT3_T1_NS0_13GridEvenShareISI_EET2_T4_,@"STO_CUDA_ENTRY STV_DEFAULT"
_ZN3cub18CUB_300001_SM_10006detail6reduce18DeviceReduceKernelINS2_10policy_hubI6__halfj3MaxE10Policy1000EPKS5_jS6_S5_N4cuda3std3__410__identityEEEvT0_PT3_T1_NS0_13GridEvenShareISI_EET2_T4_:
.text._ZN3cub18CUB_300001_SM_10006detail6reduce18DeviceReduceKernelINS2_10policy_hubI6__halfj3MaxE10Policy1000EPKS5_jS6_S5_N4cuda3std3__410__identityEEEvT0_PT3_T1_NS0_13GridEvenShareISI_EET2_T4_:
[----:B------:R-:W-:Y:S01]  /*0000*/  LDC R1, c[0x0][0x37c] ;  /* 0x0000df00ff017b82 */ /* 0x000fe20000000800 */
[----:B------:R-:W0:Y:S07]  /*0010*/  LDCU UR6, c[0x0][0x380] ;  /* 0x00007000ff0677ac */ /* 0x000e2e0008000800 */
[----:B------:R-:W1:Y:S01]  /*0020*/  S2UR UR14, SR_CTAID.X ;  /* 0x00000000000e79c3 */ /* 0x000e620000002500 */
[----:B------:R-:W-:Y:S01]  /*0030*/  BSSY.RECONVERGENT B0, `(.L_x_357) ;  /* 0x00004a3000007945 */ /* 0x000fe20003800200 */
[----:B------:R-:W2:Y:S01]  /*0040*/  LDCU UR5, c[0x0][0x3ac] ;  /* 0x00007580ff0577ac */ /* 0x000ea20008000800 */
[----:B------:R-:W3:Y:S01]  /*0050*/  LDCU.64 UR10, c[0x0][0x358] ;  /* 0x00006b00ff0a77ac */ /* 0x000ee20008000a00 */
[----:B0-----:R-:W-:-:S02]  /*0060*/  ULOP3.LUT UP0, URZ, UR6, 0x7, URZ, 0xc0, !UPT ;  /* 0x0000000706ff7892 */ /* 0x001fc4000f80c0ff */
[----:B--2---:R-:W-:Y:S02]  /*0070*/  USHF.L.U32 UR5, UR5, 0xd, URZ ;  /* 0x0000000d05057899 */ /* 0x004fe400080006ff */
[----:B-1----:R-:W-:-:S05]  /*0080*/  USHF.L.U32 UR4, UR14, 0xd, URZ ;  /* 0x0000000d0e047899 */ /* 0x002fca00080006ff */
[----:B---3--:R-:W-:Y:S07]  /*0090*/  BRA.U UP0, `(.L_x_358) ;  /* 0x0000002500407547 */ /* 0x008fee000b800000 */
[----:B------:R-:W0:Y:S02]  /*00a0*/  LDCU UR7, c[0x0][0x3a8] ;  /* 0x00007500ff0777ac */ /* 0x000e240008000800 */
[----:B0-----:R-:W-:-:S04]  /*00b0*/  UIMAD UR9, UR14, -0x2000, UR7 ;  /* 0xffffe0000e0978a4 */ /* 0x001fc8000f8e0207 */
[----:B------:R-:W-:-:S09]  /*00c0*/  UISETP.GT.U32.AND UP0, UPT, UR9, 0x1fff, UPT ;  /* 0x00001fff0900788c */ /* 0x000fd2000bf04070 */
[----:B------:R-:W-:Y:S05]  /*00d0*/  BRA.U UP0, `(.L_x_359) ;  /* 0x0000000d00a47547 */ /* 0x000fea000b800000 */
[----:B------:R-:W0:Y:S01]  /*00e0*/  S2R R2, SR_TID.X ;  /* 0x0000000000027919 */ /* 0x000e220000002100 */
[----:B------:R-:W-:Y:S01]  /*00f0*/  BSSY.RECONVERGENT B1, `(.L_x_360) ;  /* 0x000000b000017945 */ /* 0x000fe20003800200 */
[----:B------:R-:W-:Y:S02]  /*0100*/  PRMT R0, RZ, 0x7610, R0 ;  /* 0x00007610ff007816 */ /* 0x000fe40000000000 */
[----:B0-----:R-:W-:Y:S01]  /*0110*/  ISETP.GE.U32.AND P0, PT, R2, UR9, PT ;  /* 0x0000000902007c0c */ /* 0x001fe2000bf06070 */
[----:B------:R-:W-:-:S12]  /*0120*/  IMAD.MOV.U32 R3, RZ, RZ, R2 ;  /* 0x000000ffff037224 */ /* 0x000fd800078e0002 */
[----:B------:R-:W-:Y:S05]  /*0130*/  @P0 BRA `(.L_x_361) ;  /* 0x0000000000180947 */ /* 0x000fea0003800000 */
[----:B------:R-:W0:Y:S01]  /*0140*/  LDC.64 R4, c[0x0][0x380] ;  /* 0x0000e000ff047b82 */ /* 0x000e220000000a00 */
[----:B------:R-:W-:-:S04]  /*0150*/  IMAD.U32 R3, RZ, RZ, UR14 ;  /* 0x0000000eff037e24 */ /* 0x000fc8000f8e00ff */
[----:B------:R-:W-:-:S04]  /*0160*/  IMAD R3, R3, 0x2000, R2 ;  /* 0x0000200003037824 */ /* 0x000fc800078e0202 */
[----:B0-----:R-:W-:-:S05]  /*0170*/  IMAD.WIDE.U32 R4, R3, 0x2, R4 ;  /* 0x0000000203047825 */ /* 0x001fca00078e0004 */
[----:B------:R0:W5:Y:S01]  /*0180*/  LDG.E.U16.CONSTANT R0, desc[UR10][R4.64] ;  /* 0x0000000a04007981 */ /* 0x000162000c1e9500 */
[----:B------:R-:W-:-:S07]  /*0190*/  VIADD R3, R2, 0x100 ;  /* 0x0000010002037836 */ /* 0x000fce0000000000 */
.L_x_361:
[----:B------:R-:W-:Y:S05]  /*01a0*/  BSYNC.RECONVERGENT B1 ;  /* 0x0000000000017941 */ /* 0x000fea0003800200 */
.L_x_360:
[----:B------:R-:W-:Y:S01]  /*01b0*/  ISETP.GE.U32.AND P0, PT, R3, UR9, PT ;  /* 0x0000000903007c0c */ /* 0x000fe2000bf06070 */
[----:B------:R-:W-:-:S12]  /*01c0*/  BSSY.RECONVERGENT B1, `(.L_x_362) ;  /* 0x0000038000017945 */ /* 0x000fd80003800200 */
[----:B------:R-:W-:Y:S05]  /*01d0*/  @P0 BRA `(.L_x_363) ;  /* 0x0000000000d80947 */ /* 0x000fea0003800000 */
[----:B0-----:R-:W-:Y:S01]  /*01e0*/  LOP3.LUT R4, RZ, R3, RZ, 0x33, !PT ;  /* 0x00000003ff047212 */ /* 0x001fe200078e33ff */
[----:B------:R-:W-:Y:S01]  /*01f0*/  IMAD.U32 R6, RZ, RZ, UR14 ;  /* 0x0000000eff067e24 */ /* 0x000fe2000f8e00ff */
[----:B------:R-:W-:Y:S03]  /*0200*/  BSSY.RECONVERGENT B2, `(.L_x_364) ;  /* 0x0000016000027945 */ /* 0x000fe60003800200 */
[----:B------:R-:W-:-:S04]  /*0210*/  VIADD R5, R4, UR7 ;  /* 0x0000000704057c36 */ /* 0x000fc80008000000 */
[----:B------:R-:W-:Y:S01]  /*0220*/  IMAD R4, R6, -0x2000, R5 ;  /* 0xffffe00006047824 */ /* 0x000fe200078e0205 */
[----:B------:R-:W-:-:S04]  /*0230*/  LOP3.LUT R6, R5, 0x300, RZ, 0xc0, !PT ;  /* 0x0000030005067812 */ /* 0x000fc800078ec0ff */
[----:B------:R-:W-:Y:S02]  /*0240*/  ISETP.NE.AND P1, PT, R6, 0x300, PT ;  /* 0x000003000600780c */ /* 0x000fe40003f25270 */
[----:B------:R-:W-:-:S11]  /*0250*/  ISETP.GE.U32.AND P0, PT, R4, 0x300, PT ;  /* 0x000003000400780c */ /* 0x000fd60003f06070 */
[----:B------:R-:W-:Y:S05]  /*0260*/  @!P1 BRA `(.L_x_365) ;  /* 0x00000000003c9947 */ /* 0x000fea0003800000 */
[----:B------:R-:W0:Y:S01]  /*0270*/  LDC.64 R6, c[0x0][0x380] ;  /* 0x0000e000ff067b82 */ /* 0x000e220000000a00 */
[----:B------:R-:W-:Y:S01]  /*0280*/  LEA.HI R4, R5, 0x1, RZ, 0x18 ;  /* 0x0000000105047811 */ /* 0x000fe200078fc0ff */
[----:B------:R-:W-:-:S03]  /*0290*/  IMAD.U32 R8, RZ, RZ, UR14 ;  /* 0x0000000eff087e24 */ /* 0x000fc6000f8e00ff */
[----:B------:R-:W-:Y:S01]  /*02a0*/  LOP3.LUT R4, R4, 0x3, RZ, 0xc0, !PT ;  /* 0x0000000304047812 */ /* 0x000fe200078ec0ff */
[----:B------:R-:W-:-:S04]  /*02b0*/  IMAD R9, R8, 0x2000, R3 ;  /* 0x0000200008097824 */ /* 0x000fc800078e0203 */
[----:B------:R-:W-:-:S07]  /*02c0*/  IMAD.MOV R8, RZ, RZ, -R4 ;  /* 0x000000ffff087224 */ /* 0x000fce00078e0a04 */
.L_x_366:
[----:B0-----:R-:W-:-:S06]  /*02d0*/  IMAD.WIDE.U32 R4, R9, 0x2, R6 ;  /* 0x0000000209047825 */ /* 0x001fcc00078e0006 */
[----:B------:R-:W2:Y:S01]  /*02e0*/  LDG.E.U16.CONSTANT R5, desc[UR10][R4.64] ;  /* 0x0000000a04057981 */ /* 0x000ea2000c1e9500 */
[----:B------:R-:W-:Y:S02]  /*02f0*/  VIADD R8, R8, 0x1 ;  /* 0x0000000108087836 */ /* 0x000fe40000000000 */
[----:B------:R-:W-:Y:S02]  /*0300*/  VIADD R3, R3, 0x100 ;  /* 0x0000010003037836 */ /* 0x000fe40000000000 */
[----:B------:R-:W-:Y:S01]  /*0310*/  VIADD R9, R9, 0x100 ;  /* 0x0000010009097836 */ /* 0x000fe20000000000 */
[----:B------:R-:W-:Y:S02]  /*0320*/  ISETP.NE.AND P2, PT, R8, RZ, PT ;  /* 0x000000ff0800720c */ /* 0x000fe40003f45270 */
[----:B--2--5:R-:W-:-:S05]  /*0330*/  HSETP2.GT.AND P1, PT, R5.H0_H0, R0.H0_H0, PT ;  /* 0x2000000005007234 */ /* 0x024fca0003f24800 */
[----:B------:R-:W-:-:S06]  /*0340*/  SEL R0, R0, R5, !P1 ;  /* 0x0000000500007207 */ /* 0x000fcc0004800000 */
[----:B------:R-:W-:Y:S05]  /*0350*/  @P2 BRA `(.L_x_366) ;  /* 0xfffffffc00dc2947 */ /* 0x000fea000383ffff */
.L_x_365:
[----:B------:R-:W-:Y:S05]  /*0360*/  BSYNC.RECONVERGENT B2 ;  /* 0x0000000000027941 */ /* 0x000fea0003800200 */
.L_x_364:
[----:B------:R-:W-:Y:S05]  /*0370*/  @!P0 BRA `(.L_x_363) ;  /* 0x0000000000708947 */ /* 0x000fea0003800000 */
[----:B------:R-:W0:Y:S01]  /*0380*/  LDC.64 R4, c[0x0][0x380] ;  /* 0x0000e000ff047b82 */ /* 0x000e220000000a00 */
[----:B------:R-:W-:Y:S02]  /*0390*/  IMAD.U32 R6, RZ, RZ, UR14 ;  /* 0x0000000eff067e24 */ /* 0x000fe4000f8e00ff */
[----:B------:R-:W-:Y:S02]  /*03a0*/  VIADD R14, R3, 0x200 ;  /* 0x00000200030e7836 */ /* 0x000fe40000000000 */
[----:B------:R-:W-:-:S07]  /*03b0*/  IMAD R3, R6, 0x2000, R3 ;  /* 0x0000200006037824 */ /* 0x000fce00078e0203 */
.L_x_367:
[----:B0-----:R-:W-:-:S04]  /*03c0*/  IMAD.WIDE.U32 R6, R3, 0x2, R4 ;  /* 0x0000000203067825 */ /* 0x001fc800078e0004 */
[C---:B------:R-:W-:Y:S02]  /*03d0*/  VIADD R9, R3.reuse, 0x100 ;  /* 0x0000010003097836 */ /* 0x040fe40000000000 */
[----:B------:R0:W2:Y:S01]  /*03e0*/  LDG.E.U16.CONSTANT R7, desc[UR10][R6.64] ;  /* 0x0000000a06077981 */ /* 0x0000a2000c1e9500 */
[----:B------:R-:W-:Y:S02]  /*03f0*/  VIADD R11, R3, 0x200 ;  /* 0x00000200030b7836 */ /* 0x000fe40000000000 */
[----:B------:R-:W-:-:S06]  /*0400*/  IMAD.WIDE.U32 R8, R9, 0x2, R4 ;  /* 0x0000000209087825 */ /* 0x000fcc00078e0004 */
[----:B------:R-:W3:Y:S01]  /*0410*/  LDG.E.U16.CONSTANT R9, desc[UR10][R8.64] ;  /* 0x0000000a08097981 */ /* 0x000ee2000c1e9500 */
[----:B------:R-:W-:-:S04]  /*0420*/  IMAD.WIDE.U32 R10, R11, 0x2, R4 ;  /* 0x000000020b0a7825 */ /* 0x000fc800078e0004 */
[----:B------:R-:W-:Y:S02]  /*0430*/  VIADD R13, R3, 0x300 ;  /* 0x00000300030d7836 */ /* 0x000fe40000000000 */
[----:B------:R-:W4:Y:S02]  /*0440*/  LDG.E.U16.CONSTANT R11, desc[UR10][R10.64] ;  /* 0x0000000a0a0b7981 */ /* 0x000f24000c1e9500 */
[----:B------:R-:W-:-:S06]  /*0450*/  IMAD.WIDE.U32 R12, R13, 0x2, R4 ;  /* 0x000000020d0c7825 */ /* 0x000fcc00078e0004 */
[----:B------:R-:W4:Y:S01]  /*0460*/  LDG.E.U16.CONSTANT R13, desc[UR10][R12.64] ;  /* 0x0000000a0c0d7981 */ /* 0x000f22000c1e9500 */
[C---:B0-----:R-:W-:Y:S02]  /*0470*/  VIADD R6, R14.reuse, 0x200 ;  /* 0x000002000e067836 */ /* 0x041fe40000000000 */
[----:B------:R-:W-:Y:S02]  /*0480*/  VIADD R14, R14, 0x400 ;  /* 0x000004000e0e7836 */ /* 0x000fe40000000000 */
[----:B------:R-:W-:Y:S01]  /*0490*/  VIADD R3, R3, 0x400 ;  /* 0x0000040003037836 */ /* 0x000fe20000000000 */
[----:B------:R-:W-:Y:S02]  /*04a0*/  ISETP.GE.AND P1, PT, R6, UR9, PT ;  /* 0x0000000906007c0c */ /* 0x000fe4000bf26270 */
[----:B--2--5:R-:W-:-:S05]  /*04b0*/  HSETP2.GT.AND P0, PT, R7.H0_H0, R0.H0_H0, PT ;  /* 0x2000000007007234 */ /* 0x024fca0003f04800 */
[----:B------:R-:W-:-:S05]  /*04c0*/  SEL R0, R0, R7, !P0 ;  /* 0x0000000700007207 */ /* 0x000fca0004000000 */
[----:B---3--:R-:W-:-:S05]  /*04d0*/  HSETP2.GT.AND P0, PT, R9.H0_H0, R0.H0_H0, PT ;  /* 0x2000000009007234 */ /* 0x008fca0003f04800 */
[----:B------:R-:W-:-:S05]  /*04e0*/  SEL R0, R0, R9, !P0 ;  /* 0x0000000900007207 */ /* 0x000fca0004000000 */
[----:B----4-:R-:W-:-:S05]  /*04f0*/  HSETP2.GT.AND P0, PT, R11.H0_H0, R0.H0_H0, PT ;  /* 0x200000000b007234 */ /* 0x010fca0003f04800 */
[----:B------:R-:W-:-:S05]  /*0500*/  SEL R0, R0, R11, !P0 ;  /* 0x0000000b00007207 */ /* 0x000fca0004000000 */
[----:B------:R-:W-:-:S05]  /*0510*/  HSETP2.GT.AND P0, PT, R13.H0_H0, R0.H0_H0, PT ;  /* 0x200000000d007234 */ /* 0x000fca0003f04800 */
[----:B------:R-:W-:Y:S01]  /*0520*/  SEL R0, R0, R13, !P0 ;  /* 0x0000000d00007207 */ /* 0x000fe20004000000 */
[----:B------:R-:W-:Y:S07]  /*0530*/  @!P1 BRA `(.L_x_367) ;  /* 0xfffffffc00a09947 */ /* 0x000fee000383ffff */
.L_x_363:
[----:B------:R-:W-:Y:S05]  /*0540*/  BSYNC.RECONVERGENT B1 ;  /* 0x0000000000017941 */ /* 0x000fea0003800200 */
.L_x_362:
[----:B------:R-:W-:-:S09]  /*0550*/  UISETP.GE.U32.AND UP0, UPT, UR9, 0x100, UPT ;  /* 0x000001000900788c */ /* 0x000fd2000bf06070 */
[----:B------:R-:W-:Y:S05]  /*0560*/  BRA.U !UP0, `(.L_x_368) ;  /* 0x0000000508147547 */ /* 0x000fea000b800000 */
[----:B------:R-:W1:Y:S01]  /*0570*/  S2R R6, SR_LANEID ;  /* 0x0000000000067919 */ /* 0x000e620000000000 */
[----:B-----5:R-:W-:Y:S01]  /*0580*/  LOP3.LUT R3, R0, 0xffff, RZ, 0xc0, !PT ;  /* 0x0000ffff00037812 */ /* 0x020fe200078ec0ff */
[----:B------:R-:W-:Y:S05]  /*0590*/  BSSY.RECONVERGENT B1, `(.L_x_369) ;  /* 0x0000026000017945 */ /* 0x000fea0003800200 */
[----:B------:R-:W2:Y:S01]  /*05a0*/  SHFL.DOWN PT, R3, R3, 0x1, 0x1f ;  /* 0x08201f0003037f89 */ /* 0x000ea200000e0000 */
[----:B-1----:R-:W-:-:S13]  /*05b0*/  ISETP.GT.AND P1, PT, R6, 0x1e, PT ;  /* 0x0000001e0600780c */ /* 0x002fda0003f24270 */
[----:B--2---:R-:W-:-:S05]  /*05c0*/  @!P1 HSETP2.GT.AND P0, PT, R3.H0_H0, R0.H0_H0, PT ;  /* 0x2000000003009234 */ /* 0x004fca0003f04800 */
[----:B0-----:R-:W-:-:S04]  /*05d0*/  @!P1 SEL R4, R0, R3, !P0 ;  /* 0x0000000300049207 */ /* 0x001fc80004000000 */
[----:B------:R-:W-:Y:S02]  /*05e0*/  @!P1 PRMT R0, R4, 0x7610, R0 ;  /* 0x0000761004009816 */ /* 0x000fe40000000000 */
[----:B------:R-:W-:Y:S02]  /*05f0*/  ISETP.GT.AND P1, PT, R6, 0x1d, PT ;  /* 0x0000001d0600780c */ /* 0x000fe40003f24270 */
[----:B------:R-:W-:-:S06]  /*0600*/  LOP3.LUT R5, R0, 0xffff, RZ, 0xc0, !PT ;  /* 0x0000ffff00057812 */ /* 0x000fcc00078ec0ff */
[----:B------:R-:W0:Y:S05]  /*0610*/  SHFL.DOWN PT, R5, R5, 0x2, 0x1f ;  /* 0x08401f0005057f89 */ /* 0x000e2a00000e0000 */
        /* <DEDUP_REMOVED lines=29> */
.L_x_370:
[----:B------:R-:W-:Y:S05]  /*07f0*/  BSYNC.RECONVERGENT B1 ;  /* 0x0000000000017941 */ /* 0x000fea0003800200 */
.L_x_369:
[----:B------:R-:W-:Y:S01]  /*0800*/  BAR.SYNC.DEFER_BLOCKING 0x0 ;  /* 0x0000000000007b1d */ /* 0x000fe20000010000 */
[----:B------:R-:W-:-:S13]  /*0810*/  ISETP.NE.AND P0, PT, R2, RZ, PT ;  /* 0x000000ff0200720c */ /* 0x000fda0003f05270 */
[----:B------:R-:W-:Y:S05]  /*0820*/  @P0 BRA `(.L_x_371) ;  /* 0x00000040008c0947 */ /* 0x000fea0003800000 */
[----:B------:R-:W2:Y:S01]  /*0830*/  S2UR UR5, SR_CgaCtaId ;  /* 0x00000000000579c3 */ /* 0x000ea20000008800 */
[----:B------:R-:W-:Y:S02]  /*0840*/  UMOV UR4, 0x400 ;  /* 0x0000040000047882 */ /* 0x000fe40000000000 */
[----:B--2---:R-:W-:-:S09]  /*0850*/  ULEA UR4, UR5, UR4, 0x18 ;  /* 0x0000000405047291 */ /* 0x004fd2000f8ec0ff */
[----:B0-----:R-:W0:Y:S04]  /*0860*/  LDS.64 R6, [UR4+0x8] ;  /* 0x00000804ff067984 */ /* 0x001e280008000a00 */
[----:B-1----:R-:W1:Y:S01]  /*0870*/  LDS.64 R2, [UR4+0x10] ;  /* 0x00001004ff027984 */ /* 0x002e620008000a00 */
[----:B0-----:R-:W-:-:S05]  /*0880*/  PRMT R5, R6, 0x7632, R5 ;  /* 0x0000763206057816 */ /* 0x001fca0000000005 */
[----:B------:R-:W-:-:S05]  /*0890*/  HSETP2.GT.AND P0, PT, R5.H0_H0, R0.H0_H0, PT ;  /* 0x2000000005007234 */ /* 0x000fca0003f04800 */
[----:B------:R-:W-:Y:S02]  /*08a0*/  SEL R0, R0, R5, !P0 ;  /* 0x0000000500007207 */ /* 0x000fe40004000000 */
[----:B------:R-:W-:-:S03]  /*08b0*/  PRMT R5, R7, 0x7632, R5 ;  /* 0x0000763207057816 */ /* 0x000fc60000000005 */
[----:B------:R-:W-:-:S05]  /*08c0*/  HSETP2.GT.AND P0, PT, R7.H0_H0, R0.H0_H0, PT ;  /* 0x2000000007007234 */ /* 0x000fca0003f04800 */
[----:B------:R-:W-:Y:S02]  /*08d0*/  SEL R0, R0, R7, !P0 ;  /* 0x0000000700007207 */ /* 0x000fe40004000000 */
[----:B-1----:R-:W-:-:S03]  /*08e0*/  PRMT R7, R2, 0x7610, R7 ;  /* 0x0000761002077816 */ /* 0x002fc60000000007 */
[----:B------:R-:W-:-:S05]  /*08f0*/  HSETP2.GT.AND P0, PT, R5.H0_H0, R0.H0_H0, PT ;  /* 0x2000000005007234 */ /* 0x000fca0003f04800 */
[----:B------:R-:W-:Y:S02]  /*0900*/  SEL R0, R0, R5, !P0 ;  /* 0x0000000500007207 */ /* 0x000fe40004000000 */
[----:B------:R-:W-:-:S03]  /*0910*/  PRMT R5, R2, 0x7632, R5 ;  /* 0x0000763202057816 */ /* 0x000fc60000000005 */
[----:B------:R-:W-:-:S05]  /*0920*/  HSETP2.GT.AND P0, PT, R7.H0_H0, R0.H0_H0, PT ;  /* 0x2000000007007234 */ /* 0x000fca0003f04800 */
[----:B------:R-:W-:-:S05]  /*0930*/  SEL R0, R0, R7, !P0 ;  /* 0x0000000700007207 */ /* 0x000fca0004000000 */
[----:B------:R-:W-:-:S05]  /*0940*/  HSETP2.GT.AND P0, PT, R5.H0_H0, R0.H0_H0, PT ;  /* 0x2000000005007234 */ /* 0x000fca0003f04800 */
[----:B------:R-:W-:Y:S02]  /*0950*/  SEL R0, R0, R5, !P0 ;  /* 0x0000000500007207 */ /* 0x000fe40004000000 */
[----:B------:R-:W-:-:S03]  /*0960*/  PRMT R5, R3, 0x7632, R5 ;  /* 0x0000763203057816 */ /* 0x000fc60000000005 */
[----:B------:R-:W-:-:S05]  /*0970*/  HSETP2.GT.AND P0, PT, R3.H0_H0, R0.H0_H0, PT ;  /* 0x2000000003007234 */ /* 0x000fca0003f04800 */
[----:B------:R-:W-:-:S05]  /*0980*/  SEL R0, R0, R3, !P0 ;  /* 0x0000000300007207 */ /* 0x000fca0004000000 */
[----:B------:R-:W-:-:S05]  /*0990*/  HSETP2.GT.AND P0, PT, R5.H0_H0, R0.H0_H0, PT ;  /* 0x2000000005007234 */ /* 0x000fca0003f04800 */
[----:B------:R-:W-:Y:S01]  /*09a0*/  SEL R0, R0, R5, !P0 ;  /* 0x0000000500007207 */ /* 0x000fe20004000000 */
[----:B------:R-:W-:Y:S07]  /*09b0*/  BRA `(.L_x_371) ;  /* 0x0000004000287947 */ /* 0x000fee0003800000 */
.L_x_368:
[----:B------:R-:W1:Y:S01]  /*09c0*/  S2R R6, SR_LANEID ;  /* 0x0000000000067919 */ /* 0x000e620000000000 */
[----:B------:R-:W-:Y:S01]  /*09d0*/  LOP3.LUT R3, R2, 0x3e0, RZ, 0xc0, !PT ;  /* 0x000003e002037812 */ /* 0x000fe200078ec0ff */
[----:B------:R-:W-:Y:S01]  /*09e0*/  UISETP.GE.U32.AND UP0, UPT, UR9, 0x21, UPT ;  /* 0x000000210900788c */ /* 0x000fe2000bf06070 */
[----:B-----5:R-:W-:-:S03]  /*09f0*/  LOP3.LUT R8, R0, 0xffff, RZ, 0xc0, !PT ;  /* 0x0000ffff00087812 */ /* 0x020fc600078ec0ff */
[----:B0-----:R-:W-:Y:S01]  /*0a00*/  VIADD R4, R3, 0x20 ;  /* 0x0000002003047836 */ /* 0x001fe20000000000 */
[----:B------:R-:W-:-:S04]  /*0a10*/  LOP3.LUT R3, RZ, R3, RZ, 0x33, !PT ;  /* 0x00000003ff037212 */ /* 0x000fc800078e33ff */
[----:B------:R-:W-:Y:S01]  /*0a20*/  ISETP.GT.U32.AND P0, PT, R4, UR9, PT ;  /* 0x0000000904007c0c */ /* 0x000fe2000bf04070 */
[----:B------:R-:W-:-:S05]  /*0a30*/  VIADD R3, R3, UR9 ;  /* 0x0000000903037c36 */ /* 0x000fca0008000000 */
        /* <DEDUP_REMOVED lines=43> */
[----:B------:R-:W-:-:S04]  /*0cf0*/  PLOP3.LUT P0, PT, PT, PT, UP0, 0x80, 0x8 ;  /* 0x000000000008781c */ /* 0x000fc80003f0f008 */
[----:B------:R-:W-:-:S13]  /*0d00*/  ISETP.NE.OR P0, PT, R2, RZ, !P0 ;  /* 0x000000ff0200720c */ /* 0x000fda0004705670 */
[----:B--2---:R-:W-:Y:S05]  /*0d10*/  @P0 BRA `(.L_x_371) ;  /* 0x0000003c00500947 */ /* 0x004fea0003800000 */
[----:B------:R-:W0:Y:S01]  /*0d20*/  S2UR UR5, SR_CgaCtaId ;  /* 0x00000000000579c3 */ /* 0x000e220000008800 */
[----:B------:R-:W-:Y:S01]  /*0d30*/  UMOV UR4, 0x400 ;  /* 0x0000040000047882 */ /* 0x000fe20000000000 */
[----:B------:R-:W-:Y:S02]  /*0d40*/  UISETP.GE.U32.AND UP0, UPT, UR9, 0x41, UPT ;  /* 0x000000410900788c */ /* 0x000fe4000bf06070 */
[----:B0-----:R-:W-:-:S09]  /*0d50*/  ULEA UR4, UR5, UR4, 0x18 ;  /* 0x0000000405047291 */ /* 0x001fd2000f8ec0ff */
[----:B------:R-:W0:Y:S02]  /*0d60*/  LDS.U16 R3, [UR4+0xa] ;  /* 0x00000a04ff037984 */ /* 0x000e240008000400 */
[----:B0-----:R-:W-:-:S05]  /*0d70*/  HSETP2.GT.AND P0, PT, R3.H0_H0, R0.H0_H0, PT ;  /* 0x2000000003007234 */ /* 0x001fca0003f04800 */
[----:B------:R-:W-:Y:S01]  /*0d80*/  SEL R0, R0, R3, !P0 ;  /* 0x0000000300007207 */ /* 0x000fe20004000000 */
[----:B------:R-:W-:Y:S07]  /*0d90*/  BRA.U !UP0, `(.L_x_371) ;  /* 0x0000003d08307547 */ /* 0x000fee000b800000 */
[----:B------:R-:W0:Y:S01]  /*0da0*/  LDS.U16 R3, [UR4+0xc] ;  /* 0x00000c04ff037984 */ /* 0x000e220008000400 */
[----:B------:R-:W-:Y:S01]  /*0db0*/  UISETP.GE.U32.AND UP0, UPT, UR9, 0x61, UPT ;  /* 0x000000610900788c */ /* 0x000fe2000bf06070 */
[----:B0-----:R-:W-:-:S05]  /*0dc0*/  HSETP2.GT.AND P0, PT, R3.H0_H0, R0.H0_H0, PT ;  /* 0x2000000003007234 */ /* 0x001fca0003f04800 */
[----:B------:R-:W-:-:S03]  /*0dd0*/  SEL R0, R0, R3, !P0 ;  /* 0x0000000300007207 */ /* 0x000fc60004000000 */
[----:B------:R-:W-:Y:S05]  /*0de0*/  BRA.U !UP0, `(.L_x_371) ;  /* 0x0000003d081c7547 */ /* 0x000fea000b800000 */
        /* <DEDUP_REMOVED lines=20> */
[----:B------:R-:W0:Y:S02]  /*0f30*/  LDS.U16 R3, [UR4+0x16] ;  /* 0x00001604ff037984 */ /* 0x000e240008000400 */
[----:B0-----:R-:W-:-:S05]  /*0f40*/  HSETP2.GT.AND P0, PT, R3.H0_H0, R0.H0_H0, PT ;  /* 0x2000000003007234 */ /* 0x001fca0003f04800 */
[----:B------:R-:W-:Y:S01]  /*0f50*/  SEL R0, R0, R3, !P0 ;  /* 0x0000000300007207 */ /* 0x000fe20004000000 */
[----:B------:R-:W-:Y:S07]  /*0f60*/  BRA `(.L_x_371) ;  /* 0x0000003800bc7947 */ /* 0x000fee0003800000 */
.L_x_359:
[----:B------:R-:W0:Y:S01]  /*0f70*/  S2R R5, SR_TID.X ;  /* 0x0000000000057919 */ /* 0x000e220000002100 */
[----:B------:R-:W1:Y:S02]  /*0f80*/  LDCU.64 UR12, c[0x0][0x380] ;  /* 0x00007000ff0c77ac */ /* 0x000e640008000a00 */
[----:B-1----:R-:W-:Y:S02]  /*0f90*/  IMAD.U32 R2, RZ, RZ, UR12 ;  /* 0x0000000cff027e24 */ /* 0x002fe4000f8e00ff */
[----:B------:R-:W-:Y:S01]  /*0fa0*/  IMAD.U32 R3, RZ, RZ, UR13 ;  /* 0x0000000dff037e24 */ /* 0x000fe2000f8e00ff */
[----:B0-----:R-:W-:-:S05]  /*0fb0*/  LEA R5, R5, UR4, 0x2 ;  /* 0x0000000405057c11 */ /* 0x001fca000f8e10ff */
[----:B------:R-:W-:-:S05]  /*0fc0*/  IMAD.WIDE.U32 R4, R5, 0x2, R2 ;  /* 0x0000000205047825 */ /* 0x000fca00078e0002 */
        /* <DEDUP_REMOVED lines=24> */
[----:B------:R-:W2:Y:S03]  /*1150*/  LDG.E.U16.CONSTANT R8, desc[UR10][R4.64+0x2804] ;  /* 0x0028040a04087981 */ /* 0x000ea6000c1e9500 */
[----:B---3--:R-:W-:-:S05]  /*1160*/  HSETP2.GT.AND P0, PT, R26.H0_H0, R7.H0_H0, PT ;  /* 0x200000071a007234 */ /* 0x008fca0003f04800 */
[----:B------:R-:W-:Y:S02]  /*1170*/  SEL R26, R7, R26, !P0 ;  /* 0x0000001a071a7207 */ /* 0x000fe40004000000 */
[----:B------:R-:W3:Y:S03]  /*1180*/  LDG.E.U16.CONSTANT R7, desc[UR10][R4.64+0x2806] ;  /* 0x0028060a04077981 */ /* 0x000ee6000c1e9500 */
[----:B----4-:R-:W-:-:S05]  /*1190*/  HSETP2.GT.AND P0, PT, R21.H0_H0, R26.H0_H0, PT ;  /* 0x2000001a15007234 */ /* 0x010fca0003f04800 */
[----:B------:R-:W-:Y:S02]  /*11a0*/  SEL R27, R26, R21, !P0 ;  /* 0x000000151a1b7207 */ /* 0x000fe40004000000 */
[----:B------:R-:W4:Y:S03]  /*11b0*/  LDG.E.U16.CONSTANT R21, desc[UR10][R4.64+0x3000] ;  /* 0x0030000a04157981 */ /* 0x000f26000c1e9500 */
[----:B-----5:R-:W-:-:S05]  /*11c0*/  HSETP2.GT.AND P0, PT, R22.H0_H0, R27.H0_H0, PT ;  /* 0x2000001b16007234 */ /* 0x020fca0003f04800 */
[----:B------:R-:W-:Y:S02]  /*11d0*/  SEL R26, R27, R22, !P0 ;  /* 0x000000161b1a7207 */ /* 0x000fe40004000000 */
[----:B------:R-:W5:Y:S03]  /*11e0*/  LDG.E.U16.CONSTANT R22, desc[UR10][R4.64+0x3002] ;  /* 0x0030020a04167981 */ /* 0x000f66000c1e9500 */
[----:B------:R-:W-:-:S05]  /*11f0*/  HSETP2.GT.AND P0, PT, R23.H0_H0, R26.H0_H0, PT ;  /* 0x2000001a17007234 */ /* 0x000fca0003f04800 */
[----:B------:R-:W-:Y:S02]  /*1200*/  SEL R26, R26, R23, !P0 ;  /* 0x000000171a1a7207 */ /* 0x000fe40004000000 */
[----:B------:R-:W5:Y:S03]  /*1210*/  LDG.E.U16.CONSTANT R23, desc[UR10][R4.64+0x3004] ;  /* 0x0030040a04177981 */ /* 0x000f66000c1e9500 */
[----:B------:R-:W-:-:S05]  /*1220*/  HSETP2.GT.AND P0, PT, R25.H0_H0, R26.H0_H0, PT ;  /* 0x2000001a19007234 */ /* 0x000fca0003f04800 */
[----:B------:R-:W-:Y:S02]  /*1230*/  SEL R27, R26, R25, !P0 ;  /* 0x000000191a1b7207 */ /* 0x000fe40004000000 */
[----:B------:R-:W5:Y:S03]  /*1240*/  LDG.E.U16.CONSTANT R25, desc[UR10][R4.64+0x3006] ;  /* 0x0030060a04197981 */ /* 0x000f66000c1e9500 */
[----:B------:R-:W-:Y:S01]  /*1250*/  HSETP2.GT.AND P0, PT, R24.H0_H0, R27.H0_H0, PT ;  /* 0x2000001b18007234 */ /* 0x000fe20003f04800 */
[----:B------:R-:W5:Y:S04]  /*1260*/  LDG.E.U16.CONSTANT R26, desc[UR10][R4.64+0x3806] ;  /* 0x0038060a041a7981 */ /* 0x000f68000c1e9500 */
[----:B------:R-:W-:-:S02]  /*1270*/  SEL R27, R27, R24, !P0 ;  /* 0x000000181b1b7207 */ /* 0x000fc40004000000 */
[----:B------:R-:W5:Y:S03]  /*1280*/  LDG.E.U16.CONSTANT R24, desc[UR10][R4.64+0x3800] ;  /* 0x0038000a04187981 */ /* 0x000f66000c1e9500 */
[----:B------:R-:W-:-:S05]  /*1290*/  HSETP2.GT.AND P0, PT, R20.H0_H0, R27.H0_H0, PT ;  /* 0x2000001b14007234 */ /* 0x000fca0003f04800 */
[----:B------:R-:W-:Y:S02]  /*12a0*/  SEL R27, R27, R20, !P0 ;  /* 0x000000141b1b7207 */ /* 0x000fe40004000000 */
[----:B------:R-:W5:Y:S03]  /*12b0*/  LDG.E.U16.CONSTANT R20, desc[UR10][R4.64+0x3802] ;  /* 0x0038020a04147981 */ /* 0x000f66000c1e9500 */
[----:B------:R-:W-:-:S05]  /*12c0*/  HSETP2.GT.AND P0, PT, R6.H0_H0, R27.H0_H0, PT ;  /* 0x2000001b06007234 */ /* 0x000fca0003f04800 */
[----:B------:R-:W-:Y:S02]  /*12d0*/  SEL R27, R27, R6, !P0 ;  /* 0x000000061b1b7207 */ /* 0x000fe40004000000 */
[----:B------:R-:W5:Y:S03]  /*12e0*/  LDG.E.U16.CONSTANT R6, desc[UR10][R4.64+0x3804] ;  /* 0x0038040a04067981 */ /* 0x000f66000c1e9500 */
        /* <DEDUP_REMOVED lines=24> */
[----:B------:R-:W-:-:S04]  /*1470*/  UISETP.GE.U32.AND UP0, UPT, UR9, UR5, UPT ;  /* 0x000000050900728c */ /* 0x000fc8000bf06070 */
        /* <DEDUP_REMOVED lines=20> */
[----:B------:R-:W-:Y:S07]  /*15c0*/  BRA.U !UP0, `(.L_x_372) ;  /* 0x0000000908dc7547 */ /* 0x000fee000b800000 */
[----:B------:R-:W0:Y:S01]  /*15d0*/  S2R R23, SR_TID.X ;  /* 0x0000000000177919 */ /* 0x000e220000002100 */
[----:B------:R-:W-:Y:S02]  /*15e0*/  UIADD3 UR6, UPT, UPT, UR5, UR4, URZ ;  /* 0x0000000405067290 */ /* 0x000fe4000fffe0ff */
[----:B------:R-:W-:Y:S02]  /*15f0*/  UIADD3 UR8, UPT, UPT, UR7, -0x2000, URZ ;  /* 0xffffe00007087890 */ /* 0x000fe4000fffe0ff */
[----:B------:R-:W-:Y:S02]  /*1600*/  UIADD3 UR12, UPT, UPT, UR6, 0x100, URZ ;  /* 0x00000100060c7890 */ /* 0x000fe4000fffe0ff */
[----:B------:R-:W-:Y:S01]  /*1610*/  UISETP.GT.U32.AND UP0, UPT, UR6, UR8, UPT ;  /* 0x000000080600728c */ /* 0x000fe2000bf04070 */
[----:B------:R-:W-:Y:S01]  /*1620*/  UMOV UR4, URZ ;  /* 0x000000ff00047c82 */ /* 0x000fe20008000000 */
[----:B0-----:R-:W-:-:S07]  /*1630*/  VIADD R7, R23, UR6 ;  /* 0x0000000617077c36 */ /* 0x001fce0008000000 */
[----:B------:R-:W-:Y:S05]  /*1640*/  BRA.U UP0, `(.L_x_373) ;  /* 0x0000000500b87547 */ /* 0x000fea000b800000 */
[----:B------:R-:W0:Y:S01]  /*1650*/  LDC.64 R2, c[0x0][0x380] ;  /* 0x0000e000ff027b82 */ /* 0x000e220000000a00 */
[----:B------:R-:W1:Y:S01]  /*1660*/  LDCU UR7, c[0x0][0x3a8] ;  /* 0x00007500ff0777ac */ /* 0x000e620008000800 */
[----:B------:R-:W-:Y:S01]  /*1670*/  NOP ;  /* 0x0000000000007918 */ /* 0x000fe20000000000 */
.L_x_374:
[----:B------:R-:W-:-:S05]  /*1680*/  LEA R5, R23, UR6, 0x2 ;  /* 0x0000000617057c11 */ /* 0x000fca000f8e10ff */
[----:B0-----:R-:W-:-:S05]  /*1690*/  IMAD.WIDE.U32 R4, R5, 0x2, R2 ;  /* 0x0000000205047825 */ /* 0x001fca00078e0002 */
        /* <DEDUP_REMOVED lines=61> */
[----:B------:R-:W-:-:S05]  /*1a70*/  SEL R25, R25, R6, !P0 ;  /* 0x0000000619197207 */ /* 0x000fca0004000000 */
[----:B------:R-:W-:-:S05]  /*1a80*/  HSETP2.GT.AND P0, PT, R12.H0_H0, R25.H0_H0, PT ;  /* 0x200000190c007234 */ /* 0x000fca0003f04800 */
[----:B------:R-:W-:-:S05]  /*1a90*/  SEL R12, R25, R12, !P0 ;  /* 0x0000000c190c7207 */ /* 0x000fca0004000000 */
[----:B------:R-:W-:-:S05]  /*1aa0*/  HSETP2.GT.AND P0, PT, R11.H0_H0, R12.H0_H0, PT ;  /* 0x2000000c0b007234 */ /* 0x000fca0003f04800 */
[----:B------:R-:W-:Y:S01]  /*1ab0*/  SEL R11, R12, R11, !P0 ;  /* 0x0000000b0c0b7207 */ /* 0x000fe20004000000 */
[----:B-1----:R-:W-:-:S04]  /*1ac0*/  UIADD3 UR13, UPT, UPT, -UR6, UR7, URZ ;  /* 0x00000007060d7290 */ /* 0x002fc8000fffe1ff */
[----:B------:R-:W-:Y:S01]  /*1ad0*/  UISETP.GE.U32.AND UP0, UPT, UR13, UR5, UPT ;  /* 0x000000050d00728c */ /* 0x000fe2000bf06070 */
        /* <DEDUP_REMOVED lines=31> */
[----:B------:R-:W-:Y:S02]  /*1cd0*/  UIADD3 UR6, UPT, UPT, UR5, UR6, URZ ;  /* 0x0000000605067290 */ /* 0x000fe4000fffe0ff */
[----:B------:R-:W-:Y:S01]  /*1ce0*/  VIADD R7, R7, UR5 ;  /* 0x0000000507077c36 */ /* 0x000fe20008000000 */
[----:B------:R-:W-:Y:S02]  /*1cf0*/  UIADD3 UR4, UPT, UPT, UR4, 0x1, URZ ;  /* 0x0000000104047890 */ /* 0x000fe4000fffe0ff */
[----:B------:R-:W-:Y:S02]  /*1d00*/  UISETP.GT.U32.AND UP0, UPT, UR6, UR8, UPT ;  /* 0x000000080600728c */ /* 0x000fe4000bf04070 */
[----:B------:R-:W-:-:S07]  /*1d10*/  UIADD3 UR12, UPT, UPT, UR5, UR12, URZ ;  /* 0x0000000c050c7290 */ /* 0x000fce000fffe0ff */
[----:B------:R-:W-:Y:S05]  /*1d20*/  BRA.U !UP0, `(.L_x_374) ;  /* 0xfffffff908547547 */ /* 0x000fea000b83ffff */
.L_x_373:
[----:B------:R-:W-:-:S09]  /*1d30*/  UISETP.GE.U32.AND UP0, UPT, UR6, UR7, UPT ;  /* 0x000000070600728c */ /* 0x000fd2000bf06070 */
[----:B------:R-:W-:Y:S05]  /*1d40*/  BRA.U UP0, `(.L_x_372) ;  /* 0x0000000100fc7547 */ /* 0x000fea000b800000 */
[----:B------:R-:W0:Y:S01]  /*1d50*/  S2R R8, SR_TID.X ;  /* 0x0000000000087919 */ /* 0x000e220000002100 */
[----:B------:R-:W-:Y:S01]  /*1d60*/  UIADD3 UR6, UPT, UPT, -UR6, UR7, URZ ;  /* 0x0000000706067290 */ /* 0x000fe2000fffe1ff */
[----:B------:R-:W-:Y:S05]  /*1d70*/  BSSY.RECONVERGENT B1, `(.L_x_372) ;  /* 0x000003c000017945 */ /* 0x000fea0003800200 */
[----:B0-----:R-:W-:-:S13]  /*1d80*/  ISETP.GE.AND P0, PT, R8, UR6, PT ;  /* 0x0000000608007c0c */ /* 0x001fda000bf06270 */
[----:B------:R-:W-:Y:S05]  /*1d90*/  @P0 BRA `(.L_x_375) ;  /* 0x0000000000e40947 */ /* 0x000fea0003800000 */
[----:B------:R-:W0:Y:S01]  /*1da0*/  LDCU UR5, c[0x0][0x3ac] ;  /* 0x00007580ff0577ac */ /* 0x000e220008000800 */
[----:B------:R-:W1:Y:S01]  /*1db0*/  LDC R6, c[0x0][0x3ac] ;  /* 0x0000eb00ff067b82 */ /* 0x000e620000000800 */
[----:B------:R-:W-:Y:S01]  /*1dc0*/  LOP3.LUT R4, RZ, R8, RZ, 0x33, !PT ;  /* 0x00000008ff047212 */ /* 0x000fe200078e33ff */
[----:B------:R-:W-:Y:S01]  /*1dd0*/  BSSY.RECONVERGENT B2, `(.L_x_376) ;  /* 0x000001a000027945 */ /* 0x000fe20003800200 */
[----:B------:R-:W-:-:S03]  /*1de0*/  USHF.L.U32 UR8, UR14, 0xd, URZ ;  /* 0x0000000d0e087899 */ /* 0x000fc600080006ff */
[----:B------:R-:W-:-:S05]  /*1df0*/  VIADD R4, R4, UR7 ;  /* 0x0000000704047c36 */ /* 0x000fca0008000000 */
[----:B------:R-:W-:-:S04]  /*1e00*/  LOP3.LUT R9, R4, 0x300, RZ, 0xc0, !PT ;  /* 0x0000030004097812 */ /* 0x000fc800078ec0ff */
[----:B------:R-:W-:Y:S01]  /*1e10*/  ISETP.NE.AND P1, PT, R9, 0x300, PT ;  /* 0x000003000900780c */ /* 0x000fe20003f25270 */
[----:B0-----:R-:W-:-:S04]  /*1e20*/  USHF.L.U32 UR5, UR5, 0xd, URZ ;  /* 0x0000000d05057899 */ /* 0x001fc800080006ff */
[----:B------:R-:W-:Y:S01]  /*1e30*/  UIADD3 UR5, UPT, UPT, UR5, UR8, URZ ;  /* 0x0000000805057290 */ /* 0x000fe2000fffe0ff */
[----:B-1----:R-:W-:-:S05]  /*1e40*/  IMAD R6, R6, UR4, RZ ;  /* 0x0000000406067c24 */ /* 0x002fca000f8e02ff */
[C---:B------:R-:W-:Y:S01]  /*1e50*/  VIADD R5, R4.reuse, -UR5 ;  /* 0x8000000504057c36 */ /* 0x040fe20008000000 */
        /* <DEDUP_REMOVED lines=8> */
.L_x_378:
[----:B------:R-:W-:-:S06]  /*1ee0*/  IMAD.WIDE.U32 R4, R7, 0x2, R2 ;  /* 0x0000000207047825 */ /* 0x000fcc00078e0002 */
        /* <DEDUP_REMOVED lines=8> */
.L_x_377:
[----:B------:R-:W-:Y:S05]  /*1f70*/  BSYNC.RECONVERGENT B2 ;  /* 0x0000000000027941 */ /* 0x000fea0003800200 */
.L_x_376:
[----:B------:R-:W-:Y:S05]  /*1f80*/  @!P0 BRA `(.L_x_375) ;  /* 0x0000000000688947 */ /* 0x000fea0003800000 */
[C---:B------:R-:W-:Y:S02]  /*1f90*/  VIADD R12, R6.reuse, 0x200 ;  /* 0x00000200060c7836 */ /* 0x040fe40000000000 */
[----:B------:R-:W-:-:S07]  /*1fa0*/  VIADD R13, R6, UR12 ;  /* 0x0000000c060d7c36 */ /* 0x000fce0008000000 */
.L_x_379:
[----:B------:R-:W-:-:S04]  /*1fb0*/  VIADD R5, R13, 0xffffff00 ;  /* 0xffffff000d057836 */ /* 0x000fc80000000000 */
[----:B------:R-:W-:-:S06]  /*1fc0*/  IMAD.WIDE.U32 R4, R5, 0x2, R2 ;  /* 0x0000000205047825 */ /* 0x000fcc00078e0002 */
[----:B------:R0:W2:Y:S01]  /*1fd0*/  LDG.E.U16.CONSTANT R5, desc[UR10][R4.64] ;  /* 0x0000000a04057981 */ /* 0x0000a2000c1e9500 */
[----:B------:R-:W-:-:S04]  /*1fe0*/  IMAD.WIDE.U32 R6, R13, 0x2, R2 ;  /* 0x000000020d067825 */ /* 0x000fc800078e0002 */
[----:B------:R-:W-:Y:S02]  /*1ff0*/  VIADD R9, R13, 0x100 ;  /* 0x000001000d097836 */ /* 0x000fe40000000000 */
[----:B------:R-:W3:Y:S02]  /*2000*/  LDG.E.U16.CONSTANT R7, desc[UR10][R6.64] ;  /* 0x0000000a06077981 */ /* 0x000ee4000c1e9500 */
[----:B------:R-:W-:-:S04]  /*2010*/  IMAD.WIDE.U32 R8, R9, 0x2, R2 ;  /* 0x0000000209087825 */ /* 0x000fc800078e0002 */
[----:B------:R-:W-:Y:S02]  /*2020*/  VIADD R11, R13, 0x200 ;  /* 0x000002000d0b7836 */ /* 0x000fe40000000000 */
[----:B------:R-:W4:Y:S02]  /*2030*/  LDG.E.U16.CONSTANT R9, desc[UR10][R8.64] ;  /* 0x0000000a08097981 */ /* 0x000f24000c1e9500 */
[----:B------:R-:W-:-:S06]  /*2040*/  IMAD.WIDE.U32 R10, R11, 0x2, R2 ;  /* 0x000000020b0a7825 */ /* 0x000fcc00078e0002 */
[----:B------:R-:W5:Y:S01]  /*2050*/  LDG.E.U16.CONSTANT R11, desc[UR10][R10.64] ;  /* 0x0000000a0a0b7981 */ /* 0x000f62000c1e9500 */
[C---:B0-----:R-:W-:Y:S02]  /*2060*/  VIADD R4, R12.reuse, 0x200 ;  /* 0x000002000c047836 */ /* 0x041fe40000000000 */
[----:B------:R-:W-:Y:S02]  /*2070*/  VIADD R12, R12, 0x400 ;  /* 0x000004000c0c7836 */ /* 0x000fe40000000000 */
[----:B------:R-:W-:Y:S01]  /*2080*/  VIADD R13, R13, 0x400 ;  /* 0x000004000d0d7836 */ /* 0x000fe20000000000 */
[----:B------:R-:W-:Y:S02]  /*2090*/  ISETP.GE.AND P1, PT, R4, UR6, PT ;  /* 0x0000000604007c0c */ /* 0x000fe4000bf26270 */
[----:B--2---:R-:W-:-:S05]  /*20a0*/  HSETP2.GT.AND P0, PT, R5.H0_H0, R0.H0_H0, PT ;  /* 0x2000000005007234 */ /* 0x004fca0003f04800 */
[----:B------:R-:W-:-:S05]  /*20b0*/  SEL R0, R0, R5, !P0 ;  /* 0x0000000500007207 */ /* 0x000fca0004000000 */
[----:B---3--:R-:W-:-:S05]  /*20c0*/  HSETP2.GT.AND P0, PT, R7.H0_H0, R0.H0_H0, PT ;  /* 0x2000000007007234 */ /* 0x008fca0003f04800 */
[----:B------:R-:W-:-:S05]  /*20d0*/  SEL R0, R0, R7, !P0 ;  /* 0x0000000700007207 */ /* 0x000fca0004000000 */
[----:B----4-:R-:W-:-:S05]  /*20e0*/  HSETP2.GT.AND P0, PT, R9.H0_H0, R0.H0_H0, PT ;  /* 0x2000000009007234 */ /* 0x010fca0003f04800 */
[----:B------:R-:W-:-:S05]  /*20f0*/  SEL R0, R0, R9, !P0 ;  /* 0x0000000900007207 */ /* 0x000fca0004000000 */
[----:B-----5:R-:W-:-:S05]  /*2100*/  HSETP2.GT.AND P0, PT, R11.H0_H0, R0.H0_H0, PT ;  /* 0x200000000b007234 */ /* 0x020fca0003f04800 */
[----:B------:R-:W-:Y:S01]  /*2110*/  SEL R0, R0, R11, !P0 ;  /* 0x0000000b00007207 */ /* 0x000fe20004000000 */
[----:B------:R-:W-:Y:S07]  /*2120*/  @!P1 BRA `(.L_x_379) ;  /* 0xfffffffc00a09947 */ /* 0x000fee000383ffff */
.L_x_375:
[----:B------:R-:W-:Y:S05]  /*2130*/  BSYNC.RECONVERGENT B1 ;  /* 0x0000000000017941 */ /* 0x000fea0003800200 */
.L_x_372:
[----:B------:R-:W0:Y:S01]  /*2140*/  S2R R7, SR_LANEID ;  /* 0x0000000000077919 */ /* 0x000e220000000000 */
[----:B------:R-:W-:Y:S01]  /*2150*/  LOP3.LUT R4, R0, 0xffff, RZ, 0xc0, !PT ;  /* 0x0000ffff00047812 */ /* 0x000fe200078ec0ff */
[----:B------:R-:W-:Y:S01]  /*2160*/  BSSY.RECONVERGENT B1, `(.L_x_380) ;  /* 0x0000027000017945 */ /* 0x000fe20003800200 */
[----:B------:R-:W1:Y:S03]  /*2170*/  S2R R6, SR_TID.X ;  /* 0x0000000000067919 */ /* 0x000e660000002100 */
[----:B------:R-:W2:Y:S01]  /*2180*/  SHFL.DOWN PT, R3, R4, 0x1, 0x1f ;  /* 0x08201f0004037f89 */ /* 0x000ea200000e0000 */
[----:B0-----:R-:W-:-:S13]  /*2190*/  ISETP.GT.AND P1, PT, R7, 0x1e, PT ;  /* 0x0000001e0700780c */ /* 0x001fda0003f24270 */
[----:B--2---:R-:W-:-:S05]  /*21a0*/  @!P1 HSETP2.GT.AND P0, PT, R3.H0_H0, R0.H0_H0, PT ;  /* 0x2000000003009234 */ /* 0x004fca0003f04800 */
        /* <DEDUP_REMOVED lines=23> */
[----:B-1----:R-:W-:Y:S05]  /*2320*/  @P0 BRA `(.L_x_381) ;  /* 0x0000000000280947 */ /* 0x002fea0003800000 */
        /* <DEDUP_REMOVED lines=10> */
.L_x_381:
[----:B------:R-:W-:Y:S05]  /*23d0*/  BSYNC.RECONVERGENT B1 ;  /* 0x0000000000017941 */ /* 0x000fea0003800200 */
.L_x_380:
[----:B------:R-:W-:Y:S01]  /*23e0*/  BAR.SYNC.DEFER_BLOCKING 0x0 ;  /* 0x0000000000007b1d */ /* 0x000fe20000010000 */
[----:B------:R-:W-:-:S13]  /*23f0*/  ISETP.NE.AND P0, PT, R6, RZ, PT ;  /* 0x000000ff0600720c */ /* 0x000fda0003f05270 */
[----:B------:R-:W-:Y:S05]  /*2400*/  @P0 BRA `(.L_x_371) ;  /* 0x0000002400940947 */ /* 0x000fea0003800000 */
[----:B------:R-:W2:Y:S01]  /*2410*/  S2UR UR5, SR_CgaCtaId ;  /* 0x00000000000579c3 */ /* 0x000ea20000008800 */
[----:B------:R-:W-:Y:S02]  /*2420*/  UMOV UR4, 0x400 ;  /* 0x0000040000047882 */ /* 0x000fe40000000000 */
[----:B--2---:R-:W-:-:S09]  /*2430*/  ULEA UR4, UR5, UR4, 0x18 ;  /* 0x0000000405047291 */ /* 0x004fd2000f8ec0ff */
[----:B------:R-:W1:Y:S04]  /*2440*/  LDS.64 R6, [UR4+0x8] ;  /* 0x00000804ff067984 */ /* 0x000e680008000a00 */
[----:B0-----:R-:W0:Y:S01]  /*2450*/  LDS.64 R2, [UR4+0x10] ;  /* 0x00001004ff027984 */ /* 0x001e220008000a00 */
[----:B-1----:R-:W-:-:S05]  /*2460*/  PRMT R5, R6, 0x7632, R5 ;  /* 0x0000763206057816 */ /* 0x002fca0000000005 */
[----:B------:R-:W-:-:S05]  /*2470*/  HSETP2.GT.AND P0, PT, R5.H0_H0, R0.H0_H0, PT ;  /* 0x2000000005007234 */ /* 0x000fca0003f04800 */
[----:B------:R-:W-:Y:S02]  /*2480*/  SEL R0, R0, R5, !P0 ;  /* 0x0000000500007207 */ /* 0x000fe40004000000 */
[----:B------:R-:W-:-:S03]  /*2490*/  PRMT R5, R7, 0x7632, R5 ;  /* 0x0000763207057816 */ /* 0x000fc60000000005 */
[----:B------:R-:W-:-:S05]  /*24a0*/  HSETP2.GT.AND P0, PT, R7.H0_H0, R0.H0_H0, PT ;  /* 0x2000000007007234 */ /* 0x000fca0003f04800 */
[----:B------:R-:W-:Y:S02]  /*24b0*/  SEL R0, R0, R7, !P0 ;  /* 0x0000000700007207 */ /* 0x000fe40004000000 */
[----:B0-----:R-:W-:-:S03]  /*24c0*/  PRMT R7, R2, 0x7610, R7 ;  /* 0x0000761002077816 */ /* 0x001fc60000000007 */
        /* <DEDUP_REMOVED lines=13> */
.L_x_358:
[----:B------:R-:W0:Y:S01]  /*25a0*/  LDCU UR7, c[0x0][0x3a8] ;  /* 0x00007500ff0777ac */ /* 0x000e220008000800 */
[----:B------:R-:W-:-:S04]  /*25b0*/  USHF.L.U32 UR6, UR14, 0xd, URZ ;  /* 0x0000000d0e067899 */ /* 0x000fc800080006ff */
[----:B0-----:R-:W-:-:S04]  /*25c0*/  UIADD3 UR9, UPT, UPT, -UR6, UR7, URZ ;  /* 0x0000000706097290 */ /* 0x001fc8000fffe1ff */
        /* <DEDUP_REMOVED lines=9> */
[----:B------:R-:W-:-:S04]  /*2660*/  VIADD R3, R2, UR6 ;  /* 0x0000000602037c36 */ /* 0x000fc80008000000 */
[----:B0-----:R-:W-:-:S05]  /*2670*/  IMAD.WIDE.U32 R4, R3, 0x2, R4 ;  /* 0x0000000203047825 */ /* 0x001fca00078e0004 */
[----:B------:R0:W5:Y:S01]  /*2680*/  LDG.E.U16.CONSTANT R0, desc[UR10][R4.64] ;  /* 0x0000000a04007981 */ /* 0x000162000c1e9500 */
[----:B------:R-:W-:-:S07]  /*2690*/  VIADD R3, R2, 0x100 ;  /* 0x0000010002037836 */ /* 0x000fce0000000000 */
.L_x_384:
[----:B------:R-:W-:Y:S05]  /*26a0*/  BSYNC.RECONVERGENT B1 ;  /* 0x0000000000017941 */ /* 0x000fea0003800200 */
.L_x_383:
[----:B------:R-:W-:Y:S01]  /*26b0*/  ISETP.GE.U32.AND P0, PT, R3, UR9, PT ;  /* 0x0000000903007c0c */ /* 0x000fe2000bf06070 */
[----:B------:R-:W-:-:S12]  /*26c0*/  BSSY.RECONVERGENT B1, `(.L_x_385) ;  /* 0x0000035000017945 */ /* 0x000fd80003800200 */
[----:B------:R-:W-:Y:S05]  /*26d0*/  @P0 BRA `(.L_x_386) ;  /* 0x0000000000cc0947 */ /* 0x000fea0003800000 */
[----:B0-----:R-:W-:Y:S01]  /*26e0*/  LOP3.LUT R4, RZ, R3, RZ, 0x33, !PT ;  /* 0x00000003ff047212 */ /* 0x001fe200078e33ff */
[----:B------:R-:W-:Y:S04]  /*26f0*/  BSSY.RECONVERGENT B2, `(.L_x_387) ;  /* 0x0000015000027945 */ /* 0x000fe80003800200 */
[----:B------:R-:W-:-:S04]  /*2700*/  VIADD R4, R4, UR7 ;  /* 0x0000000704047c36 */ /* 0x000fc80008000000 */
[C---:B------:R-:W-:Y:S01]  /*2710*/  VIADD R6, R4.reuse, -UR6 ;  /* 0x8000000604067c36 */ /* 0x040fe20008000000 */
[----:B------:R-:W-:-:S04]  /*2720*/  LOP3.LUT R5, R4, 0x300, RZ, 0xc0, !PT ;  /* 0x0000030004057812 */ /* 0x000fc800078ec0ff */
[----:B------:R-:W-:Y:S02]  /*2730*/  ISETP.NE.AND P1, PT, R5, 0x300, PT ;  /* 0x000003000500780c */ /* 0x000fe40003f25270 */
[----:B------:R-:W-:-:S11]  /*2740*/  ISETP.GE.U32.AND P0, PT, R6, 0x300, PT ;  /* 0x000003000600780c */ /* 0x000fd60003f06070 */
[----:B------:R-:W-:Y:S05]  /*2750*/  @!P1 BRA `(.L_x_388) ;  /* 0x0000000000389947 */ /* 0x000fea0003800000 */
[----:B------:R-:W0:Y:S01]  /*2760*/  LDC.64 R6, c[0x0][0x380] ;  /* 0x0000e000ff067b82 */ /* 0x000e220000000a00 */
[----:B------:R-:W-:Y:S01]  /*2770*/  LEA.HI R4, R4, 0x1, RZ, 0x18 ;  /* 0x0000000104047811 */ /* 0x000fe200078fc0ff */
[----:B------:R-:W-:-:S03]  /*2780*/  VIADD R9, R3, UR6 ;  /* 0x0000000603097c36 */ /* 0x000fc60008000000 */
[----:B------:R-:W-:-:S05]  /*2790*/  LOP3.LUT R4, R4, 0x3, RZ, 0xc0, !PT ;  /* 0x0000000304047812 */ /* 0x000fca00078ec0ff */
[----:B------:R-:W-:-:S07]  /*27a0*/  IMAD.MOV R8, RZ, RZ, -R4 ;  /* 0x000000ffff087224 */ /* 0x000fce00078e0a04 */
.L_x_389:
        /* <DEDUP_REMOVED lines=9> */
.L_x_388:
[----:B------:R-:W-:Y:S05]  /*2840*/  BSYNC.RECONVERGENT B2 ;  /* 0x0000000000027941 */ /* 0x000fea0003800200 */
.L_x_387:
[----:B------:R-:W-:Y:S05]  /*2850*/  @!P0 BRA `(.L_x_386) ;  /* 0x00000000006c8947 */ /* 0x000fea0003800000 */
[----:B------:R-:W0:Y:S01]  /*2860*/  LDC.64 R4, c[0x0][0x380] ;  /* 0x0000e000ff047b82 */ /* 0x000e220000000a00 */
[C---:B------:R-:W-:Y:S02]  /*2870*/  VIADD R14, R3.reuse, 0x200 ;  /* 0x00000200030e7836 */ /* 0x040fe40000000000 */
[----:B------:R-:W-:-:S07]  /*2880*/  VIADD R3, R3, UR6 ;  /* 0x0000000603037c36 */ /* 0x000fce0008000000 */
.L_x_390:
        /* <DEDUP_REMOVED lines=24> */
.L_x_386:
[----:B------:R-:W-:Y:S05]  /*2a10*/  BSYNC.RECONVERGENT B1 ;  /* 0x0000000000017941 */ /* 0x000fea0003800200 */
.L_x_385:
[----:B------:R-:W-:-:S09]  /*2a20*/  UISETP.GE.U32.AND UP0, UPT, UR9, 0x100, UPT ;  /* 0x000001000900788c */ /* 0x000fd2000bf06070 */
[----:B------:R-:W-:Y:S05]  /*2a30*/  BRA.U !UP0, `(.L_x_391) ;  /* 0x0000000508147547 */ /* 0x000fea000b800000 */
[----:B------:R-:W1:Y:S01]  /*2a40*/  S2R R6, SR_LANEID ;  /* 0x0000000000067919 */ /* 0x000e620000000000 */
[----:B0----5:R-:W-:Y:S01]  /*2a50*/  LOP3.LUT R4, R0, 0xffff, RZ, 0xc0, !PT ;  /* 0x0000ffff00047812 */ /* 0x021fe200078ec0ff */
[----:B------:R-:W-:Y:S04]  /*2a60*/  BSSY.RECONVERGENT B1, `(.L_x_392) ;  /* 0x0000026000017945 */ /* 0x000fe80003800200 */
[----:B------:R-:W0:Y:S01]  /*2a70*/  SHFL.DOWN PT, R3, R4, 0x1, 0x1f ;  /* 0x08201f0004037f89 */ /* 0x000e2200000e0000 */
[----:B-1----:R-:W-:-:S13]  /*2a80*/  ISETP.GT.AND P1, PT, R6, 0x1e, PT ;  /* 0x0000001e0600780c */ /* 0x002fda0003f24270 */
        /* <DEDUP_REMOVED lines=35> */
.L_x_393:
[----:B------:R-:W-:Y:S05]  /*2cc0*/  BSYNC.RECONVERGENT B1 ;  /* 0x0000000000017941 */ /* 0x000fea0003800200 */
.L_x_392:
        /* <DEDUP_REMOVED lines=28> */
.L_x_391:
        /* <DEDUP_REMOVED lines=91> */
.L_x_382:
[----:B------:R-:W0:Y:S01]  /*3440*/  S2R R0, SR_TID.X ;  /* 0x0000000000007919 */ /* 0x000e220000002100 */
[----:B------:R-:W1:Y:S02]  /*3450*/  LDCU.64 UR12, c[0x0][0x380] ;  /* 0x00007000ff0c77ac */ /* 0x000e640008000a00 */
[----:B-1----:R-:W-:Y:S02]  /*3460*/  IMAD.U32 R2, RZ, RZ, UR12 ;  /* 0x0000000cff027e24 */ /* 0x002fe4000f8e00ff */
[----:B------:R-:W-:Y:S02]  /*3470*/  IMAD.U32 R3, RZ, RZ, UR13 ;  /* 0x0000000dff037e24 */ /* 0x000fe4000f8e00ff */
[----:B0-----:R-:W-:-:S04]  /*3480*/  VIADD R5, R0, UR6 ;  /* 0x0000000600057c36 */ /* 0x001fc80008000000 */
        /* <DEDUP_REMOVED lines=108> */
.L_x_396:
[----:B------:R-:W-:-:S04]  /*3b50*/  VIADD R5, R23, UR6 ;  /* 0x0000000617057c36 */ /* 0x000fc80008000000 */
        /* <DEDUP_REMOVED lines=106> */
.L_x_395:
[----:B------:R-:W-:-:S09]  /*4200*/  UISETP.GE.U32.AND UP0, UPT, UR6, UR7, UPT ;  /* 0x000000070600728c */ /* 0x000fd2000bf06070 */
[----:B------:R-:W-:Y:S05]  /*4210*/  BRA.U UP0, `(.L_x_394) ;  /* 0x0000000100fc7547 */ /* 0x000fea000b800000 */
[----:B------:R-:W0:Y:S01]  /*4220*/  S2R R8, SR_TID.X ;  /* 0x0000000000087919 */ /* 0x000e220000002100 */
[----:B------:R-:W-:Y:S01]  /*4230*/  UIADD3 UR6, UPT, UPT, -UR6, UR7, URZ ;  /* 0x0000000706067290 */ /* 0x000fe2000fffe1ff */
[----:B------:R-:W-:Y:S05]  /*4240*/  BSSY.RECONVERGENT B1, `(.L_x_394) ;  /* 0x000003c000017945 */ /* 0x000fea0003800200 */
[----:B0-----:R-:W-:-:S13]  /*4250*/  ISETP.GE.AND P0, PT, R8, UR6, PT ;  /* 0x0000000608007c0c */ /* 0x001fda000bf06270 */
[----:B------:R-:W-:Y:S05]  /*4260*/  @P0 BRA `(.L_x_397) ;  /* 0x0000000000e40947 */ /* 0x000fea0003800000 */
[----:B------:R-:W0:Y:S01]  /*4270*/  LDC R6, c[0x0][0x3ac] ;  /* 0x0000eb00ff067b82 */ /* 0x000e220000000800 */
[----:B------:R-:W1:Y:S01]  /*4280*/  LDCU UR5, c[0x0][0x3ac] ;  /* 0x00007580ff0577ac */ /* 0x000e620008000800 */
[----:B------:R-:W-:Y:S01]  /*4290*/  LOP3.LUT R4, RZ, R8, RZ, 0x33, !PT ;  /* 0x00000008ff047212 */ /* 0x000fe200078e33ff */
[----:B------:R-:W-:Y:S01]  /*42a0*/  BSSY.RECONVERGENT B2, `(.L_x_398) ;  /* 0x000001a000027945 */ /* 0x000fe20003800200 */
[----:B------:R-:W-:-:S03]  /*42b0*/  USHF.L.U32 UR8, UR14, 0xd, URZ ;  /* 0x0000000d0e087899 */ /* 0x000fc600080006ff */
[----:B------:R-:W-:Y:S01]  /*42c0*/  VIADD R5, R4, UR7 ;  /* 0x0000000704057c36 */ /* 0x000fe20008000000 */
[----:B-1----:R-:W-:-:S04]  /*42d0*/  USHF.L.U32 UR5, UR5, 0xd, URZ ;  /* 0x0000000d05057899 */ /* 0x002fc800080006ff */
[----:B------:R-:W-:Y:S01]  /*42e0*/  UIADD3 UR5, UPT, UPT, UR5, UR8, URZ ;  /* 0x0000000805057290 */ /* 0x000fe2000fffe0ff */
[----:B0-----:R-:W-:Y:S01]  /*42f0*/  IMAD R4, R6, UR4, RZ ;  /* 0x0000000406047c24 */ /* 0x001fe2000f8e02ff */
[----:B------:R-:W-:-:S04]  /*4300*/  LOP3.LUT R6, R5, 0x300, RZ, 0xc0, !PT ;  /* 0x0000030005067812 */ /* 0x000fc800078ec0ff */
[----:B------:R-:W-:Y:S01]  /*4310*/  ISETP.NE.AND P1, PT, R6, 0x300, PT ;  /* 0x000003000600780c */ /* 0x000fe20003f25270 */
[C---:B------:R-:W-:Y:S01]  /*4320*/  VIADD R9, R5.reuse, -UR5 ;  /* 0x8000000505097c36 */ /* 0x040fe20008000000 */
[----:B------:R-:W-:Y:S01]  /*4330*/  LEA.HI R5, R5, 0x1, RZ, 0x18 ;  /* 0x0000000105057811 */ /* 0x000fe200078fc0ff */
[----:B------:R-:W-:Y:S02]  /*4340*/  IMAD.MOV.U32 R6, RZ, RZ, R8 ;  /* 0x000000ffff067224 */ /* 0x000fe400078e0008 */
[----:B------:R-:W-:-:S05]  /*4350*/  IMAD R4, R4, -0x2000, R9 ;  /* 0xffffe00004047824 */ /* 0x000fca00078e0209 */
[----:B------:R-:W-:-:S03]  /*4360*/  ISETP.GE.U32.AND P0, PT, R4, 0x300, PT ;  /* 0x000003000400780c */ /* 0x000fc60003f06070 */
[----:B------:R-:W-:Y:S10]  /*4370*/  @!P1 BRA `(.L_x_399) ;  /* 0x0000000000309947 */ /* 0x000ff40003800000 */
[----:B------:R-:W-:Y:S01]  /*4380*/  LOP3.LUT R5, R5, 0x3, RZ, 0xc0, !PT ;  /* 0x0000000305057812 */ /* 0x000fe200078ec0ff */
[----:B------:R-:W-:-:S04]  /*4390*/  IMAD.MOV.U32 R6, RZ, RZ, R8 ;  /* 0x000000ffff067224 */ /* 0x000fc800078e0008 */
[----:B------:R-:W-:-:S07]  /*43a0*/  IMAD.MOV R8, RZ, RZ, -R5 ;  /* 0x000000ffff087224 */ /* 0x000fce00078e0a05 */
.L_x_400:
        /* <DEDUP_REMOVED lines=9> */
.L_x_399:
[----:B------:R-:W-:Y:S05]  /*4440*/  BSYNC.RECONVERGENT B2 ;  /* 0x0000000000027941 */ /* 0x000fea0003800200 */
.L_x_398:
[----:B------:R-:W-:Y:S05]  /*4450*/  @!P0 BRA `(.L_x_397) ;  /* 0x0000000000688947 */ /* 0x000fea0003800000 */
[C---:B------:R-:W-:Y:S02]  /*4460*/  VIADD R12, R6.reuse, 0x200 ;  /* 0x00000200060c7836 */ /* 0x040fe40000000000 */
[----:B------:R-:W-:-:S07]  /*4470*/  VIADD R13, R6, UR12 ;  /* 0x0000000c060d7c36 */ /* 0x000fce0008000000 */
.L_x_401:
        /* <DEDUP_REMOVED lines=24> */
.L_x_397:
[----:B------:R-:W-:Y:S05]  /*4600*/  BSYNC.RECONVERGENT B1 ;  /* 0x0000000000017941 */ /* 0x000fea0003800200 */
.L_x_394:
        /* <DEDUP_REMOVED lines=41> */
.L_x_403:
[----:B------:R-:W-:Y:S05]  /*48a0*/  BSYNC.RECONVERGENT B1 ;  /* 0x0000000000017941 */ /* 0x000fea0003800200 */
.L_x_402:
        /* <DEDUP_REMOVED lines=26> */
[----:B------:R-:W-:-:S08]  /*4a50*/  SEL R0, R0, R5, !P0 ;  /* 0x0000000500007207 */ /* 0x000fd00004000000 */
.L_x_371:
[----:B------:R-:W-:Y:S05]  /*4a60*/  BSYNC.RECONVERGENT B0 ;  /* 0x0000000000007941 */ /* 0x000fea0003800200 */
.L_x_357:
[----:B------:R-:W2:Y:S02]  /*4a70*/  S2R R2, SR_TID.X ;  /* 0x0000000000027919 */ /* 0x000ea40000002100 */
[----:B--2---:R-:W-:-:S13]  /*4a80*/  ISETP.NE.AND P0, PT, R2, RZ, PT ;  /* 0x000000ff0200720c */ /* 0x004fda0003f05270 */
[----:B------:R-:W-:Y:S05]  /*4a90*/  @P0 EXIT ;  /* 0x000000000000094d */ /* 0x000fea0003800000 */
[----:B------:R-:W2:Y:S02]  /*4aa0*/  LDCU.64 UR4, c[0x0][0x388] ;  /* 0x00007100ff0477ac */ /* 0x000ea40008000a00 */
[----:B--2---:R-:W-:-:S06]  /*4ab0*/  UIMAD.WIDE.U32 UR4, UR14, 0x2, UR4 ;  /* 0x000000020e0478a5 */ /* 0x004fcc000f8e0004 */
[----:B------:R-:W-:Y:S02]  /*4ac0*/  IMAD.U32 R2, RZ, RZ, UR4 ;  /* 0x00000004ff027e24 */ /* 0x000fe4000f8e00ff */
[----:B01----:R-:W-:-:S05]  /*4ad0*/  IMAD.U32 R3, RZ, RZ, UR5 ;  /* 0x00000005ff037e24 */ /* 0x003fca000f8e00ff */
[----:B------:R-:W-:Y:S01]  /*4ae0*/  STG.E.U16 desc[UR10][R2.64], R0 ;  /* 0x0000000002007986 */ /* 0x000fe2000c10150a */
[----:B------:R-:W-:Y:S05]  /*4af0*/  EXIT ;  /* 0x000000000000794d */ /* 0x000fea0003800000 */
.L_x_404:
        /* <DEDUP_REMOVED lines=16> */
.L_x_747:


//--------------------- .text._ZN3cub18CUB_300001_SM_10006detail6reduce28DeviceReduceSingleTileKernelINS2_10policy_hubI6__halfj3MaxE10Policy1000EPKS5_PS5_jS6_S5_S5_N4cuda3std3__410__identityEEEvT0_T1_T2_T3_T4_T6_ --------------------------
	.section	.text._ZN3cub18CUB_300001_SM_10006detail6reduce28DeviceReduceSingleTileKernelINS2_10policy_hubI6__halfj3MaxE10Policy1000EPKS5_PS5_jS6_S5_S5_N4cuda3std3__410__identityEEEvT0_T1_T2_T3_T4_T6_,"ax",@progbits
	.align	128
        .global         _ZN3cub18CUB_300001_SM_10006detail6reduce28DeviceReduceSingleTileKernelINS2_10policy_hubI6__halfj3MaxE10Policy1000EPKS5_PS5_jS6_S5_S5_N4cuda3std3__410__identityEEEvT0_T1_T2_T3_T4_T6_
        .type           _ZN3cub18CUB_300001_SM_10006detail6reduce28DeviceReduceSingleTileKernelINS2_10policy_hubI6__halfj3MaxE10Policy1000EPKS5_PS5_jS6_S5_S5_N4cuda3std3__410__identityEEEvT0_T1_T2_T3_T4_T6_,@function
        .size           _ZN3cub18CUB_300001_SM_10006detail6reduce28DeviceReduceSingleTileKernelINS2_10policy_hubI6__halfj3MaxE10Policy1000EPKS5_PS5_jS6_S5_S5_N4cuda3std3__410__identityEEEvT0_T1_T2_T3_T4_T6_,(.L_x_748 - _ZN3cub18CUB_300001_SM_10006detail6reduce28DeviceReduceSingleTileKernelINS2_10policy_hubI6__halfj3MaxE10Policy1000EPKS5_PS5_jS6_S5_S5_N4cuda3std3__410__identityEEEvT0_T1_T2_T3_T4_T6_)
        .other          _ZN3cub18CUB_300001_SM_10006detail6reduce28DeviceReduceSingleTileKernelINS2_10policy_hubI6__halfj3MaxE10Policy1000EPKS5_PS5_jS6_S5_S5_N4cuda3std3__410__identityEEEvT0_T1_T2_T3_T4_T6_,@"STO_CUDA_ENTRY STV_DEFAULT"
_ZN3cub18CUB_300001_SM_10006detail6reduce28DeviceReduceSingleTileKernelINS2_10policy_hubI6__halfj3MaxE10Policy1000EPKS5_PS5_jS6_S5_S5_N4cuda3std3__410__identityEEEvT0_T1_T2_T3_T4_T6_:
.text._ZN3cub18CUB_300001_SM_10006detail6reduce28DeviceReduceSingleTileKernelINS2_10policy_hubI6__halfj3MaxE10Policy1000EPKS5_PS5_jS6_S5_S5_N4cuda3std3__410__identityEEEvT0_T1_T2_T3_T4_T6_:
        /* <DEDUP_REMOVED lines=13> */
.L_x_405:
        /* <DEDUP_REMOVED lines=8> */
[----:B------:R-:W-:Y:S02]  /*0150*/  PRMT R6, RZ, 0x7610, R6 ;  /* 0x00007610ff067816 */ /* 0x000fe40000000006 */
[----:B0-----:R-:W-:Y:S01]  /*0160*/  ISETP.GE.U32.AND P0, PT, R3, R8, PT ;  /* 0x000000080300720c */ /* 0x001fe20003f06070 */
[----:B------:R-:W-:-:S12]  /*0170*/  IMAD.MOV.U32 R7, RZ, RZ, R3 ;  /* 0x000000ffff077224 */ /* 0x000fd800078e0003 */
[----:B------:R-:W-:Y:S05]  /*0180*/  @P0 BRA `(.L_x_410) ;  /* 0x0000000000100947 */ /* 0x000fea0003800000 */
[----:B------:R-:W0:Y:S02]  /*0190*/  LDC.64 R4, c[0x0][0x380] ;  /* 0x0000e000ff047b82 */ /* 0x000e240000000a00 */
[----:B0-----:R-:W-:-:S05]  /*01a0*/  IMAD.WIDE.U32 R4, R3, 0x2, R4 ;  /* 0x0000000203047825 */ /* 0x001fca00078e0004 */
[----:B------:R0:W5:Y:S01]  /*01b0*/  LDG.E.U16.CONSTANT R6, desc[UR6][R4.64] ;  /* 0x0000000604067981 */ /* 0x000162000c1e9500 */
[----:B------:R-:W-:-:S07]  /*01c0*/  VIADD R7, R3, 0x100 ;  /* 0x0000010003077836 */ /* 0x000fce0000000000 */
.L_x_410:
[----:B------:R-:W-:Y:S05]  /*01d0*/  BSYNC.RECONVERGENT B1 ;  /* 0x0000000000017941 */ /* 0x000fea0003800200 */
.L_x_409:
        /* <DEDUP_REMOVED lines=16> */
.L_x_415:
[----:B------:R-:W-:-:S06]  /*02e0*/  IMAD.MOV.U32 R5, RZ, RZ, R9 ;  /* 0x000000ffff057224 */ /* 0x000fcc00078e0009 */
        /* <DEDUP_REMOVED lines=9> */
.L_x_414:
[----:B------:R-:W-:Y:S05]  /*0380*/  BSYNC.RECONVERGENT B2 ;  /* 0x0000000000027941 */ /* 0x000fea0003800200 */
.L_x_413:
        /* <DEDUP_REMOVED lines=10> */
.L_x_418:
[----:B------:R-:W2:Y:S04]  /*0430*/  LDG.E.U16.CONSTANT R9, desc[UR6][R4.64] ;  /* 0x0000000604097981 */ /* 0x000ea8000c1e9500 */
[----:B------:R-:W3:Y:S04]  /*0440*/  LDG.E.U16.CONSTANT R11, desc[UR6][R4.64+0x200] ;  /* 0x00020006040b7981 */ /* 0x000ee8000c1e9500 */
[----:B------:R-:W4:Y:S04]  /*0450*/  LDG.E.U16.CONSTANT R13, desc[UR6][R4.64+0x400] ;  /* 0x00040006040d7981 */ /* 0x000f28000c1e9500 */
        /* <DEDUP_REMOVED lines=12> */
[----:B------:R0:W4:Y:S01]  /*0520*/  LDG.E.U16.CONSTANT R39, desc[UR6][R4.64+0x1e00] ;  /* 0x001e000604277981 */ /* 0x000122000c1e9500 */
[----:B------:R-:W-:-:S05]  /*0530*/  VIADD R7, R7, 0x1000 ;  /* 0x0000100007077836 */ /* 0x000fca0000000000 */
[----:B------:R-:W-:Y:S02]  /*0540*/  ISETP.GE.AND P2, PT, R7, R0, PT ;  /* 0x000000000700720c */ /* 0x000fe40003f46270 */
[----:B0-----:R-:W-:-:S05]  /*0550*/  IADD3 R4, P3, PT, R4, 0x2000, RZ ;  /* 0x0000200004047810 */ /* 0x001fca0007f7e0ff */
[----:B------:R-:W-:Y:S01]  /*0560*/  IMAD.X R5, RZ, RZ, R5, P3 ;  /* 0x000000ffff057224 */ /* 0x000fe200018e0605 */
        /* <DEDUP_REMOVED lines=33> */
.L_x_417:
[----:B------:R-:W-:Y:S05]  /*0780*/  BSYNC.RECONVERGENT B2 ;  /* 0x0000000000027941 */ /* 0x000fea0003800200 */
.L_x_416:
[----:B------:R-:W-:Y:S01]  /*0790*/  IMAD.IADD R0, R8, 0x1, -R7 ;  /* 0x0000000108007824 */ /* 0x000fe200078e0a07 */
[----:B------:R-:W-:Y:S04]  /*07a0*/  BSSY.RECONVERGENT B2, `(.L_x_419) ;  /* 0x000001f000027945 */ /* 0x000fe80003800200 */
[----:B------:R-:W-:-:S13]  /*07b0*/  ISETP.GT.AND P1, PT, R0, 0x400, PT ;  /* 0x000004000000780c */ /* 0x000fda0003f24270 */
[----:B------:R-:W-:Y:S05]  /*07c0*/  @!P1 BRA `(.L_x_420) ;  /* 0x0000000000709947 */ /* 0x000fea0003800000 */
[----:B------:R-:W2:Y:S04]  /*07d0*/  LDG.E.U16.CONSTANT R9, desc[UR6][R4.64] ;  /* 0x0000000604097981 */ /* 0x000ea8000c1e9500 */
[----:B------:R-:W3:Y:S04]  /*07e0*/  LDG.E.U16.CONSTANT R11, desc[UR6][R4.64+0x200] ;  /* 0x00020006040b7981 */ /* 0x000ee8000c1e9500 */
[----:B------:R-:W4:Y:S04]  /*07f0*/  LDG.E.U16.CONSTANT R13, desc[UR6][R4.64+0x400] ;  /* 0x00040006040d7981 */ /* 0x000f28000c1e9500 */
[----:B------:R-:W4:Y:S04]  /*0800*/  LDG.E.U16.CONSTANT R15, desc[UR6][R4.64+0x600] ;  /* 0x00060006040f7981 */ /* 0x000f28000c1e9500 */
[----:B------:R-:W4:Y:S04]  /*0810*/  LDG.E.U16.CONSTANT R17, desc[UR6][R4.64+0x800] ;  /* 0x0008000604117981 */ /* 0x000f28000c1e9500 */
[----:B------:R-:W4:Y:S04]  /*0820*/  LDG.E.U16.CONSTANT R19, desc[UR6][R4.64+0xa00] ;  /* 0x000a000604137981 */ /* 0x000f28000c1e9500 */
[----:B------:R-:W4:Y:S04]  /*0830*/  LDG.E.U16.CONSTANT R21, desc[UR6][R4.64+0xc00] ;  /* 0x000c000604157981 */ /* 0x000f28000c1e9500 */
[----:B------:R0:W4:Y:S01]  /*0840*/  LDG.E.U16.CONSTANT R23, desc[UR6][R4.64+0xe00] ;  /* 0x000e000604177981 */ /* 0x000122000c1e9500 */
[----:B------:R-:W-:Y:S01]  /*0850*/  VIADD R7, R7, 0x800 ;  /* 0x0000080007077836 */ /* 0x000fe20000000000 */
        /* <DEDUP_REMOVED lines=19> */
.L_x_420:
[----:B------:R-:W-:Y:S05]  /*0990*/  BSYNC.RECONVERGENT B2 ;  /* 0x0000000000027941 */ /* 0x000fea0003800200 */
.L_x_419:
[----:B------:R-:W-:-:S13]  /*09a0*/  ISETP.LT.OR P0, PT, R7, R8, P0 ;  /* 0x000000080700720c */ /* 0x000fda0000701670 */
[----:B------:R-:W-:Y:S05]  /*09b0*/  @!P0 BRA `(.L_x_412) ;  /* 0x0000000000308947 */ /* 0x000fea0003800000 */
        /* <DEDUP_REMOVED lines=11> */
[----:B------:R-:W-:-:S08]  /*0a70*/  SEL R6, R6, R13, !P0 ;  /* 0x0000000d06067207 */ /* 0x000fd00004000000 */
.L_x_412:
[----:B------:R-:W-:Y:S05]  /*0a80*/  BSYNC.RECONVERGENT B1 ;  /* 0x0000000000017941 */ /* 0x000fea0003800200 */
.L_x_411:
[----:B------:R-:W-:-:S13]  /*0a90*/  ISETP.GE.U32.AND P0, PT, R8, 0x100, PT ;  /* 0x000001000800780c */ /* 0x000fda0003f06070 */
[----:B------:R-:W-:Y:S05]  /*0aa0*/  @!P0 BRA `(.L_x_421) ;  /* 0x0000000400208947 */ /* 0x000fea0003800000 */
[----:B------:R-:W1:Y:S01]  /*0ab0*/  S2R R8, SR_LANEID ;  /* 0x0000000000087919 */ /* 0x000e620000000000 */
[----:B-----5:R-:W-:Y:S01]  /*0ac0*/  LOP3.LUT R0, R6, 0xffff, RZ, 0xc0, !PT ;  /* 0x0000ffff06007812 */ /* 0x020fe200078ec0ff */
[----:B------:R-:W-:Y:S04]  /*0ad0*/  BSSY.RECONVERGENT B1, `(.L_x_422) ;  /* 0x0000026000017945 */ /* 0x000fe80003800200 */
[----:B0-----:R-:W0:Y:S01]  /*0ae0*/  SHFL.DOWN PT, R5, R0, 0x1, 0x1f ;  /* 0x08201f0000057f89 */ /* 0x001e2200000e0000 */
        /* <DEDUP_REMOVED lines=17> */
[----:B------:R-:W-:-:S06]  /*0c00*/  LOP3.LUT R5, R6, 0xffff, RZ, 0xc0, !PT ;  /* 0x0000ffff06057812 */ /* 0x000fcc00078ec0ff */
[----:B------:R-:W0:Y:S05]  /*0c10*/  SHFL.DOWN PT, R5, R5, 0x8, 0x1f ;  /* 0x09001f0005057f89 */ /* 0x000e2a00000e0000 */
        /* <DEDUP_REMOVED lines=17> */
.L_x_423:
[----:B------:R-:W-:Y:S05]  /*0d30*/  BSYNC.RECONVERGENT B1 ;  /* 0x0000000000017941 */ /* 0x000fea0003800200 */
.L_x_422:
        /* <DEDUP_REMOVED lines=31> */
.L_x_421:
[----:B------:R-:W1:Y:S01]  /*0f30*/  S2R R2, SR_LANEID ;  /* 0x0000000000027919 */ /* 0x000e620000000000 */
[----:B------:R-:W-:Y:S02]  /*0f40*/  LOP3.LUT R0, R3, 0x3e0, RZ, 0xc0, !PT ;  /* 0x000003e003007812 */ /* 0x000fe400078ec0ff */
[----:B0----5:R-:W-:Y:S02]  /*0f50*/  LOP3.LUT R4, R6, 0xffff, RZ, 0xc0, !PT ;  /* 0x0000ffff06047812 */ /* 0x021fe400078ec0ff */
[----:B------:R-:W-:Y:S01]  /*0f60*/  LOP3.LUT R7, RZ, R0, RZ, 0x33, !PT ;  /* 0x00000000ff077212 */ /* 0x000fe200078e33ff */
[----:B------:R-:W-:-:S04]  /*0f70*/  VIADD R5, R0, 0x20 ;  /* 0x0000002000057836 */ /* 0x000fc80000000000 */
[----:B------:R-:W-:Y:S01]  /*0f80*/  IMAD.IADD R7, R7, 0x1, R8 ;  /* 0x0000000107077824 */ /* 0x000fe200078e0208 */
[----:B------:R-:W-:-:S04]  /*0f90*/  ISETP.GT.U32.AND P0, PT, R5, R8, PT ;  /* 0x000000080500720c */ /* 0x000fc80003f04070 */
        /* <DEDUP_REMOVED lines=43> */
[----:B------:R-:W-:-:S04]  /*1250*/  ISETP.GE.U32.AND P0, PT, R8, 0x21, PT ;  /* 0x000000210800780c */ /* 0x000fc80003f06070 */
        /* <DEDUP_REMOVED lines=39> */
.L_x_408:
[----:B------:R-:W0:Y:S01]  /*14d0*/  S2R R0, SR_TID.X ;  /* 0x0000000000007919 */ /* 0x000e220000002100 */
[----:B------:R-:W1:Y:S02]  /*14e0*/  LDCU.64 UR4, c[0x0][0x380] ;  /* 0x00007000ff0477ac */ /* 0x000e640008000a00 */
[----:B-1----:R-:W-:Y:S02]  /*14f0*/  IMAD.U32 R2, RZ, RZ, UR4 ;  /* 0x00000004ff027e24 */ /* 0x002fe4000f8e00ff */
[----:B------:R-:W-:Y:S02]  /*1500*/  IMAD.U32 R3, RZ, RZ, UR5 ;  /* 0x00000005ff037e24 */ /* 0x000fe4000f8e00ff */
[----:B0-----:R-:W-:-:S04]  /*1510*/  IMAD.SHL.U32 R7, R0, 0x4, RZ ;  /* 0x0000000400077824 */ /* 0x001fc800078e00ff */
        /* <DEDUP_REMOVED lines=33> */
[----:B------:R-:W-:Y:S01]  /*1730*/  UMOV UR4, 0x2000 ;  /* 0x0000200000047882 */ /* 0x000fe20000000000 */
        /* <DEDUP_REMOVED lines=11> */
[----:B------:R-:W-:Y:S01]  /*17f0*/  SEL R38, R37, R38, !P0 ;  /* 0x0000002625267207 */ /* 0x000fe20004000000 */
[----:B------:R-:W-:-:S04]  /*1800*/  VIADD R37, R8, 0xffffe000 ;  /* 0xffffe00008257836 */ /* 0x000fc80000000000 */
[----:B------:R-:W-:Y:S02]  /*1810*/  HSETP2.GT.AND P0, PT, R39.H0_H0, R38.H0_H0, PT ;  /* 0x2000002627007234 */ /* 0x000fe40003f04800 */
[----:B------:R-:W-:-:S03]  /*1820*/  ISETP.GE.U32.AND P1, PT, R37, 0x2000, PT ;  /* 0x000020002500780c */ /* 0x000fc60003f26070 */
        /* <DEDUP_REMOVED lines=50> */
[----:B------:R-:W0:Y:S01]  /*1b50*/  LDC R8, c[0x0][0x390] ;  /* 0x0000e400ff087b82 */ /* 0x000e220000000800 */
[----:B------:R-:W-:-:S07]  /*1b60*/  UMOV UR4, 0x2000 ;  /* 0x0000200000047882 */ /* 0x000fce0000000000 */
[----:B------:R-:W1:Y:S02]  /*1b70*/  LDC.64 R2, c[0x0][0x380] ;  /* 0x0000e000ff027b82 */ /* 0x000e640000000a00 */
.L_x_427:
[----:B------:R-:W-:-:S04]  /*1b80*/  VIADD R5, R7, UR4 ;  /* 0x0000000407057c36 */ /* 0x000fc80008000000 */
[----:B-1----:R-:W-:-:S05]  /*1b90*/  IMAD.WIDE.U32 R4, R5, 0x2, R2 ;  /* 0x0000000205047825 */ /* 0x002fca00078e0002 */
        /* <DEDUP_REMOVED lines=36> */
[----:B0-----:R-:W-:-:S04]  /*1de0*/  VIADD R4, R8, -UR4 ;  /* 0x8000000408047c36 */ /* 0x001fc80008000000 */
[----:B----4-:R-:W-:Y:S02]  /*1df0*/  HSETP2.GT.AND P0, PT, R40.H0_H0, R39.H0_H0, PT ;  /* 0x2000002728007234 */ /* 0x010fe40003f04800 */
[----:B------:R-:W-:-:S03]  /*1e00*/  ISETP.GE.U32.AND P1, PT, R4, 0x2000, PT ;  /* 0x000020000400780c */ /* 0x000fc60003f26070 */
        /* <DEDUP_REMOVED lines=60> */
[----:B------:R-:W-:-:S06]  /*21d0*/  UIADD3 UR4, UPT, UPT, UR4, 0x2000, URZ ;  /* 0x0000200004047890 */ /* 0x000fcc000fffe0ff */
[----:B------:R-:W-:-:S13]  /*21e0*/  ISETP.LT.U32.AND P0, PT, R37, UR4, PT ;  /* 0x0000000425007c0c */ /* 0x000fda000bf01070 */
[----:B------:R-:W-:Y:S05]  /*21f0*/  @!P0 BRA `(.L_x_427) ;  /* 0xfffffff800608947 */ /* 0x000fea000383ffff */
.L_x_425:
        /* <DEDUP_REMOVED lines=19> */
.L_x_431:
        /* <DEDUP_REMOVED lines=9> */
.L_x_430:
[----:B------:R-:W-:Y:S05]  /*23c0*/  BSYNC.RECONVERGENT B2 ;  /* 0x0000000000027941 */ /* 0x000fea0003800200 */
.L_x_429:
[----:B------:R-:W-:Y:S05]  /*23d0*/  @!P2 BRA `(.L_x_428) ;  /* 0x000000000068a947 */ /* 0x000fea0003800000 */
[C---:B------:R-:W-:Y:S02]  /*23e0*/  VIADD R14, R7.reuse, 0x200 ;  /* 0x00000200070e7836 */ /* 0x040fe40000000000 */
[----:B------:R-:W-:-:S07]  /*23f0*/  VIADD R7, R7, UR4 ;  /* 0x0000000407077c36 */ /* 0x000fce0008000000 */
.L_x_432:
[----:B------:R-:W-:-:S04]  /*2400*/  IMAD.WIDE.U32 R4, R7, 0x2, R2 ;  /* 0x0000000207047825 */ /* 0x000fc800078e0002 */
        /* <DEDUP_REMOVED lines=13> */
[----:B------:R-:W-:Y:S02]  /*24e0*/  ISETP.GE.AND P1, PT, R4, R15, PT ;  /* 0x0000000f0400720c */ /* 0x000fe40003f26270 */
        /* <DEDUP_REMOVED lines=9> */
.L_x_428:
[----:B------:R-:W-:Y:S05]  /*2580*/  BSYNC.RECONVERGENT B1 ;  /* 0x0000000000017941 */ /* 0x000fea0003800200 */
.L_x_426:
        /* <DEDUP_REMOVED lines=40> */
.L_x_434:
[----:B------:R-:W-:Y:S05]  /*2810*/  BSYNC.RECONVERGENT B1 ;  /* 0x0000000000017941 */ /* 0x000fea0003800200 */
.L_x_433:
        /* <DEDUP_REMOVED lines=31> */
.L_x_407:
        /* <DEDUP_REMOVED lines=12> */
.L_x_437:
[----:B------:R-:W-:Y:S05]  /*2ad0*/  BSYNC.RECONVERGENT B1 ;  /* 0x0000000000017941 */ /* 0x000fea0003800200 */
.L_x_436:
        /* <DEDUP_REMOVED lines=16> */
.L_x_442:
        /* <DEDUP_REMOVED lines=10> */
.L_x_441:
[----:B------:R-:W-:Y:S05]  /*2c80*/  BSYNC.RECONVERGENT B2 ;  /* 0x0000000000027941 */ /* 0x000fea0003800200 */
.L_x_440:
        /* <DEDUP_REMOVED lines=10> */
.L_x_445:
        /* <DEDUP_REMOVED lines=53> */
.L_x_444:
[----:B------:R-:W-:Y:S05]  /*3080*/  BSYNC.RECONVERGENT B2 ;  /* 0x0000000000027941 */ /* 0x000fea0003800200 */
.L_x_443:
        /* <DEDUP_REMOVED lines=32> */
.L_x_447:
[----:B------:R-:W-:Y:S05]  /*3290*/  BSYNC.RECONVERGENT B2 ;  /* 0x0000000000027941 */ /* 0x000fea0003800200 */
.L_x_446:
        /* <DEDUP_REMOVED lines=14> */
.L_x_439:
[----:B------:R-:W-:Y:S05]  /*3380*/  BSYNC.RECONVERGENT B1 ;  /* 0x0000000000017941 */ /* 0x000fea0003800200 */
.L_x_438:
        /* <DEDUP_REMOVED lines=42> */
.L_x_450:
[----:B------:R-:W-:Y:S05]  /*3630*/  BSYNC.RECONVERGENT B1 ;  /* 0x0000000000017941 */ /* 0x000fea0003800200 */
.L_x_449:
        /* <DEDUP_REMOVED lines=31> */
.L_x_448:
        /* <DEDUP_REMOVED lines=50> */
[----:B------:R-:W-:-:S04]  /*3b50*/  ISETP.GE.U32.AND P0, PT, R8, 0x21, PT ;  /* 0x000000210800780c */ /* 0x000fc80003f06070 */
[----:B------:R-:W-:-:S13]  /*3b60*/  ISETP.NE.OR P0, PT, R3, RZ, !P0 ;  /* 0x000000ff0300720c */ /* 0x000fda0004705670 */
[----:B0-----:R-:W-:Y:S05]  /*3b70*/  @P0 BRA `(.L_x_424) ;  /* 0x0000001400e40947 */ /* 0x001fea0003800000 */
        /* <DEDUP_REMOVED lines=37> */
.L_x_435:
[----:B------:R-:W0:Y:S01]  /*3dd0*/  S2R R7, SR_TID.X ;  /* 0x0000000000077919 */ /* 0x000e220000002100 */
[----:B------:R-:W1:Y:S02]  /*3de0*/  LDCU.64 UR4, c[0x0][0x380] ;  /* 0x00007000ff0477ac */ /* 0x000e640008000a00 */
[----:B-1----:R-:W-:Y:S02]  /*3df0*/  IMAD.U32 R4, RZ, RZ, UR4 ;  /* 0x00000004ff047e24 */ /* 0x002fe4000f8e00ff */
[----:B------:R-:W-:Y:S02]  /*3e00*/  IMAD.U32 R5, RZ, RZ, UR5 ;  /* 0x00000005ff057e24 */ /* 0x000fe4000f8e00ff */
        /* <DEDUP_REMOVED lines=91> */
[----:B------:R-:W-:-:S05]  /*43c0*/  SEL R9, R10, R9, !P0 ;  /* 0x000000090a097207 */ /* 0x000fca0004000000 */
[----:B------:R-:W-:-:S05]  /*43d0*/  HSETP2.GT.AND P0, PT, R0.H0_H0, R9.H0_H0, PT ;  /* 0x2000000900007234 */ /* 0x000fca0003f04800 */
[----:B------:R-:W-:Y:S01]  /*43e0*/  SEL R9, R9, R0, !P0 ;  /* 0x0000000009097207 */ /* 0x000fe20004000000 */
[----:B------:R-:W-:-:S04]  /*43f0*/  VIADD R0, R8, 0xffffe000 ;  /* 0xffffe00008007836 */ /* 0x000fc80000000000 */
[----:B------:R-:W-:Y:S02]  /*4400*/  HSETP2.GT.AND P0, PT, R6.H0_H0, R9.H0_H0, PT ;  /* 0x2000000906007234 */ /* 0x000fe40003f04800 */
[----:B------:R-:W-:-:S03]  /*4410*/  ISETP.GE.U32.AND P1, PT, R0, 0x2000, PT ;  /* 0x000020000000780c */ /* 0x000fc60003f26070 */
[----:B------:R-:W-:-:S10]  /*4420*/  SEL R6, R9, R6, !P0 ;  /* 0x0000000609067207 */ /* 0x000fd40004000000 */
[----:B------:R-:W-:Y:S05]  /*4430*/  @!P1 BRA `(.L_x_451) ;  /* 0x0000000400b49947 */ /* 0x000fea0003800000 */
[----:B------:R-:W0:Y:S01]  /*4440*/  LDC R10, c[0x0][0x390] ;  /* 0x0000e400ff0a7b82 */ /* 0x000e220000000800 */
[----:B------:R-:W-:-:S07]  /*4450*/  IMAD.MOV.U32 R11, RZ, RZ, 0x2000 ;  /* 0x00002000ff0b7424 */ /* 0x000fce00078e00ff */
[----:B------:R-:W1:Y:S02]  /*4460*/  LDC.64 R4, c[0x0][0x380] ;  /* 0x0000e000ff047b82 */ /* 0x000e640000000a00 */
.L_x_453:
[----:B------:R-:W-:-:S04]  /*4470*/  IMAD.IADD R15, R7, 0x1, R11 ;  /* 0x00000001070f7824 */ /* 0x000fc800078e020b */
[----:B-1----:R-:W-:-:S05]  /*4480*/  IMAD.WIDE.U32 R14, R15, 0x2, R4 ;  /* 0x000000020f0e7825 */ /* 0x002fca00078e0004 */
[----:B------:R-:W2:Y:S01]  /*4490*/  LDG.E.U16.CONSTANT R43, desc[UR6][R14.64] ;  /* 0x000000060e2b7981 */ /* 0x000ea2000c1e9500 */
[----:B------:R-:W-:-:S05]  /*44a0*/  IMAD.WIDE.U32 R8, R11, 0x2, R2 ;  /* 0x000000020b087825 */ /* 0x000fca00078e0002 */
        /* <DEDUP_REMOVED lines=39> */
[----:B------:R-:W-:-:S03]  /*4720*/  ISETP.GE.U32.AND P1, PT, R9, 0x2000, PT ;  /* 0x000020000900780c */ /* 0x000fc60003f26070 */
        /* <DEDUP_REMOVED lines=60> */
[----:B------:R-:W-:-:S13]  /*4af0*/  ISETP.GT.U32.AND P0, PT, R11, R0, PT ;  /* 0x000000000b00720c */ /* 0x000fda0003f04070 */
[----:B------:R-:W-:Y:S05]  /*4b00*/  @!P0 BRA `(.L_x_453) ;  /* 0xfffffff800588947 */ /* 0x000fea000383ffff */
.L_x_451:
        /* <DEDUP_REMOVED lines=19> */
.L_x_457:
        /* <DEDUP_REMOVED lines=9> */
.L_x_456:
[----:B------:R-:W-:Y:S05]  /*4cd0*/  BSYNC.RECONVERGENT B2 ;  /* 0x0000000000027941 */ /* 0x000fea0003800200 */
.L_x_455:
[----:B------:R-:W-:Y:S05]  /*4ce0*/  @!P2 BRA `(.L_x_454) ;  /* 0x000000000068a947 */ /* 0x000fea0003800000 */
[C---:B------:R-:W-:Y:S02]  /*4cf0*/  IMAD.IADD R15, R0.reuse, 0x1, R11 ;  /* 0x00000001000f7824 */ /* 0x040fe400078e020b */
[----:B------:R-:W-:-:S07]  /*4d00*/  VIADD R0, R0, 0x200 ;  /* 0x0000020000007836 */ /* 0x000fce0000000000 */
.L_x_458:
        /* <DEDUP_REMOVED lines=24> */
.L_x_454:
[----:B------:R-:W-:Y:S05]  /*4e90*/  BSYNC.RECONVERGENT B1 ;  /* 0x0000000000017941 */ /* 0x000fea0003800200 */
.L_x_452:
        /* <DEDUP_REMOVED lines=40> */
.L_x_460:
[----:B------:R-:W-:Y:S05]  /*5120*/  BSYNC.RECONVERGENT B1 ;  /* 0x0000000000017941 */ /* 0x000fea0003800200 */
.L_x_459:
        /* <DEDUP_REMOVED lines=30> */
.L_x_424:
[----:B------:R-:W-:Y:S05]  /*5310*/  BSYNC.RECONVERGENT B0 ;  /* 0x0000000000007941 */ /* 0x000fea0003800200 */
.L_x_406:
        /* <DEDUP_REMOVED lines=10> */
.L_x_461:
        /* <DEDUP_REMOVED lines=12> */
.L_x_748:


//--------------------- .text._ZN3cub18CUB_300001_SM_10006detail6reduce28DeviceReduceSingleTileKernelINS2_10policy_hubI6__halfj3MinE10Policy1000EPS5_S9_iS6_S5_S5_N4cuda3std3__410__identityEEEvT0_T1_T2_T3_T4_T6_ --------------------------
	.section	.text._ZN3cub18CUB_300001_SM_10006detail6reduce28DeviceReduceSingleTileKernelINS2_10policy_hubI6__halfj3MinE10Policy1000EPS5_S9_iS6_S5_S5_N4cuda3std3__410__identityEEEvT0_T1_T2_T3_T4_T6_,"ax",@progbits
	.align	128
        .global         _ZN3cub18CUB_300001_SM_10006detail6reduce28DeviceReduceSingleTileKernelINS2_10policy_hubI6__halfj3MinE10Policy1000EPS5_S9_iS6_S5_S5_N4cuda3std3__410__identityEEEvT0_T1_T2_T3_T4_T6_
        .type           _ZN3cub18CUB_300001_SM_10006detail6reduce28DeviceReduceSingleTileKernelINS2_10policy_hubI6__halfj3MinE10Policy1000EPS5_S9_iS6_S5_S5_N4cuda3std3__410__identityEEEvT0_T1_T2_T3_T4_T6_,@function
        .size           _ZN3cub18CUB_300001_SM_10006detail6reduce28DeviceReduceSingleTileKernelINS2_10policy_hubI6__halfj3MinE10Policy1000EPS5_S9_iS6_S5_S5_N4cuda3std3__410__identityEEEvT0_T1_T2_T3_T4_T6_,(.L_x_749 - _ZN3cub18CUB_300001_SM_10006detail6reduce28DeviceReduceSingleTileKernelINS2_10policy_hubI6__halfj3MinE10Policy1000EPS5_S9_iS6_S5_S5_N4cuda3std3__410__identityEEEvT0_T1_T2_T3_T4_T6_)
        .other          _ZN3cub18CUB_300001_SM_10006detail6reduce28DeviceReduceSingleTileKernelINS2_10policy_hubI6__halfj3MinE10Policy1000EPS5_S9_iS6_S5_S5_N4cuda3std3__410__identityEEEvT0_T1_T2_T3_T4_T6_,@"STO_CUDA_ENTRY STV_DEFAULT"
_ZN3cub18CUB_300001_SM_10006detail6reduce28DeviceReduceSingleTileKernelINS2_10policy_hubI6__halfj3MinE10Policy1000EPS5_S9_iS6_S5_S5_N4cuda3std3__410__identityEEEvT0_T1_T2_T3_T4_T6_:
.text._ZN3cub18CUB_300001_SM_10006detail6reduce28DeviceReduceSingleTileKernelINS2_10policy_hubI6__halfj3MinE10Policy1000EPS5_S9_iS6_S5_S5_N4cuda3std3__410__identityEEEvT0_T1_T2_T3_T4_T6_:
        /* <DEDUP_REMOVED lines=13> */
.L_x_462:
        /* <DEDUP_REMOVED lines=16> */
.L_x_467:
[----:B------:R-:W-:Y:S05]  /*01d0*/  BSYNC.RECONVERGENT B1 ;  /* 0x0000000000017941 */ /* 0x000fea0003800200 */
.L_x_466:
        /* <DEDUP_REMOVED lines=15> */
.L_x_472:
[----:B------:R0:W2:Y:S01]  /*02d0*/  LDG.E.U16.CONSTANT R7, desc[UR6][R8.64] ;  /* 0x0000000608077981 */ /* 0x0000a2000c1e9500 */
[----:B------:R-:W-:Y:S02]  /*02e0*/  VIADD R0, R0, 0x1 ;  /* 0x0000000100007836 */ /* 0x000fe40000000000 */
[----:B------:R-:W-:-:S03]  /*02f0*/  VIADD R5, R5, 0x100 ;  /* 0x0000010005057836 */ /* 0x000fc60000000000 */
[----:B------:R-:W-:Y:S02]  /*0300*/  ISETP.NE.AND P2, PT, R0, RZ, PT ;  /* 0x000000ff0000720c */ /* 0x000fe40003f45270 */
[----:B0-----:R-:W-:-:S05]  /*0310*/  IADD3 R8, P3, PT, R8, 0x200, RZ ;  /* 0x0000020008087810 */ /* 0x001fca0007f7e0ff */
[----:B------:R-:W-:Y:S01]  /*0320*/  IMAD.X R9, RZ, RZ, R9, P3 ;  /* 0x000000ffff097224 */ /* 0x000fe200018e0609 */
[----:B--2--5:R-:W-:-:S05]  /*0330*/  HSETP2.GEU.AND P1, PT, R7.H0_H0, R6.H0_H0, PT ;  /* 0x2000000607007234 */ /* 0x024fca0003f2e800 */
[----:B------:R-:W-:Y:S01]  /*0340*/  SEL R6, R6, R7, P1 ;  /* 0x0000000706067207 */ /* 0x000fe20000800000 */
[----:B------:R-:W-:Y:S07]  /*0350*/  @P2 BRA `(.L_x_472) ;  /* 0xfffffffc00dc2947 */ /* 0x000fee000383ffff */
.L_x_471:
[----:B------:R-:W-:Y:S05]  /*0360*/  BSYNC.RECONVERGENT B2 ;  /* 0x0000000000027941 */ /* 0x000fea0003800200 */
.L_x_470:
        /* <DEDUP_REMOVED lines=8> */
.L_x_475:
        /* <DEDUP_REMOVED lines=26> */
[----:B--2--5:R-:W-:-:S05]  /*0590*/  HSETP2.GEU.AND P1, PT, R7.H0_H0, R6.H0_H0, PT ;  /* 0x2000000607007234 */ /* 0x024fca0003f2e800 */
[----:B------:R-:W-:-:S05]  /*05a0*/  SEL R6, R6, R7, P1 ;  /* 0x0000000706067207 */ /* 0x000fca0000800000 */
[----:B---3--:R-:W-:-:S05]  /*05b0*/  HSETP2.GEU.AND P1, PT, R17.H0_H0, R6.H0_H0, PT ;  /* 0x2000000611007234 */ /* 0x008fca0003f2e800 */
[----:B------:R-:W-:-:S05]  /*05c0*/  SEL R6, R6, R17, P1 ;  /* 0x0000001106067207 */ /* 0x000fca0000800000 */
[----:B----4-:R-:W-:-:S05]  /*05d0*/  HSETP2.GEU.AND P1, PT, R19.H0_H0, R6.H0_H0, PT ;  /* 0x2000000613007234 */ /* 0x010fca0003f2e800 */
[----:B------:R-:W-:-:S05]  /*05e0*/  SEL R6, R6, R19, P1 ;  /* 0x0000001306067207 */ /* 0x000fca0000800000 */
[----:B------:R-:W-:-:S05]  /*05f0*/  HSETP2.GEU.AND P1, PT, R21.H0_H0, R6.H0_H0, PT ;  /* 0x2000000615007234 */ /* 0x000fca0003f2e800 */
        /* <DEDUP_REMOVED lines=24> */
[----:B------:R-:W-:Y:S01]  /*0780*/  SEL R6, R6, R41, P1 ;  /* 0x0000002906067207 */ /* 0x000fe20000800000 */
[----:B------:R-:W-:Y:S07]  /*0790*/  @!P2 BRA `(.L_x_475) ;  /* 0xfffffffc0014a947 */ /* 0x000fee000383ffff */
.L_x_474:
[----:B------:R-:W-:Y:S05]  /*07a0*/  BSYNC.RECONVERGENT B2 ;  /* 0x0000000000027941 */ /* 0x000fea0003800200 */
.L_x_473:
        /* <DEDUP_REMOVED lines=30> */
[----:B------:R-:W-:Y:S02]  /*0990*/  SEL R6, R6, R23, P0 ;  /* 0x0000001706067207 */ /* 0x000fe40000000000 */
[----:B------:R-:W-:-:S03]  /*09a0*/  PLOP3.LUT P0, PT, PT, PT, PT, 0x8, 0x80 ;  /* 0x000000000080781c */ /* 0x000fc60003f0e170 */
[----:B------:R-:W-:-:S05]  /*09b0*/  HSETP2.GEU.AND P1, PT, R25.H0_H0, R6.H0_H0, PT ;  /* 0x2000000619007234 */ /* 0x000fca0003f2e800 */
[----:B------:R-:W-:-:S08]  /*09c0*/  SEL R6, R6, R25, P1 ;  /* 0x0000001906067207 */ /* 0x000fd00000800000 */
.L_x_477:
[----:B------:R-:W-:Y:S05]  /*09d0*/  BSYNC.RECONVERGENT B2 ;  /* 0x0000000000027941 */ /* 0x000fea0003800200 */
.L_x_476:
        /* <DEDUP_REMOVED lines=8> */
[----:B--2--5:R-:W-:-:S05]  /*0a60*/  HSETP2.GEU.AND P0, PT, R5.H0_H0, R6.H0_H0, PT ;  /* 0x2000000605007234 */ /* 0x024fca0003f0e800 */
[----:B------:R-:W-:-:S05]  /*0a70*/  SEL R5, R6, R5, P0 ;  /* 0x0000000506057207 */ /* 0x000fca0000000000 */
[----:B---3--:R-:W-:-:S05]  /*0a80*/  HSETP2.GEU.AND P0, PT, R0.H0_H0, R5.H0_H0, PT ;  /* 0x2000000500007234 */ /* 0x008fca0003f0e800 */
[----:B------:R-:W-:-:S05]  /*0a90*/  SEL R0, R5, R0, P0 ;  /* 0x0000000005007207 */ /* 0x000fca0000000000 */
[----:B----4-:R-:W-:-:S05]  /*0aa0*/  HSETP2.GEU.AND P0, PT, R7.H0_H0, R0.H0_H0, PT ;  /* 0x2000000007007234 */ /* 0x010fca0003f0e800 */
[----:B------:R-:W-:-:S05]  /*0ab0*/  SEL R0, R0, R7, P0 ;  /* 0x0000000700007207 */ /* 0x000fca0000000000 */
[----:B------:R-:W-:-:S05]  /*0ac0*/  HSETP2.GEU.AND P0, PT, R11.H0_H0, R0.H0_H0, PT ;  /* 0x200000000b007234 */ /* 0x000fca0003f0e800 */
[----:B------:R-:W-:-:S04]  /*0ad0*/  SEL R0, R0, R11, P0 ;  /* 0x0000000b00007207 */ /* 0x000fc80000000000 */
[----:B------:R-:W-:-:S07]  /*0ae0*/  PRMT R6, R0, 0x7610, R6 ;  /* 0x0000761000067816 */ /* 0x000fce0000000006 */
.L_x_469:
[----:B------:R-:W-:Y:S05]  /*0af0*/  BSYNC.RECONVERGENT B1 ;  /* 0x0000000000017941 */ /* 0x000fea0003800200 */
.L_x_468:
[----:B------:R-:W-:-:S13]  /*0b00*/  ISETP.GE.AND P0, PT, R4, 0x100, PT ;  /* 0x000001000400780c */ /* 0x000fda0003f06270 */
[----:B------:R-:W-:Y:S05]  /*0b10*/  @!P0 BRA `(.L_x_478) ;  /* 0x0000000400208947 */ /* 0x000fea0003800000 */
[----:B------:R-:W1:Y:S01]  /*0b20*/  S2R R8, SR_LANEID ;  /* 0x0000000000087919 */ /* 0x000e620000000000 */
[----:B-----5:R-:W-:Y:S01]  /*0b30*/  LOP3.LUT R0, R6, 0xffff, RZ, 0xc0, !PT ;  /* 0x0000ffff06007812 */ /* 0x020fe200078ec0ff */
[----:B------:R-:W-:Y:S04]  /*0b40*/  BSSY.RECONVERGENT B1, `(.L_x_479) ;  /* 0x0000026000017945 */ /* 0x000fe80003800200 */
[----:B------:R-:W2:Y:S01]  /*0b50*/  SHFL.DOWN PT, R5, R0, 0x1, 0x1f ;  /* 0x08201f0000057f89 */ /* 0x000ea200000e0000 */
[----:B-1----:R-:W-:-:S13]  /*0b60*/  ISETP.GT.AND P0, PT, R8, 0x1e, PT ;  /* 0x0000001e0800780c */ /* 0x002fda0003f04270 */
[----:B--2---:R-:W-:-:S05]  /*0b70*/  @!P0 HSETP2.GEU.AND P1, PT, R5.H0_H0, R6.H0_H0, PT ;  /* 0x2000000605008234 */ /* 0x004fca0003f2e800 */
[----:B------:R-:W-:-:S04]  /*0b80*/  @!P0 SEL R2, R6, R5, P1 ;  /* 0x0000000506028207 */ /* 0x000fc80000800000 */
[----:B------:R-:W-:Y:S02]  /*0b90*/  @!P0 PRMT R6, R2, 0x7610, R6 ;  /* 0x0000761002068816 */ /* 0x000fe40000000006 */
[----:B------:R-:W-:Y:S02]  /*0ba0*/  ISETP.GT.AND P0, PT, R8, 0x1d, PT ;  /* 0x0000001d0800780c */ /* 0x000fe40003f04270 */
[----:B------:R-:W-:-:S05]  /*0bb0*/  LOP3.LUT R4, R6, 0xffff, RZ, 0xc0, !PT ;  /* 0x0000ffff06047812 */ /* 0x000fca00078ec0ff */
[----:B------:R-:W1:Y:S06]  /*0bc0*/  SHFL.DOWN PT, R5, R4, 0x2, 0x1f ;  /* 0x08401f0004057f89 */ /* 0x000e6c00000e0000 */
[----:B-1----:R-:W-:-:S05]  /*0bd0*/  @!P0 HSETP2.GEU.AND P1, PT, R5.H0_H0, R6.H0_H0, PT ;  /* 0x2000000605008234 */ /* 0x002fca0003f2e800 */
        /* <DEDUP_REMOVED lines=9> */
[----:B------:R-:W-:-:S06]  /*0c70*/  LOP3.LUT R5, R6, 0xffff, RZ, 0xc0, !PT ;  /* 0x0000ffff06057812 */ /* 0x000fcc00078ec0ff */
[----:B------:R-:W1:Y:S05]  /*0c80*/  SHFL.DOWN PT, R5, R5, 0x8, 0x1f ;  /* 0x09001f0005057f89 */ /* 0x000e6a00000e0000 */
[----:B-1----:R-:W-:-:S05]  /*0c90*/  @!P0 HSETP2.GEU.AND P1, PT, R5.H0_H0, R6.H0_H0, PT ;  /* 0x2000000605008234 */ /* 0x002fca0003f2e800 */
[----:B------:R-:W-:-:S04]  /*0ca0*/  @!P0 SEL R0, R6, R5, P1 ;  /* 0x0000000506008207 */ /* 0x000fc80000800000 */
[----:B------:R-:W-:Y:S02]  /*0cb0*/  @!P0 PRMT R6, R0, 0x7610, R6 ;  /* 0x0000761000068816 */ /* 0x000fe40000000006 */
[----:B------:R-:W-:Y:S02]  /*0cc0*/  ISETP.GT.AND P0, PT, R8, 0xf, PT ;  /* 0x0000000f0800780c */ /* 0x000fe40003f04270 */
[----:B0-----:R-:W-:-:S06]  /*0cd0*/  LOP3.LUT R7, R6, 0xffff, RZ, 0xc0, !PT ;  /* 0x0000ffff06077812 */ /* 0x001fcc00078ec0ff */
[----:B------:R-:W0:Y:S05]  /*0ce0*/  SHFL.DOWN PT, R7, R7, 0x10, 0x1f ;  /* 0x0a001f0007077f89 */ /* 0x000e2a00000e0000 */
[----:B------:R-:W-:Y:S05]  /*0cf0*/  @P0 BRA `(.L_x_480) ;  /* 0x0000000000280947 */ /* 0x000fea0003800000 */
[----:B------:R-:W-:Y:S02]  /*0d00*/  ISETP.NE.AND P1, PT, R8, RZ, PT ;  /* 0x000000ff0800720c */ /* 0x000fe40003f25270 */
[----:B0-----:R-:W-:-:S05]  /*0d10*/  HSETP2.GEU.AND P0, PT, R7.H0_H0, R6.H0_H0, PT ;  /* 0x2000000607007234 */ /* 0x001fca0003f0e800 */
[----:B------:R-:W-:-:S06]  /*0d20*/  SEL R6, R6, R7, P0 ;  /* 0x0000000706067207 */ /* 0x000fcc0000000000 */
[----:B------:R-:W0:Y:S01]  /*0d30*/  @!P1 S2R R5, SR_CgaCtaId ;  /* 0x0000000000059919 */ /* 0x000e220000008800 */
[----:B------:R-:W-:Y:S02]  /*0d40*/  @!P1 MOV R2, 0x400 ;  /* 0x0000040000029802 */ /* 0x000fe40000000f00 */
[----:B------:R-:W-:-:S04]  /*0d50*/  @!P1 SHF.R.U32.HI R0, RZ, 0x4, R3 ;  /* 0x00000004ff009819 */ /* 0x000fc80000011603 */
[----:B------:R-:W-:Y:S02]  /*0d60*/  @!P1 LOP3.LUT R0, R0, 0x3e, RZ, 0xc0, !PT ;  /* 0x0000003e00009812 */ /* 0x000fe400078ec0ff */
[----:B0-----:R-:W-:-:S05]  /*0d70*/  @!P1 LEA R5, R5, R2, 0x18 ;  /* 0x0000000205059211 */ /* 0x001fca00078ec0ff */
[----:B------:R-:W-:-:S05]  /*0d80*/  @!P1 IMAD.IADD R5, R0, 0x1, R5 ;  /* 0x0000000100059824 */ /* 0x000fca00078e0205 */
[----:B------:R1:W-:Y:S02]  /*0d90*/  @!P1 STS.U16 [R5+0x8], R6 ;  /* 0x0000080605009388 */ /* 0x0003e40000000400 */
.L_x_480:
[----:B------:R-:W-:Y:S05]  /*0da0*/  BSYNC.RECONVERGENT B1 ;  /* 0x0000000000017941 */ /* 0x000fea0003800200 */
.L_x_479:
        /* <DEDUP_REMOVED lines=11> */
[----:B------:R-:W-:-:S05]  /*0e60*/  HSETP2.GEU.AND P0, PT, R3.H0_H0, R6.H0_H0, PT ;  /* 0x2000000603007234 */ /* 0x000fca0003f0e800 */
[----:B------:R-:W-:-:S05]  /*0e70*/  SEL R3, R6, R3, P0 ;  /* 0x0000000306037207 */ /* 0x000fca0000000000 */
[----:B------:R-:W-:-:S05]  /*0e80*/  HSETP2.GEU.AND P0, PT, R0.H0_H0, R3.H0_H0, PT ;  /* 0x2000000300007234 */ /* 0x000fca0003f0e800 */
[----:B------:R-:W-:Y:S02]  /*0e90*/  SEL R0, R3, R0, P0 ;  /* 0x0000000003007207 */ /* 0x000fe40000000000 */
[----:B--2---:R-:W-:-:S03]  /*0ea0*/  PRMT R3, R8, 0x7610, R3 ;  /* 0x0000761008037816 */ /* 0x004fc60000000003 */
[----:B------:R-:W-:-:S05]  /*0eb0*/  HSETP2.GEU.AND P0, PT, R5.H0_H0, R0.H0_H0, PT ;  /* 0x2000000005007234 */ /* 0x000fca0003f0e800 */
[----:B------:R-:W-:Y:S02]  /*0ec0*/  SEL R0, R0, R5, P0 ;  /* 0x0000000500007207 */ /* 0x000fe40000000000 */
[----:B------:R-:W-:-:S03]  /*0ed0*/  PRMT R5, R8, 0x7632, R5 ;  /* 0x0000763208057816 */ /* 0x000fc60000000005 */
[----:B------:R-:W-:-:S05]  /*0ee0*/  HSETP2.GEU.AND P0, PT, R3.H0_H0, R0.H0_H0, PT ;  /* 0x2000000003007234 */ /* 0x000fca0003f0e800 */
[----:B------:R-:W-:Y:S02]  /*0ef0*/  SEL R0, R0, R3, P0 ;  /* 0x0000000300007207 */ /* 0x000fe40000000000 */
[----:B------:R-:W-:-:S03]  /*0f00*/  PRMT R3, R9, 0x7610, R3 ;  /* 0x0000761009037816 */ /* 0x000fc60000000003 */
[----:B------:R-:W-:-:S05]  /*0f10*/  HSETP2.GEU.AND P0, PT, R5.H0_H0, R0.H0_H0, PT ;  /* 0x2000000005007234 */ /* 0x000fca0003f0e800 */
[----:B------:R-:W-:Y:S02]  /*0f20*/  SEL R0, R0, R5, P0 ;  /* 0x0000000500007207 */ /* 0x000fe40000000000 */
[----:B------:R-:W-:-:S03]  /*0f30*/  PRMT R5, R9, 0x7632, R5 ;  /* 0x0000763209057816 */ /* 0x000fc60000000005 */
[----:B------:R-:W-:-:S05]  /*0f40*/  HSETP2.GEU.AND P0, PT, R3.H0_H0, R0.H0_H0, PT ;  /* 0x2000000003007234 */ /* 0x000fca0003f0e800 */
[----:B------:R-:W-:-:S05]  /*0f50*/  SEL R0, R0, R3, P0 ;  /* 0x0000000300007207 */ /* 0x000fca0000000000 */
[----:B------:R-:W-:-:S05]  /*0f60*/  HSETP2.GEU.AND P0, PT, R5.H0_H0, R0.H0_H0, PT ;  /* 0x2000000005007234 */ /* 0x000fca0003f0e800 */
[----:B------:R-:W-:-:S04]  /*0f70*/  SEL R0, R0, R5, P0 ;  /* 0x0000000500007207 */ /* 0x000fc80000000000 */
[----:B------:R-:W-:Y:S01]  /*0f80*/  PRMT R6, R0, 0x7610, R6 ;  /* 0x0000761000067816 */ /* 0x000fe20000000006 */
[----:B------:R-:W-:Y:S06]  /*0f90*/  BRA `(.L_x_481) ;  /* 0x00000050004c7947 */ /* 0x000fec0003800000 */
.L_x_478:
        /* <DEDUP_REMOVED lines=10> */
[----:B0-----:R-:W-:-:S05]  /*1040*/  @!P0 HSETP2.GEU.AND P1, PT, R5.H0_H0, R6.H0_H0, PT ;  /* 0x2000000605008234 */ /* 0x001fca0003f2e800 */
[----:B------:R-:W-:-:S04]  /*1050*/  @!P0 SEL R0, R6, R5, P1 ;  /* 0x0000000506008207 */ /* 0x000fc80000800000 */
[----:B------:R-:W-:Y:S01]  /*1060*/  @!P0 PRMT R6, R0, 0x7610, R6 ;  /* 0x0000761000068816 */ /* 0x000fe20000000006 */
[----:B------:R-:W-:-:S03]  /*1070*/  VIADD R0, R2, 0x2 ;  /* 0x0000000202007836 */ /* 0x000fc60000000000 */
[----:B------:R-:W-:Y:S02]  /*1080*/  LOP3.LUT R10, R6, 0xffff, RZ, 0xc0, !PT ;  /* 0x0000ffff060a7812 */ /* 0x000fe400078ec0ff */
[----:B------:R-:W-:-:S03]  /*1090*/  ISETP.GT.AND P0, PT, R0, R7, PT ;  /* 0x000000070000720c */ /* 0x000fc60003f04270 */
[----:B------:R-:W0:Y:S10]  /*10a0*/  SHFL.DOWN PT, R5, R10, 0x2, R7 ;  /* 0x084000000a057989 */ /* 0x000e3400000e0007 */
        /* <DEDUP_REMOVED lines=10> */
[C---:B------:R-:W-:Y:S01]  /*1150*/  VIADD R0, R2.reuse, 0x8 ;  /* 0x0000000802007836 */ /* 0x040fe20000000000 */
[----:B------:R-:W-:Y:S02]  /*1160*/  ISETP.NE.AND P0, PT, R2, RZ, PT ;  /* 0x000000ff0200720c */ /* 0x000fe40003f05270 */
[----:B------:R-:W-:Y:S02]  /*1170*/  LOP3.LUT R10, R6, 0xffff, RZ, 0xc0, !PT ;  /* 0x0000ffff060a7812 */ /* 0x000fe400078ec0ff */
[----:B------:R-:W-:-:S03]  /*1180*/  ISETP.GT.AND P1, PT, R0, R7, PT ;  /* 0x000000070000720c */ /* 0x000fc60003f24270 */
[----:B------:R-:W0:Y:S06]  /*1190*/  SHFL.DOWN PT, R5, R10, 0x8, R7 ;  /* 0x090000000a057989 */ /* 0x000e2c00000e0007 */
[----:B------:R-:W1:Y:S04]  /*11a0*/  @!P0 S2R R9, SR_CgaCtaId ;  /* 0x0000000000098919 */ /* 0x000e680000008800 */
[----:B0-----:R-:W-:-:S05]  /*11b0*/  @!P1 HSETP2.GEU.AND P2, PT, R5.H0_H0, R6.H0_H0, PT ;  /* 0x2000000605009234 */ /* 0x001fca0003f4e800 */
[----:B------:R-:W-:-:S04]  /*11c0*/  @!P1 SEL R0, R6, R5, P2 ;  /* 0x0000000506009207 */ /* 0x000fc80001000000 */
        /* <DEDUP_REMOVED lines=10> */
[----:B0-----:R-:W-:-:S05]  /*1270*/  @!P1 HSETP2.GEU.AND P2, PT, R5.H0_H0, R6.H0_H0, PT ;  /* 0x2000000605009234 */ /* 0x001fca0003f4e800 */
[----:B------:R-:W-:-:S04]  /*1280*/  @!P1 SEL R0, R6, R5, P2 ;  /* 0x0000000506009207 */ /* 0x000fc80001000000 */
        /* <DEDUP_REMOVED lines=11> */
[----:B0-----:R-:W-:-:S05]  /*1340*/  HSETP2.GEU.AND P0, PT, R3.H0_H0, R6.H0_H0, PT ;  /* 0x2000000603007234 */ /* 0x001fca0003f0e800 */
[----:B------:R-:W-:Y:S01]  /*1350*/  SEL R6, R6, R3, P0 ;  /* 0x0000000306067207 */ /* 0x000fe20000000000 */
[----:B------:R-:W-:Y:S07]  /*1360*/  @!P1 BRA `(.L_x_481) ;  /* 0x0000004c00589947 */ /* 0x000fee0003800000 */
[----:B------:R-:W0:Y:S01]  /*1370*/  LDS.U16 R3, [UR4+0xc] ;  /* 0x00000c04ff037984 */ /* 0x000e220008000400 */
[----:B------:R-:W-:Y:S02]  /*1380*/  ISETP.GE.U32.AND P1, PT, R4, 0x61, PT ;  /* 0x000000610400780c */ /* 0x000fe40003f26070 */
[----:B0-----:R-:W-:-:S05]  /*1390*/  HSETP2.GEU.AND P0, PT, R3.H0_H0, R6.H0_H0, PT ;  /* 0x2000000603007234 */ /* 0x001fca0003f0e800 */
[----:B------:R-:W-:-:S06]  /*13a0*/  SEL R6, R6, R3, P0 ;  /* 0x0000000306067207 */ /* 0x000fcc0000000000 */
[----:B------:R-:W-:Y:S05]  /*13b0*/  @!P1 BRA `(.L_x_481) ;  /* 0x0000004c00449947 */ /* 0x000fea0003800000 */
        /* <DEDUP_REMOVED lines=20> */
[----:B------:R-:W0:Y:S02]  /*1500*/  LDS.U16 R3, [UR4+0x16] ;  /* 0x00001604ff037984 */ /* 0x000e240008000400 */
[----:B0-----:R-:W-:-:S05]  /*1510*/  HSETP2.GEU.AND P0, PT, R3.H0_H0, R6.H0_H0, PT ;  /* 0x2000000603007234 */ /* 0x001fca0003f0e800 */
[----:B------:R-:W-:Y:S01]  /*1520*/  SEL R6, R6, R3, P0 ;  /* 0x0000000306067207 */ /* 0x000fe20000000000 */
[----:B------:R-:W-:Y:S07]  /*1530*/  BRA `(.L_x_481) ;  /* 0x0000004800e47947 */ /* 0x000fee0003800000 */
.L_x_465:
        /* <DEDUP_REMOVED lines=37> */
[----:B--2---:R-:W-:-:S05]  /*1790*/  HSETP2.GEU.AND P0, PT, R27.H0_H0, R26.H0_H0, PT ;  /* 0x2000001a1b007234 */ /* 0x004fca0003f0e800 */
[----:B------:R-:W-:-:S05]  /*17a0*/  SEL R27, R26, R27, P0 ;  /* 0x0000001b1a1b7207 */ /* 0x000fca0000000000 */
[----:B---3--:R-:W-:-:S05]  /*17b0*/  HSETP2.GEU.AND P0, PT, R28.H0_H0, R27.H0_H0, PT ;  /* 0x2000001b1c007234 */ /* 0x008fca0003f0e800 */
[----:B------:R-:W-:-:S05]  /*17c0*/  SEL R28, R27, R28, P0 ;  /* 0x0000001c1b1c7207 */ /* 0x000fca0000000000 */
[----:B----4-:R-:W-:-:S05]  /*17d0*/  HSETP2.GEU.AND P0, PT, R29.H0_H0, R28.H0_H0, PT ;  /* 0x2000001c1d007234 */ /* 0x010fca0003f0e800 */
[----:B------:R-:W-:-:S05]  /*17e0*/  SEL R29, R28, R29, P0 ;  /* 0x0000001d1c1d7207 */ /* 0x000fca0000000000 */
[----:B-----5:R-:W-:-:S05]  /*17f0*/  HSETP2.GEU.AND P0, PT, R30.H0_H0, R29.H0_H0, PT ;  /* 0x2000001d1e007234 */ /* 0x020fca0003f0e800 */
        /* <DEDUP_REMOVED lines=53> */
[----:B------:R-:W-:-:S04]  /*1b50*/  IMAD.MOV.U32 R7, RZ, RZ, 0x2000 ;  /* 0x00002000ff077424 */ /* 0x000fc800078e00ff */
[----:B------:R-:W-:-:S05]  /*1b60*/  HSETP2.GEU.AND P0, PT, R5.H0_H0, R6.H0_H0, PT ;  /* 0x2000000605007234 */ /* 0x000fca0003f0e800 */
[----:B------:R-:W-:Y:S01]  /*1b70*/  SEL R6, R6, R5, P0 ;  /* 0x0000000506067207 */ /* 0x000fe20000000000 */
[----:B------:R-:W-:Y:S07]  /*1b80*/  @!P1 BRA `(.L_x_482) ;  /* 0x0000000400ac9947 */ /* 0x000fee0003800000 */
[----:B------:R-:W0:Y:S01]  /*1b90*/  LDC R9, c[0x0][0x390] ;  /* 0x0000e400ff097b82 */ /* 0x000e220000000800 */
[----:B------:R-:W-:Y:S02]  /*1ba0*/  VIADD R10, R4, 0xffffe000 ;  /* 0xffffe000040a7836 */ /* 0x000fe40000000000 */
[----:B------:R-:W-:-:S07]  /*1bb0*/  IMAD.MOV.U32 R7, RZ, RZ, 0x2000 ;  /* 0x00002000ff077424 */ /* 0x000fce00078e00ff */
.L_x_484:
        /* <DEDUP_REMOVED lines=32> */
[----:B--2---:R-:W-:-:S05]  /*1dc0*/  HSETP2.GEU.AND P0, PT, R37.H0_H0, R6.H0_H0, PT ;  /* 0x2000000625007234 */ /* 0x004fca0003f0e800 */
[----:B------:R-:W-:Y:S02]  /*1dd0*/  SEL R37, R6, R37, P0 ;  /* 0x0000002506257207 */ /* 0x000fe40000000000 */
[----:B------:R0:W2:Y:S03]  /*1de0*/  LDG.E.U16.CONSTANT R6, desc[UR6][R4.64+0x3806] ;  /* 0x0038060604067981 */ /* 0x0000a6000c1e9500 */
[----:B---3--:R-:W-:-:S05]  /*1df0*/  HSETP2.GEU.AND P0, PT, R36.H0_H0, R37.H0_H0, PT ;  /* 0x2000002524007234 */ /* 0x008fca0003f0e800 */
[----:B------:R-:W-:Y:S01]  /*1e00*/  SEL R37, R37, R36, P0 ;  /* 0x0000002425257207 */ /* 0x000fe20000000000 */
[----:B0-----:R-:W-:-:S04]  /*1e10*/  IMAD.MOV.U32 R4, RZ, RZ, R9 ;  /* 0x000000ffff047224 */ /* 0x001fc800078e0009 */
[----:B----4-:R-:W-:Y:S01]  /*1e20*/  HSETP2.GEU.AND P0, PT, R38.H0_H0, R37.H0_H0, PT ;  /* 0x2000002526007234 */ /* 0x010fe20003f0e800 */
[----:B------:R-:W-:-:S04]  /*1e30*/  IMAD.IADD R5, R4, 0x1, -R7 ;  /* 0x0000000104057824 */ /* 0x000fc800078e0a07 */
[----:B------:R-:W-:Y:S02]  /*1e40*/  SEL R38, R37, R38, P0 ;  /* 0x0000002625267207 */ /* 0x000fe40000000000 */
[----:B------:R-:W-:-:S03]  /*1e50*/  ISETP.GE.AND P1, PT, R5, 0x2000, PT ;  /* 0x000020000500780c */ /* 0x000fc60003f26270 */
        /* <DEDUP_REMOVED lines=56> */
[----:B--2---:R-:W-:-:S05]  /*21e0*/  HSETP2.GEU.AND P0, PT, R6.H0_H0, R11.H0_H0, PT ;  /* 0x2000000b06007234 */ /* 0x004fca0003f0e800 */
[----:B------:R-:W-:Y:S01]  /*21f0*/  SEL R6, R11, R6, P0 ;  /* 0x000000060b067207 */ /* 0x000fe20000000000 */
[----:B------:R-:W-:Y:S07]  /*2200*/  @!P1 BRA `(.L_x_483) ;  /* 0x00000008009c9947 */ /* 0x000fee0003800000 */
[----:B------:R-:W-:-:S05]  /*2210*/  VIADD R7, R7, 0x2000 ;  /* 0x0000200007077836 */ /* 0x000fca0000000000 */
[----:B------:R-:W-:-:S13]  /*2220*/  ISETP.GT.AND P0, PT, R7, R10, PT ;  /* 0x0000000a0700720c */ /* 0x000fda0003f04270 */
[----:B------:R-:W-:Y:S05]  /*2230*/  @!P0 BRA `(.L_x_484) ;  /* 0xfffffff800608947 */ /* 0x000fea000383ffff */
.L_x_482:
        /* <DEDUP_REMOVED lines=20> */
.L_x_488:
[----:B0-----:R-:W-:-:S06]  /*2380*/  IMAD.WIDE.U32 R2, R11, 0x2, R8 ;  /* 0x000000020b027825 */ /* 0x001fcc00078e0008 */
[----:B------:R-:W2:Y:S01]  /*2390*/  LDG.E.U16.CONSTANT R3, desc[UR6][R2.64] ;  /* 0x0000000602037981 */ /* 0x000ea2000c1e9500 */
[----:B------:R-:W-:Y:S02]  /*23a0*/  VIADD R10, R10, 0x1 ;  /* 0x000000010a0a7836 */ /* 0x000fe40000000000 */
[----:B------:R-:W-:Y:S02]  /*23b0*/  VIADD R4, R4, 0x100 ;  /* 0x0000010004047836 */ /* 0x000fe40000000000 */
[----:B------:R-:W-:Y:S01]  /*23c0*/  VIADD R11, R11, 0x100 ;  /* 0x000001000b0b7836 */ /* 0x000fe20000000000 */
[----:B------:R-:W-:Y:S02]  /*23d0*/  ISETP.NE.AND P1, PT, R10, RZ, PT ;  /* 0x000000ff0a00720c */ /* 0x000fe40003f25270 */
[----:B--2---:R-:W-:-:S05]  /*23e0*/  HSETP2.GEU.AND P0, PT, R3.H0_H0, R6.H0_H0, PT ;  /* 0x2000000603007234 */ /* 0x004fca0003f0e800 */
[----:B------:R-:W-:-:S06]  /*23f0*/  SEL R6, R6, R3, P0 ;  /* 0x0000000306067207 */ /* 0x000fcc0000000000 */
[----:B------:R-:W-:Y:S05]  /*2400*/  @P1 BRA `(.L_x_488) ;  /* 0xfffffffc00dc1947 */ /* 0x000fea000383ffff */
.L_x_487:
[----:B------:R-:W-:Y:S05]  /*2410*/  BSYNC.RECONVERGENT B2 ;  /* 0x0000000000027941 */ /* 0x000fea0003800200 */
.L_x_486:
        /* <DEDUP_REMOVED lines=16> */
.L_x_491:
        /* <DEDUP_REMOVED lines=29> */
[----:B--2---:R-:W-:-:S05]  /*26f0*/  HSETP2.GEU.AND P1, PT, R17.H0_H0, R6.H0_H0, PT ;  /* 0x2000000611007234 */ /* 0x004fca0003f2e800 */
[----:B------:R-:W-:-:S05]  /*2700*/  SEL R6, R6, R17, P1 ;  /* 0x0000001106067207 */ /* 0x000fca0000800000 */
[----:B------:R-:W-:-:S05]  /*2710*/  HSETP2.GEU.AND P1, PT, R19.H0_H0, R6.H0_H0, PT ;  /* 0x2000000613007234 */ /* 0x000fca0003f2e800 */
        /* <DEDUP_REMOVED lines=30> */
.L_x_490:
[----:B------:R-:W-:Y:S05]  /*2900*/  BSYNC.RECONVERGENT B2 ;  /* 0x0000000000027941 */ /* 0x000fea0003800200 */
.L_x_489:
        /* <DEDUP_REMOVED lines=34> */
[----:B------:R-:W-:Y:S02]  /*2b30*/  HSETP2.GEU.AND P1, PT, R23.H0_H0, R6.H0_H0, PT ;  /* 0x2000000617007234 */ /* 0x000fe40003f2e800 */
[----:B------:R-:W-:-:S03]  /*2b40*/  PLOP3.LUT P0, PT, PT, PT, PT, 0x8, 0x80 ;  /* 0x000000000080781c */ /* 0x000fc60003f0e170 */
[----:B------:R-:W-:-:S10]  /*2b50*/  SEL R6, R6, R23, P1 ;  /* 0x0000001706067207 */ /* 0x000fd40000800000 */
.L_x_493:
[----:B------:R-:W-:Y:S05]  /*2b60*/  BSYNC.RECONVERGENT B2 ;  /* 0x0000000000027941 */ /* 0x000fea0003800200 */
.L_x_492:
        /* <DEDUP_REMOVED lines=8> */
[----:B-----5:R-:W-:-:S05]  /*2bf0*/  HSETP2.GEU.AND P0, PT, R5.H0_H0, R6.H0_H0, PT ;  /* 0x2000000605007234 */ /* 0x020fca0003f0e800 */
[----:B------:R-:W-:-:S05]  /*2c00*/  SEL R6, R6, R5, P0 ;  /* 0x0000000506067207 */ /* 0x000fca0000000000 */
[----:B----4-:R-:W-:-:S05]  /*2c10*/  HSETP2.GEU.AND P0, PT, R7.H0_H0, R6.H0_H0, PT ;  /* 0x2000000607007234 */ /* 0x010fca0003f0e800 */
[----:B------:R-:W-:-:S05]  /*2c20*/  SEL R6, R6, R7, P0 ;  /* 0x0000000706067207 */ /* 0x000fca0000000000 */
[----:B--2---:R-:W-:-:S05]  /*2c30*/  HSETP2.GEU.AND P0, PT, R9.H0_H0, R6.H0_H0, PT ;  /* 0x2000000609007234 */ /* 0x004fca0003f0e800 */
[----:B------:R-:W-:-:S05]  /*2c40*/  SEL R6, R6, R9, P0 ;  /* 0x0000000906067207 */ /* 0x000fca0000000000 */
[----:B---3--:R-:W-:-:S05]  /*2c50*/  HSETP2.GEU.AND P0, PT, R11.H0_H0, R6.H0_H0, PT ;  /* 0x200000060b007234 */ /* 0x008fca0003f0e800 */
[----:B------:R-:W-:-:S08]  /*2c60*/  SEL R6, R6, R11, P0 ;  /* 0x0000000b06067207 */ /* 0x000fd00000000000 */
.L_x_485:
[----:B------:R-:W-:Y:S05]  /*2c70*/  BSYNC.RECONVERGENT B1 ;  /* 0x0000000000017941 */ /* 0x000fea0003800200 */
.L_x_483:
[----:B------:R-:W0:Y:S01]  /*2c80*/  S2R R7, SR_LANEID ;  /* 0x0000000000077919 */ /* 0x000e220000000000 */
[----:B------:R-:W-:Y:S01]  /*2c90*/  LOP3.LUT R4, R6, 0xffff, RZ, 0xc0, !PT ;  /* 0x0000ffff06047812 */ /* 0x000fe200078ec0ff */
[----:B------:R-:W-:Y:S04]  /*2ca0*/  BSSY.RECONVERGENT B1, `(.L_x_494) ;  /* 0x0000026000017945 */ /* 0x000fe80003800200 */
[----:B------:R-:W1:Y:S01]  /*2cb0*/  SHFL.DOWN PT, R3, R4, 0x1, 0x1f ;  /* 0x08201f0004037f89 */ /* 0x000e6200000e0000 */
[----:B0-----:R-:W-:-:S13]  /*2cc0*/  ISETP.GT.AND P1, PT, R7, 0x1e, PT ;  /* 0x0000001e0700780c */ /* 0x001fda0003f24270 */
[----:B-1----:R-:W-:-:S05]  /*2cd0*/  @!P1 HSETP2.GEU.AND P0, PT, R3.H0_H0, R6.H0_H0, PT ;  /* 0x2000000603009234 */ /* 0x002fca0003f0e800 */
[----:B------:R-:W-:-:S04]  /*2ce0*/  @!P1 SEL R2, R6, R3, P0 ;  /* 0x0000000306029207 */ /* 0x000fc80000000000 */
[----:B------:R-:W-:Y:S02]  /*2cf0*/  @!P1 PRMT R6, R2, 0x7610, R6 ;  /* 0x0000761002069816 */ /* 0x000fe40000000006 */
[----:B------:R-:W-:Y:S02]  /*2d00*/  ISETP.GT.AND P1, PT, R7, 0x1d, PT ;  /* 0x0000001d0700780c */ /* 0x000fe40003f24270 */
[----:B------:R-:W-:-:S05]  /*2d10*/  LOP3.LUT R5, R6, 0xffff, RZ, 0xc0, !PT ;  /* 0x0000ffff06057812 */ /* 0x000fca00078ec0ff */
[----:B------:R-:W0:Y:S06]  /*2d20*/  SHFL.DOWN PT, R3, R5, 0x2, 0x1f ;  /* 0x08401f0005037f89 */ /* 0x000e2c00000e0000 */
[----:B0-----:R-:W-:-:S05]  /*2d30*/  @!P1 HSETP2.GEU.AND P0, PT, R3.H0_H0, R6.H0_H0, PT ;  /* 0x2000000603009234 */ /* 0x001fca0003f0e800 */
        /* <DEDUP_REMOVED lines=12> */
[----:B------:R-:W-:Y:S02]  /*2e00*/  @!P1 SEL R2, R6, R3, P0 ;  /* 0x0000000306029207 */ /* 0x000fe40000000000 */
[----:B------:R-:W-:Y:S02]  /*2e10*/  ISETP.GT.AND P0, PT, R7, 0xf, PT ;  /* 0x0000000f0700780c */ /* 0x000fe40003f04270 */
[----:B------:R-:W-:-:S04]  /*2e20*/  @!P1 PRMT R6, R2, 0x7610, R6 ;  /* 0x0000761002069816 */ /* 0x000fc80000000006 */
[----:B------:R-:W-:-:S06]  /*2e30*/  LOP3.LUT R3, R6, 0xffff, RZ, 0xc0, !PT ;  /* 0x0000ffff06037812 */ /* 0x000fcc00078ec0ff */
[----:B------:R-:W0:Y:S01]  /*2e40*/  SHFL.DOWN PT, R3, R3, 0x10, 0x1f ;  /* 0x0a001f0003037f89 */ /* 0x000e2200000e0000 */
        /* <DEDUP_REMOVED lines=11> */
.L_x_495:
[----:B------:R-:W-:Y:S05]  /*2f00*/  BSYNC.RECONVERGENT B1 ;  /* 0x0000000000017941 */ /* 0x000fea0003800200 */
.L_x_494:
        /* <DEDUP_REMOVED lines=11> */
[----:B------:R-:W-:-:S05]  /*2fc0*/  HSETP2.GEU.AND P0, PT, R3.H0_H0, R6.H0_H0, PT ;  /* 0x2000000603007234 */ /* 0x000fca0003f0e800 */
[----:B------:R-:W-:-:S05]  /*2fd0*/  SEL R3, R6, R3, P0 ;  /* 0x0000000306037207 */ /* 0x000fca0000000000 */
[----:B------:R-:W-:-:S05]  /*2fe0*/  HSETP2.GEU.AND P0, PT, R0.H0_H0, R3.H0_H0, PT ;  /* 0x2000000300007234 */ /* 0x000fca0003f0e800 */
[----:B------:R-:W-:Y:S02]  /*2ff0*/  SEL R0, R3, R0, P0 ;  /* 0x0000000003007207 */ /* 0x000fe40000000000 */
[----:B-1----:R-:W-:-:S03]  /*3000*/  PRMT R3, R8, 0x7610, R3 ;  /* 0x0000761008037816 */ /* 0x002fc60000000003 */
        /* <DEDUP_REMOVED lines=15> */
.L_x_464:
        /* <DEDUP_REMOVED lines=12> */
.L_x_498:
[----:B------:R-:W-:Y:S05]  /*31c0*/  BSYNC.RECONVERGENT B1 ;  /* 0x0000000000017941 */ /* 0x000fea0003800200 */
.L_x_497:
        /* <DEDUP_REMOVED lines=15> */
.L_x_503:
        /* <DEDUP_REMOVED lines=9> */
.L_x_502:
[----:B------:R-:W-:Y:S05]  /*3350*/  BSYNC.RECONVERGENT B2 ;  /* 0x0000000000027941 */ /* 0x000fea0003800200 */
.L_x_501:
        /* <DEDUP_REMOVED lines=8> */
.L_x_506:
        /* <DEDUP_REMOVED lines=59> */
.L_x_505:
[----:B------:R-:W-:Y:S05]  /*3790*/  BSYNC.RECONVERGENT B2 ;  /* 0x0000000000027941 */ /* 0x000fea0003800200 */
.L_x_504:
        /* <DEDUP_REMOVED lines=34> */
.L_x_508:
[----:B------:R-:W-:Y:S05]  /*39c0*/  BSYNC.RECONVERGENT B2 ;  /* 0x0000000000027941 */ /* 0x000fea0003800200 */
.L_x_507:
        /* <DEDUP_REMOVED lines=17> */
.L_x_500:
[----:B------:R-:W-:Y:S05]  /*3ae0*/  BSYNC.RECONVERGENT B1 ;  /* 0x0000000000017941 */ /* 0x000fea0003800200 */
.L_x_499:
[----:B------:R-:W-:-:S13]  /*3af0*/  ISETP.GE.AND P0, PT, R4, 0x100, PT ;  /* 0x000001000400780c */ /* 0x000fda0003f06270 */
[----:B------:R-:W-:Y:S05]  /*3b00*/  @!P0 BRA `(.L_x_509) ;  /* 0x0000000400208947 */ /* 0x000fea0003800000 */
[----:B0-----:R-:W0:Y:S01]  /*3b10*/  S2R R7, SR_LANEID ;  /* 0x0000000000077919 */ /* 0x001e220000000000 */
[----:B-----5:R-:W-:Y:S01]  /*3b20*/  LOP3.LUT R2, R6, 0xffff, RZ, 0xc0, !PT ;  /* 0x0000ffff06027812 */ /* 0x020fe200078ec0ff */
        /* <DEDUP_REMOVED lines=38> */
.L_x_511:
[----:B------:R-:W-:Y:S05]  /*3d90*/  BSYNC.RECONVERGENT B1 ;  /* 0x0000000000017941 */ /* 0x000fea0003800200 */
.L_x_510:
        /* <DEDUP_REMOVED lines=29> */
[----:B-1----:R-:W-:Y:S01]  /*3f70*/  PRMT R6, R0, 0x7610, R6 ;  /* 0x0000761000067816 */ /* 0x002fe20000000006 */
[----:B------:R-:W-:Y:S06]  /*3f80*/  BRA `(.L_x_481) ;  /* 0x0000002000507947 */ /* 0x000fec0003800000 */
.L_x_509:
        /* <DEDUP_REMOVED lines=25> */
[----:B------:R-:W-:Y:S02]  /*4120*/  @!P1 SEL R0, R6, R5, P0 ;  /* 0x0000000506009207 */ /* 0x000fe40000000000 */
        /* <DEDUP_REMOVED lines=8> */
[----:B0-----:R-:W-:-:S05]  /*41b0*/  @!P2 HSETP2.GEU.AND P1, PT, R5.H0_H0, R6.H0_H0, PT ;  /* 0x200000060500a234 */ /* 0x001fca0003f2e800 */
[----:B------:R-:W-:-:S04]  /*41c0*/  @!P2 SEL R0, R6, R5, P1 ;  /* 0x000000050600a207 */ /* 0x000fc80000800000 */
        /* <DEDUP_REMOVED lines=54> */
.L_x_496:
        /* <DEDUP_REMOVED lines=103> */
.L_x_514:
        /* <DEDUP_REMOVED lines=104> */
.L_x_512:
        /* <DEDUP_REMOVED lines=20> */
.L_x_518:
        /* <DEDUP_REMOVED lines=9> */
.L_x_517:
[----:B------:R-:W-:Y:S05]  /*53f0*/  BSYNC.RECONVERGENT B2 ;  /* 0x0000000000027941 */ /* 0x000fea0003800200 */
.L_x_516:
        /* <DEDUP_REMOVED lines=16> */
.L_x_521:
        /* <DEDUP_REMOVED lines=62> */
.L_x_520:
[----:B------:R-:W-:Y:S05]  /*58e0*/  BSYNC.RECONVERGENT B2 ;  /* 0x0000000000027941 */ /* 0x000fea0003800200 */
.L_x_519:
        /* <DEDUP_REMOVED lines=37> */
.L_x_523:
[----:B------:R-:W-:Y:S05]  /*5b40*/  BSYNC.RECONVERGENT B2 ;  /* 0x0000000000027941 */ /* 0x000fea0003800200 */
.L_x_522:
        /* <DEDUP_REMOVED lines=16> */
.L_x_515:
[----:B------:R-:W-:Y:S05]  /*5c50*/  BSYNC.RECONVERGENT B1 ;  /* 0x0000000000017941 */ /* 0x000fea0003800200 */
.L_x_513:
        /* <DEDUP_REMOVED lines=40> */
.L_x_525:
[----:B------:R-:W-:Y:S05]  /*5ee0*/  BSYNC.RECONVERGENT B1 ;  /* 0x0000000000017941 */ /* 0x000fea0003800200 */
.L_x_524:
        /* <DEDUP_REMOVED lines=29> */
[----:B------:R-:W-:-:S07]  /*60c0*/  PRMT R6, R0, 0x7610, R6 ;  /* 0x0000761000067816 */ /* 0x000fce0000000006 */
.L_x_481:
[----:B------:R-:W-:Y:S05]  /*60d0*/  BSYNC.RECONVERGENT B0 ;  /* 0x0000000000007941 */ /* 0x000fea0003800200 */
.L_x_463:
[----:B------:R-:W2:Y:S02]  /*60e0*/  S2R R0, SR_TID.X ;  /* 0x0000000000007919 */ /* 0x000ea40000002100 */
[----:B--2---:R-:W-:-:S13]  /*60f0*/  ISETP.NE.AND P0, PT, R0, RZ, PT ;  /* 0x000000ff0000720c */ /* 0x004fda0003f05270 */
[----:B------:R-:W-:Y:S05]  /*6100*/  @P0 EXIT ;  /* 0x000000000000094d */ /* 0x000fea0003800000 */
[----:B01----:R-:W0:Y:S01]  /*6110*/  LDC.U16 R5, c[0x0][0x396] ;  /* 0x0000e580ff057b82 */ /* 0x003e220000000400 */
[----:B------:R-:W1:Y:S07]  /*6120*/  LDCU.U16 UR4, c[0x0][0x396] ;  /* 0x000072c0ff0477ac */ /* 0x000e6e0008000400 */
[----:B------:R-:W2:Y:S01]  /*6130*/  LDC.64 R2, c[0x0][0x388] ;  /* 0x0000e200ff027b82 */ /* 0x000ea20000000a00 */
[----:B-1----:R-:W-:-:S05]  /*6140*/  HSETP2.GEU.AND P0, PT, R6.H0_H0, UR4.H0_H0, PT ;  /* 0x2000000406007e34 */ /* 0x002fca000bf0e800 */
[----:B0-----:R-:W-:-:S05]  /*6150*/  SEL R5, R5, R6, P0 ;  /* 0x0000000605057207 */ /* 0x001fca0000000000 */
[----:B--2---:R-:W-:Y:S01]  /*6160*/  STG.E.U16 desc[UR6][R2.64], R5 ;  /* 0x0000000502007986 */ /* 0x004fe2000c101506 */
[----:B------:R-:W-:Y:S05]  /*6170*/  EXIT ;  /* 0x000000000000794d */ /* 0x000fea0003800000 */
.L_x_526:
        /* <DEDUP_REMOVED lines=16> */
.L_x_749:


//--------------------- .text._ZN3cub18CUB_300001_SM_10006detail6reduce18DeviceReduceKernelINS2_10policy_hubI6__halfj3MinE10Policy1000EPKS5_jS6_S5_N4cuda3std3__410__identityEEEvT0_PT3_T1_NS0_13GridEvenShareISI_EET2_T4_ --------------------------
	.section	.text._ZN3cub18CUB_300001_SM_10006detail6reduce18DeviceReduceKernelINS2_10policy_hubI6__halfj3MinE10Policy1000EPKS5_jS6_S5_N4cuda3std3__410__identityEEEvT0_PT3_T1_NS0_13GridEvenShareISI_EET2_T4_,"ax",@progbits
	.align	128
        .global         _ZN3cub18CUB_300001_SM_10006detail6reduce18DeviceReduceKernelINS2_10policy_hubI6__halfj3MinE10Policy1000EPKS5_jS6_S5_N4cuda3std3__410__identityEEEvT0_PT3_T1_NS0_13GridEvenShareISI_EET2_T4_
        .type           _ZN3cub18CUB_300001_SM_10006detail6reduce18DeviceReduceKernelINS2_10policy_hubI6__halfj3MinE10Policy1000EPKS5_jS6_S5_N4cuda3std3__410__identityEEEvT0_PT3_T1_NS0_13GridEvenShareISI_EET2_T4_,@function
        .size           _ZN3cub18CUB_300001_SM_10006detail6reduce18DeviceReduceKernelINS2_10policy_hubI6__halfj3MinE10Policy1000EPKS5_jS6_S5_N4cuda3std3__410__identityEEEvT0_PT3_T1_NS0_13GridEvenShareISI_EET2_T4_,(.L_x_750 - _ZN3cub18CUB_300001_SM_10006detail6reduce18DeviceReduceKernelINS2_10policy_hubI6__halfj3MinE10Policy1000EPKS5_jS6_S5_N4cuda3std3__410__identityEEEvT0_PT3_T1_NS0_13GridEvenShareISI_EET2_T4_)
        .other          _ZN3cub18CUB_300001_SM_10006detail6reduce18DeviceReduceKernelINS2_10policy_hubI6__halfj3MinE10Policy1000EPKS5_jS6_S5_N4cuda3std3__410__identityEEEvT0_PT3_T1_NS0_13GridEvenShareISI_EET2_T4_,@"STO_CUDA_ENTRY STV_DEFAULT"
_ZN3cub18CUB_300001_SM_10006detail6reduce18DeviceReduceKernelINS2_10policy_hubI6__halfj3MinE10Policy1000EPKS5_jS6_S5_N4cuda3std3__410__identityEEEvT0_PT3_T1_NS0_13GridEvenShareISI_EET2_T4_:
.text._ZN3cub18CUB_300001_SM_10006detail6reduce18DeviceReduceKernelINS2_10policy_hubI6__halfj3MinE10Policy1000EPKS5_jS6_S5_N4cuda3std3__410__identityEEEvT0_PT3_T1_NS0_13GridEvenShareISI_EET2_T4_:
        /* <DEDUP_REMOVED lines=26> */
.L_x_531:
[----:B------:R-:W-:Y:S05]  /*01a0*/  BSYNC.RECONVERGENT B1 ;  /* 0x0000000000017941 */ /* 0x000fea0003800200 */
.L_x_530:
        /* <DEDUP_REMOVED lines=18> */
.L_x_536:
[----:B0-----:R-:W-:-:S06]  /*02d0*/  IMAD.WIDE.U32 R4, R9, 0x2, R6 ;  /* 0x0000000209047825 */ /* 0x001fcc00078e0006 */
[----:B------:R-:W2:Y:S01]  /*02e0*/  LDG.E.U16.CONSTANT R5, desc[UR10][R4.64] ;  /* 0x0000000a04057981 */ /* 0x000ea2000c1e9500 */
[----:B------:R-:W-:Y:S02]  /*02f0*/  VIADD R8, R8, 0x1 ;  /* 0x0000000108087836 */ /* 0x000fe40000000000 */
[----:B------:R-:W-:Y:S02]  /*0300*/  VIADD R3, R3, 0x100 ;  /* 0x0000010003037836 */ /* 0x000fe40000000000 */
[----:B------:R-:W-:Y:S01]  /*0310*/  VIADD R9, R9, 0x100 ;  /* 0x0000010009097836 */ /* 0x000fe20000000000 */
[----:B------:R-:W-:Y:S02]  /*0320*/  ISETP.NE.AND P2, PT, R8, RZ, PT ;  /* 0x000000ff0800720c */ /* 0x000fe40003f45270 */
[----:B--2--5:R-:W-:-:S05]  /*0330*/  HSETP2.GEU.AND P1, PT, R5.H0_H0, R0.H0_H0, PT ;  /* 0x2000000005007234 */ /* 0x024fca0003f2e800 */
[----:B------:R-:W-:-:S06]  /*0340*/  SEL R0, R0, R5, P1 ;  /* 0x0000000500007207 */ /* 0x000fcc0000800000 */
[----:B------:R-:W-:Y:S05]  /*0350*/  @P2 BRA `(.L_x_536) ;  /* 0xfffffffc00dc2947 */ /* 0x000fea000383ffff */
.L_x_535:
[----:B------:R-:W-:Y:S05]  /*0360*/  BSYNC.RECONVERGENT B2 ;  /* 0x0000000000027941 */ /* 0x000fea0003800200 */
.L_x_534:
[----:B------:R-:W-:Y:S05]  /*0370*/  @!P0 BRA `(.L_x_533) ;  /* 0x0000000000708947 */ /* 0x000fea0003800000 */
[----:B------:R-:W0:Y:S01]  /*0380*/  LDC.64 R4, c[0x0][0x380] ;  /* 0x0000e000ff047b82 */ /* 0x000e220000000a00 */
[----:B------:R-:W-:Y:S02]  /*0390*/  IMAD.U32 R6, RZ, RZ, UR14 ;  /* 0x0000000eff067e24 */ /* 0x000fe4000f8e00ff */
[----:B------:R-:W-:Y:S02]  /*03a0*/  VIADD R14, R3, 0x200 ;  /* 0x00000200030e7836 */ /* 0x000fe40000000000 */
[----:B------:R-:W-:-:S07]  /*03b0*/  IMAD R3, R6, 0x2000, R3 ;  /* 0x0000200006037824 */ /* 0x000fce00078e0203 */
.L_x_537:
        /* <DEDUP_REMOVED lines=15> */
[----:B--2--5:R-:W-:-:S05]  /*04b0*/  HSETP2.GEU.AND P0, PT, R7.H0_H0, R0.H0_H0, PT ;  /* 0x2000000007007234 */ /* 0x024fca0003f0e800 */
[----:B------:R-:W-:-:S05]  /*04c0*/  SEL R0, R0, R7, P0 ;  /* 0x0000000700007207 */ /* 0x000fca0000000000 */
[----:B---3--:R-:W-:-:S05]  /*04d0*/  HSETP2.GEU.AND P0, PT, R9.H0_H0, R0.H0_H0, PT ;  /* 0x2000000009007234 */ /* 0x008fca0003f0e800 */
[----:B------:R-:W-:-:S05]  /*04e0*/  SEL R0, R0, R9, P0 ;  /* 0x0000000900007207 */ /* 0x000fca0000000000 */
[----:B----4-:R-:W-:-:S05]  /*04f0*/  HSETP2.GEU.AND P0, PT, R11.H0_H0, R0.H0_H0, PT ;  /* 0x200000000b007234 */ /* 0x010fca0003f0e800 */
[----:B------:R-:W-:-:S05]  /*0500*/  SEL R0, R0, R11, P0 ;  /* 0x0000000b00007207 */ /* 0x000fca0000000000 */
[----:B------:R-:W-:-:S05]  /*0510*/  HSETP2.GEU.AND P0, PT, R13.H0_H0, R0.H0_H0, PT ;  /* 0x200000000d007234 */ /* 0x000fca0003f0e800 */
[----:B------:R-:W-:Y:S01]  /*0520*/  SEL R0, R0, R13, P0 ;  /* 0x0000000d00007207 */ /* 0x000fe20000000000 */
[----:B------:R-:W-:Y:S07]  /*0530*/  @!P1 BRA `(.L_x_537) ;  /* 0xfffffffc00a09947 */ /* 0x000fee000383ffff */
.L_x_533:
[----:B------:R-:W-:Y:S05]  /*0540*/  BSYNC.RECONVERGENT B1 ;  /* 0x0000000000017941 */ /* 0x000fea0003800200 */
.L_x_532:
[----:B------:R-:W-:-:S09]  /*0550*/  UISETP.GE.U32.AND UP0, UPT, UR9, 0x100, UPT ;  /* 0x000001000900788c */ /* 0x000fd2000bf06070 */
[----:B------:R-:W-:Y:S05]  /*0560*/  BRA.U !UP0, `(.L_x_538) ;  /* 0x0000000508147547 */ /* 0x000fea000b800000 */
[----:B------:R-:W1:Y:S01]  /*0570*/  S2R R6, SR_LANEID ;  /* 0x0000000000067919 */ /* 0x000e620000000000 */
[----:B-----5:R-:W-:Y:S01]  /*0580*/  LOP3.LUT R3, R0, 0xffff, RZ, 0xc0, !PT ;  /* 0x0000ffff00037812 */ /* 0x020fe200078ec0ff */
[----:B------:R-:W-:Y:S05]  /*0590*/  BSSY.RECONVERGENT B1, `(.L_x_539) ;  /* 0x0000026000017945 */ /* 0x000fea0003800200 */
[----:B------:R-:W2:Y:S01]  /*05a0*/  SHFL.DOWN PT, R3, R3, 0x1, 0x1f ;  /* 0x08201f0003037f89 */ /* 0x000ea200000e0000 */
[----:B-1----:R-:W-:-:S13]  /*05b0*/  ISETP.GT.AND P0, PT, R6, 0x1e, PT ;  /* 0x0000001e0600780c */ /* 0x002fda0003f04270 */
[----:B--2---:R-:W-:-:S05]  /*05c0*/  @!P0 HSETP2.GEU.AND P1, PT, R3.H0_H0, R0.H0_H0, PT ;  /* 0x2000000003008234 */ /* 0x004fca0003f2e800 */
[----:B0-----:R-:W-:-:S04]  /*05d0*/  @!P0 SEL R4, R0, R3, P1 ;  /* 0x0000000300048207 */ /* 0x001fc80000800000 */
[----:B------:R-:W-:Y:S02]  /*05e0*/  @!P0 PRMT R0, R4, 0x7610, R0 ;  /* 0x0000761004008816 */ /* 0x000fe40000000000 */
[----:B------:R-:W-:Y:S02]  /*05f0*/  ISETP.GT.AND P0, PT, R6, 0x1d, PT ;  /* 0x0000001d0600780c */ /* 0x000fe40003f04270 */
[----:B------:R-:W-:-:S06]  /*0600*/  LOP3.LUT R5, R0, 0xffff, RZ, 0xc0, !PT ;  /* 0x0000ffff00057812 */ /* 0x000fcc00078ec0ff */
[----:B------:R-:W0:Y:S05]  /*0610*/  SHFL.DOWN PT, R5, R5, 0x2, 0x1f ;  /* 0x08401f0005057f89 */ /* 0x000e2a00000e0000 */
        /* <DEDUP_REMOVED lines=16> */
[----:B------:R-:W-:-:S06]  /*0720*/  LOP3.LUT R7, R0, 0xffff, RZ, 0xc0, !PT ;  /* 0x0000ffff00077812 */ /* 0x000fcc00078ec0ff */
        /* <DEDUP_REMOVED lines=12> */
.L_x_540:
[----:B------:R-:W-:Y:S05]  /*07f0*/  BSYNC.RECONVERGENT B1 ;  /* 0x0000000000017941 */ /* 0x000fea0003800200 */
.L_x_539:
        /* <DEDUP_REMOVED lines=9> */
[----:B------:R-:W-:-:S05]  /*0890*/  HSETP2.GEU.AND P0, PT, R5.H0_H0, R0.H0_H0, PT ;  /* 0x2000000005007234 */ /* 0x000fca0003f0e800 */
[----:B------:R-:W-:Y:S02]  /*08a0*/  SEL R0, R0, R5, P0 ;  /* 0x0000000500007207 */ /* 0x000fe40000000000 */
[----:B------:R-:W-:-:S03]  /*08b0*/  PRMT R5, R7, 0x7632, R5 ;  /* 0x0000763207057816 */ /* 0x000fc60000000005 */
[----:B------:R-:W-:-:S05]  /*08c0*/  HSETP2.GEU.AND P0, PT, R7.H0_H0, R0.H0_H0, PT ;  /* 0x2000000007007234 */ /* 0x000fca0003f0e800 */
[----:B------:R-:W-:Y:S02]  /*08d0*/  SEL R0, R0, R7, P0 ;  /* 0x0000000700007207 */ /* 0x000fe40000000000 */
[----:B-1----:R-:W-:-:S03]  /*08e0*/  PRMT R7, R2, 0x7610, R7 ;  /* 0x0000761002077816 */ /* 0x002fc60000000007 */
[----:B------:R-:W-:-:S05]  /*08f0*/  HSETP2.GEU.AND P0, PT, R5.H0_H0, R0.H0_H0, PT ;  /* 0x2000000005007234 */ /* 0x000fca0003f0e800 */
[----:B------:R-:W-:Y:S02]  /*0900*/  SEL R0, R0, R5, P0 ;  /* 0x0000000500007207 */ /* 0x000fe40000000000 */
[----:B------:R-:W-:-:S03]  /*0910*/  PRMT R5, R2, 0x7632, R5 ;  /* 0x0000763202057816 */ /* 0x000fc60000000005 */
[----:B------:R-:W-:-:S05]  /*0920*/  HSETP2.GEU.AND P0, PT, R7.H0_H0, R0.H0_H0, PT ;  /* 0x2000000007007234 */ /* 0x000fca0003f0e800 */
[----:B------:R-:W-:-:S05]  /*0930*/  SEL R0, R0, R7, P0 ;  /* 0x0000000700007207 */ /* 0x000fca0000000000 */
[----:B------:R-:W-:-:S05]  /*0940*/  HSETP2.GEU.AND P0, PT, R5.H0_H0, R0.H0_H0, PT ;  /* 0x2000000005007234 */ /* 0x000fca0003f0e800 */
[----:B------:R-:W-:Y:S02]  /*0950*/  SEL R0, R0, R5, P0 ;  /* 0x0000000500007207 */ /* 0x000fe40000000000 */
[----:B------:R-:W-:-:S03]  /*0960*/  PRMT R5, R3, 0x7632, R5 ;  /* 0x0000763203057816 */ /* 0x000fc60000000005 */
[----:B------:R-:W-:-:S05]  /*0970*/  HSETP2.GEU.AND P0, PT, R3.H0_H0, R0.H0_H0, PT ;  /* 0x2000000003007234 */ /* 0x000fca0003f0e800 */
[----:B------:R-:W-:-:S05]  /*0980*/  SEL R0, R0, R3, P0 ;  /* 0x0000000300007207 */ /* 0x000fca0000000000 */
[----:B------:R-:W-:-:S05]  /*0990*/  HSETP2.GEU.AND P0, PT, R5.H0_H0, R0.H0_H0, PT ;  /* 0x2000000005007234 */ /* 0x000fca0003f0e800 */
[----:B------:R-:W-:Y:S01]  /*09a0*/  SEL R0, R0, R5, P0 ;  /* 0x0000000500007207 */ /* 0x000fe20000000000 */
[----:B------:R-:W-:Y:S07]  /*09b0*/  BRA `(.L_x_541) ;  /* 0x0000004000287947 */ /* 0x000fee0003800000 */
.L_x_538:
        /* <DEDUP_REMOVED lines=59> */
[----:B0-----:R-:W-:-:S05]  /*0d70*/  HSETP2.GEU.AND P0, PT, R3.H0_H0, R0.H0_H0, PT ;  /* 0x2000000003007234 */ /* 0x001fca0003f0e800 */
[----:B------:R-:W-:Y:S01]  /*0d80*/  SEL R0, R0, R3, P0 ;  /* 0x0000000300007207 */ /* 0x000fe20000000000 */
[----:B------:R-:W-:Y:S07]  /*0d90*/  BRA.U !UP0, `(.L_x_541) ;  /* 0x0000003d08307547 */ /* 0x000fee000b800000 */
[----:B------:R-:W0:Y:S01]  /*0da0*/  LDS.U16 R3, [UR4+0xc] ;  /* 0x00000c04ff037984 */ /* 0x000e220008000400 */
[----:B------:R-:W-:Y:S01]  /*0db0*/  UISETP.GE.U32.AND UP0, UPT, UR9, 0x61, UPT ;  /* 0x000000610900788c */ /* 0x000fe2000bf06070 */
[----:B0-----:R-:W-:-:S05]  /*0dc0*/  HSETP2.GEU.AND P0, PT, R3.H0_H0, R0.H0_H0, PT ;  /* 0x2000000003007234 */ /* 0x001fca0003f0e800 */
[----:B------:R-:W-:-:S03]  /*0dd0*/  SEL R0, R0, R3, P0 ;  /* 0x0000000300007207 */ /* 0x000fc60000000000 */
[----:B------:R-:W-:Y:S05]  /*0de0*/  BRA.U !UP0, `(.L_x_541) ;  /* 0x0000003d081c7547 */ /* 0x000fea000b800000 */
        /* <DEDUP_REMOVED lines=20> */
[----:B------:R-:W0:Y:S02]  /*0f30*/  LDS.U16 R3, [UR4+0x16] ;  /* 0x00001604ff037984 */ /* 0x000e240008000400 */
[----:B0-----:R-:W-:-:S05]  /*0f40*/  HSETP2.GEU.AND P0, PT, R3.H0_H0, R0.H0_H0, PT ;  /* 0x2000000003007234 */ /* 0x001fca0003f0e800 */
[----:B------:R-:W-:Y:S01]  /*0f50*/  SEL R0, R0, R3, P0 ;  /* 0x0000000300007207 */ /* 0x000fe20000000000 */
[----:B------:R-:W-:Y:S07]  /*0f60*/  BRA `(.L_x_541) ;  /* 0x0000003800bc7947 */ /* 0x000fee0003800000 */
.L_x_529:
        /* <DEDUP_REMOVED lines=30> */
[----:B------:R-:W2:Y:S03]  /*1150*/  LDG.E.U16.CONSTANT R8, desc[UR10][R4.64+0x2804] ;  /* 0x0028040a04087981 */ /* 0x000ea6000c1e9500 */
[----:B---3--:R-:W-:-:S05]  /*1160*/  HSETP2.GEU.AND P0, PT, R26.H0_H0, R7.H0_H0, PT ;  /* 0x200000071a007234 */ /* 0x008fca0003f0e800 */
[----:B------:R-:W-:Y:S02]  /*1170*/  SEL R26, R7, R26, P0 ;  /* 0x0000001a071a7207 */ /* 0x000fe40000000000 */
[----:B------:R-:W3:Y:S03]  /*1180*/  LDG.E.U16.CONSTANT R7, desc[UR10][R4.64+0x2806] ;  /* 0x0028060a04077981 */ /* 0x000ee6000c1e9500 */
[----:B----4-:R-:W-:-:S05]  /*1190*/  HSETP2.GEU.AND P0, PT, R21.H0_H0, R26.H0_H0, PT ;  /* 0x2000001a15007234 */ /* 0x010fca0003f0e800 */
[----:B------:R-:W-:Y:S02]  /*11a0*/  SEL R27, R26, R21, P0 ;  /* 0x000000151a1b7207 */ /* 0x000fe40000000000 */
[----:B------:R-:W4:Y:S03]  /*11b0*/  LDG.E.U16.CONSTANT R21, desc[UR10][R4.64+0x3000] ;  /* 0x0030000a04157981 */ /* 0x000f26000c1e9500 */
[----:B-----5:R-:W-:-:S05]  /*11c0*/  HSETP2.GEU.AND P0, PT, R22.H0_H0, R27.H0_H0, PT ;  /* 0x2000001b16007234 */ /* 0x020fca0003f0e800 */
[----:B------:R-:W-:Y:S02]  /*11d0*/  SEL R26, R27, R22, P0 ;  /* 0x000000161b1a7207 */ /* 0x000fe40000000000 */
[----:B------:R-:W5:Y:S03]  /*11e0*/  LDG.E.U16.CONSTANT R22, desc[UR10][R4.64+0x3002] ;  /* 0x0030020a04167981 */ /* 0x000f66000c1e9500 */
[----:B------:R-:W-:-:S05]  /*11f0*/  HSETP2.GEU.AND P0, PT, R23.H0_H0, R26.H0_H0, PT ;  /* 0x2000001a17007234 */ /* 0x000fca0003f0e800 */
[----:B------:R-:W-:Y:S02]  /*1200*/  SEL R26, R26, R23, P0 ;  /* 0x000000171a1a7207 */ /* 0x000fe40000000000 */
[----:B------:R-:W5:Y:S03]  /*1210*/  LDG.E.U16.CONSTANT R23, desc[UR10][R4.64+0x3004] ;  /* 0x0030040a04177981 */ /* 0x000f66000c1e9500 */
[----:B------:R-:W-:-:S05]  /*1220*/  HSETP2.GEU.AND P0, PT, R25.H0_H0, R26.H0_H0, PT ;  /* 0x2000001a19007234 */ /* 0x000fca0003f0e800 */
[----:B------:R-:W-:Y:S02]  /*1230*/  SEL R27, R26, R25, P0 ;  /* 0x000000191a1b7207 */ /* 0x000fe40000000000 */
[----:B------:R-:W5:Y:S03]  /*1240*/  LDG.E.U16.CONSTANT R25, desc[UR10][R4.64+0x3006] ;  /* 0x0030060a04197981 */ /* 0x000f66000c1e9500 */
[----:B------:R-:W-:Y:S01]  /*1250*/  HSETP2.GEU.AND P0, PT, R24.H0_H0, R27.H0_H0, PT ;  /* 0x2000001b18007234 */ /* 0x000fe20003f0e800 */
[----:B------:R-:W5:Y:S04]  /*1260*/  LDG.E.U16.CONSTANT R26, desc[UR10][R4.64+0x3806] ;  /* 0x0038060a041a7981 */ /* 0x000f68000c1e9500 */
[----:B------:R-:W-:-:S02]  /*1270*/  SEL R27, R27, R24, P0 ;  /* 0x000000181b1b7207 */ /* 0x000fc40000000000 */
[----:B------:R-:W5:Y:S03]  /*1280*/  LDG.E.U16.CONSTANT R24, desc[UR10][R4.64+0x3800] ;  /* 0x0038000a04187981 */ /* 0x000f66000c1e9500 */
[----:B------:R-:W-:-:S05]  /*1290*/  HSETP2.GEU.AND P0, PT, R20.H0_H0, R27.H0_H0, PT ;  /* 0x2000001b14007234 */ /* 0x000fca0003f0e800 */
[----:B------:R-:W-:Y:S02]  /*12a0*/  SEL R27, R27, R20, P0 ;  /* 0x000000141b1b7207 */ /* 0x000fe40000000000 */
[----:B------:R-:W5:Y:S03]  /*12b0*/  LDG.E.U16.CONSTANT R20, desc[UR10][R4.64+0x3802] ;  /* 0x0038020a04147981 */ /* 0x000f66000c1e9500 */
[----:B------:R-:W-:-:S05]  /*12c0*/  HSETP2.GEU.AND P0, PT, R6.H0_H0, R27.H0_H0, PT ;  /* 0x2000001b06007234 */ /* 0x000fca0003f0e800 */
[----:B------:R-:W-:Y:S02]  /*12d0*/  SEL R27, R27, R6, P0 ;  /* 0x000000061b1b7207 */ /* 0x000fe40000000000 */
[----:B------:R-:W5:Y:S03]  /*12e0*/  LDG.E.U16.CONSTANT R6, desc[UR10][R4.64+0x3804] ;  /* 0x0038040a04067981 */ /* 0x000f66000c1e9500 */
        /* <DEDUP_REMOVED lines=24> */
[----:B------:R-:W-:-:S04]  /*1470*/  UISETP.GE.U32.AND UP0, UPT, UR9, UR5, UPT ;  /* 0x000000050900728c */ /* 0x000fc8000bf06070 */
        /* <DEDUP_REMOVED lines=32> */
.L_x_544:
        /* <DEDUP_REMOVED lines=63> */
[----:B------:R-:W-:-:S05]  /*1a70*/  SEL R25, R25, R6, P0 ;  /* 0x0000000619197207 */ /* 0x000fca0000000000 */
[----:B------:R-:W-:-:S05]  /*1a80*/  HSETP2.GEU.AND P0, PT, R12.H0_H0, R25.H0_H0, PT ;  /* 0x200000190c007234 */ /* 0x000fca0003f0e800 */
[----:B------:R-:W-:-:S05]  /*1a90*/  SEL R12, R25, R12, P0 ;  /* 0x0000000c190c7207 */ /* 0x000fca0000000000 */
[----:B------:R-:W-:-:S05]  /*1aa0*/  HSETP2.GEU.AND P0, PT, R11.H0_H0, R12.H0_H0, PT ;  /* 0x2000000c0b007234 */ /* 0x000fca0003f0e800 */
[----:B------:R-:W-:Y:S01]  /*1ab0*/  SEL R11, R12, R11, P0 ;  /* 0x0000000b0c0b7207 */ /* 0x000fe20000000000 */
[----:B-1----:R-:W-:-:S04]  /*1ac0*/  UIADD3 UR13, UPT, UPT, -UR6, UR7, URZ ;  /* 0x00000007060d7290 */ /* 0x002fc8000fffe1ff */
[----:B------:R-:W-:Y:S01]  /*1ad0*/  UISETP.GE.U32.AND UP0, UPT, UR13, UR5, UPT ;  /* 0x000000050d00728c */ /* 0x000fe2000bf06070 */
        /* <DEDUP_REMOVED lines=31> */
[----:B------:R-:W-:Y:S02]  /*1cd0*/  UIADD3 UR6, UPT, UPT, UR5, UR6, URZ ;  /* 0x0000000605067290 */ /* 0x000fe4000fffe0ff */
[----:B------:R-:W-:Y:S01]  /*1ce0*/  VIADD R7, R7, UR5 ;  /* 0x0000000507077c36 */ /* 0x000fe20008000000 */
[----:B------:R-:W-:Y:S02]  /*1cf0*/  UIADD3 UR4, UPT, UPT, UR4, 0x1, URZ ;  /* 0x0000000104047890 */ /* 0x000fe4000fffe0ff */
[----:B------:R-:W-:Y:S02]  /*1d00*/  UISETP.GT.U32.AND UP0, UPT, UR6, UR8, UPT ;  /* 0x000000080600728c */ /* 0x000fe4000bf04070 */
[----:B------:R-:W-:-:S07]  /*1d10*/  UIADD3 UR12, UPT, UPT, UR5, UR12, URZ ;  /* 0x0000000c050c7290 */ /* 0x000fce000fffe0ff */
[----:B------:R-:W-:Y:S05]  /*1d20*/  BRA.U !UP0, `(.L_x_544) ;  /* 0xfffffff908547547 */ /* 0x000fea000b83ffff */
.L_x_543:
        /* <DEDUP_REMOVED lines=27> */
.L_x_548:
[----:B------:R-:W-:-:S06]  /*1ee0*/  IMAD.WIDE.U32 R4, R7, 0x2, R2 ;  /* 0x0000000207047825 */ /* 0x000fcc00078e0002 */
        /* <DEDUP_REMOVED lines=8> */
.L_x_547:
[----:B------:R-:W-:Y:S05]  /*1f70*/  BSYNC.RECONVERGENT B2 ;  /* 0x0000000000027941 */ /* 0x000fea0003800200 */
.L_x_546:
[----:B------:R-:W-:Y:S05]  /*1f80*/  @!P0 BRA `(.L_x_545) ;  /* 0x0000000000688947 */ /* 0x000fea0003800000 */
[C---:B------:R-:W-:Y:S02]  /*1f90*/  VIADD R12, R6.reuse, 0x200 ;  /* 0x00000200060c7836 */ /* 0x040fe40000000000 */
[----:B------:R-:W-:-:S07]  /*1fa0*/  VIADD R13, R6, UR12 ;  /* 0x0000000c060d7c36 */ /* 0x000fce0008000000 */
.L_x_549:
        /* <DEDUP_REMOVED lines=15> */
[----:B--2---:R-:W-:-:S05]  /*20a0*/  HSETP2.GEU.AND P0, PT, R5.H0_H0, R0.H0_H0, PT ;  /* 0x2000000005007234 */ /* 0x004fca0003f0e800 */
[----:B------:R-:W-:-:S05]  /*20b0*/  SEL R0, R0, R5, P0 ;  /* 0x0000000500007207 */ /* 0x000fca0000000000 */
[----:B---3--:R-:W-:-:S05]  /*20c0*/  HSETP2.GEU.AND P0, PT, R7.H0_H0, R0.H0_H0, PT ;  /* 0x2000000007007234 */ /* 0x008fca0003f0e800 */
[----:B------:R-:W-:-:S05]  /*20d0*/  SEL R0, R0, R7, P0 ;  /* 0x0000000700007207 */ /* 0x000fca0000000000 */
[----:B----4-:R-:W-:-:S05]  /*20e0*/  HSETP2.GEU.AND P0, PT, R9.H0_H0, R0.H0_H0, PT ;  /* 0x2000000009007234 */ /* 0x010fca0003f0e800 */
[----:B------:R-:W-:-:S05]  /*20f0*/  SEL R0, R0, R9, P0 ;  /* 0x0000000900007207 */ /* 0x000fca0000000000 */
[----:B-----5:R-:W-:-:S05]  /*2100*/  HSETP2.GEU.AND P0, PT, R11.H0_H0, R0.H0_H0, PT ;  /* 0x200000000b007234 */ /* 0x020fca0003f0e800 */
[----:B------:R-:W-:Y:S01]  /*2110*/  SEL R0, R0, R11, P0 ;  /* 0x0000000b00007207 */ /* 0x000fe20000000000 */
[----:B------:R-:W-:Y:S07]  /*2120*/  @!P1 BRA `(.L_x_549) ;  /* 0xfffffffc00a09947 */ /* 0x000fee000383ffff */
.L_x_545:
[----:B------:R-:W-:Y:S05]  /*2130*/  BSYNC.RECONVERGENT B1 ;  /* 0x0000000000017941 */ /* 0x000fea0003800200 */
.L_x_542:
[----:B------:R-:W0:Y:S01]  /*2140*/  S2R R7, SR_LANEID ;  /* 0x0000000000077919 */ /* 0x000e220000000000 */
[----:B------:R-:W-:Y:S01]  /*2150*/  LOP3.LUT R4, R0, 0xffff, RZ, 0xc0, !PT ;  /* 0x0000ffff00047812 */ /* 0x000fe200078ec0ff */
[----:B------:R-:W-:Y:S01]  /*2160*/  BSSY.RECONVERGENT B1, `(.L_x_550) ;  /* 0x0000027000017945 */ /* 0x000fe20003800200 */
[----:B------:R-:W1:Y:S03]  /*2170*/  S2R R6, SR_TID.X ;  /* 0x0000000000067919 */ /* 0x000e660000002100 */
[----:B------:R-:W2:Y:S01]  /*2180*/  SHFL.DOWN PT, R3, R4, 0x1, 0x1f ;  /* 0x08201f0004037f89 */ /* 0x000ea200000e0000 */
[----:B0-----:R-:W-:-:S13]  /*2190*/  ISETP.GT.AND P1, PT, R7, 0x1e, PT ;  /* 0x0000001e0700780c */ /* 0x001fda0003f24270 */
[----:B--2---:R-:W-:-:S05]  /*21a0*/  @!P1 HSETP2.GEU.AND P0, PT, R3.H0_H0, R0.H0_H0, PT ;  /* 0x2000000003009234 */ /* 0x004fca0003f0e800 */
        /* <DEDUP_REMOVED lines=23> */
[----:B-1----:R-:W-:Y:S05]  /*2320*/  @P0 BRA `(.L_x_551) ;  /* 0x0000000000280947 */ /* 0x002fea0003800000 */
        /* <DEDUP_REMOVED lines=10> */
.L_x_551:
[----:B------:R-:W-:Y:S05]  /*23d0*/  BSYNC.RECONVERGENT B1 ;  /* 0x0000000000017941 */ /* 0x000fea0003800200 */
.L_x_550:
        /* <DEDUP_REMOVED lines=9> */
[----:B------:R-:W-:-:S05]  /*2470*/  HSETP2.GEU.AND P0, PT, R5.H0_H0, R0.H0_H0, PT ;  /* 0x2000000005007234 */ /* 0x000fca0003f0e800 */
[----:B------:R-:W-:Y:S02]  /*2480*/  SEL R0, R0, R5, P0 ;  /* 0x0000000500007207 */ /* 0x000fe40000000000 */
[----:B------:R-:W-:-:S03]  /*2490*/  PRMT R5, R7, 0x7632, R5 ;  /* 0x0000763207057816 */ /* 0x000fc60000000005 */
[----:B------:R-:W-:-:S05]  /*24a0*/  HSETP2.GEU.AND P0, PT, R7.H0_H0, R0.H0_H0, PT ;  /* 0x2000000007007234 */ /* 0x000fca0003f0e800 */
[----:B------:R-:W-:Y:S02]  /*24b0*/  SEL R0, R0, R7, P0 ;  /* 0x0000000700007207 */ /* 0x000fe40000000000 */
[----:B0-----:R-:W-:-:S03]  /*24c0*/  PRMT R7, R2, 0x7610, R7 ;  /* 0x0000761002077816 */ /* 0x001fc60000000007 */
        /* <DEDUP_REMOVED lines=13> */
.L_x_528:
        /* <DEDUP_REMOVED lines=16> */
.L_x_554:
[----:B------:R-:W-:Y:S05]  /*26a0*/  BSYNC.RECONVERGENT B1 ;  /* 0x0000000000017941 */ /* 0x000fea0003800200 */
.L_x_553:
        /* <DEDUP_REMOVED lines=16> */
.L_x_559:
        /* <DEDUP_REMOVED lines=9> */
.L_x_558:
[----:B------:R-:W-:Y:S05]  /*2840*/  BSYNC.RECONVERGENT B2 ;  /* 0x0000000000027941 */ /* 0x000fea0003800200 */
.L_x_557:
[----:B------:R-:W-:Y:S05]  /*2850*/  @!P0 BRA `(.L_x_556) ;  /* 0x00000000006c8947 */ /* 0x000fea0003800000 */
[----:B------:R-:W0:Y:S01]  /*2860*/  LDC.64 R4, c[0x0][0x380] ;  /* 0x0000e000ff047b82 */ /* 0x000e220000000a00 */
[C---:B------:R-:W-:Y:S02]  /*2870*/  VIADD R14, R3.reuse, 0x200 ;  /* 0x00000200030e7836 */ /* 0x040fe40000000000 */
[----:B------:R-:W-:-:S07]  /*2880*/  VIADD R3, R3, UR6 ;  /* 0x0000000603037c36 */ /* 0x000fce0008000000 */
.L_x_560:
        /* <DEDUP_REMOVED lines=24> */
.L_x_556:
[----:B------:R-:W-:Y:S05]  /*2a10*/  BSYNC.RECONVERGENT B1 ;  /* 0x0000000000017941 */ /* 0x000fea0003800200 */
.L_x_555:
[----:B------:R-:W-:-:S09]  /*2a20*/  UISETP.GE.U32.AND UP0, UPT, UR9, 0x100, UPT ;  /* 0x000001000900788c */ /* 0x000fd2000bf06070 */
[----:B------:R-:W-:Y:S05]  /*2a30*/  BRA.U !UP0, `(.L_x_561) ;  /* 0x0000000508147547 */ /* 0x000fea000b800000 */
[----:B------:R-:W1:Y:S01]  /*2a40*/  S2R R6, SR_LANEID ;  /* 0x0000000000067919 */ /* 0x000e620000000000 */
[----:B0----5:R-:W-:Y:S01]  /*2a50*/  LOP3.LUT R4, R0, 0xffff, RZ, 0xc0, !PT ;  /* 0x0000ffff00047812 */ /* 0x021fe200078ec0ff */
[----:B------:R-:W-:Y:S04]  /*2a60*/  BSSY.RECONVERGENT B1, `(.L_x_562) ;  /* 0x0000026000017945 */ /* 0x000fe80003800200 */
[----:B------:R-:W0:Y:S01]  /*2a70*/  SHFL.DOWN PT, R3, R4, 0x1, 0x1f ;  /* 0x08201f0004037f89 */ /* 0x000e2200000e0000 */
[----:B-1----:R-:W-:-:S13]  /*2a80*/  ISETP.GT.AND P1, PT, R6, 0x1e, PT ;  /* 0x0000001e0600780c */ /* 0x002fda0003f24270 */
        /* <DEDUP_REMOVED lines=35> */
.L_x_563:
[----:B------:R-:W-:Y:S05]  /*2cc0*/  BSYNC.RECONVERGENT B1 ;  /* 0x0000000000017941 */ /* 0x000fea0003800200 */
.L_x_562:
        /* <DEDUP_REMOVED lines=28> */
.L_x_561:
        /* <DEDUP_REMOVED lines=29> */
[C---:B------:R-:W-:Y:S01]  /*3060*/  ISETP.NE.AND P0, PT, R6.reuse, RZ, PT ;  /* 0x000000ff0600720c */ /* 0x040fe20003f05270 */
[----:B------:R-:W-:Y:S01]  /*3070*/  VIADD R6, R6, 0x10 ;  /* 0x0000001006067836 */ /* 0x000fe20000000000 */
[----:B------:R-:W-:Y:S02]  /*3080*/  LOP3.LUT R10, R0, 0xffff, RZ, 0xc0, !PT ;  /* 0x0000ffff000a7812 */ /* 0x000fe400078ec0ff */
[----:B------:R-:W-:-:S03]  /*3090*/  ISETP.GT.AND P1, PT, R4, R3, PT ;  /* 0x000000030400720c */ /* 0x000fc60003f24270 */
[----:B------:R-:W0:Y:S06]  /*30a0*/  SHFL.DOWN PT, R5, R10, 0x8, R3 ;  /* 0x090000000a057989 */ /* 0x000e2c00000e0003 */
[----:B------:R-:W1:Y:S04]  /*30b0*/  @!P0 S2R R7, SR_CgaCtaId ;  /* 0x0000000000078919 */ /* 0x000e680000008800 */
        /* <DEDUP_REMOVED lines=56> */
.L_x_552:
        /* <DEDUP_REMOVED lines=113> */
.L_x_566:
        /* <DEDUP_REMOVED lines=107> */
.L_x_565:
        /* <DEDUP_REMOVED lines=27> */
.L_x_570:
        /* <DEDUP_REMOVED lines=9> */
.L_x_569:
[----:B------:R-:W-:Y:S05]  /*4440*/  BSYNC.RECONVERGENT B2 ;  /* 0x0000000000027941 */ /* 0x000fea0003800200 */
.L_x_568:
[----:B------:R-:W-:Y:S05]  /*4450*/  @!P0 BRA `(.L_x_567) ;  /* 0x0000000000688947 */ /* 0x000fea0003800000 */
[C---:B------:R-:W-:Y:S02]  /*4460*/  VIADD R12, R6.reuse, 0x200 ;  /* 0x00000200060c7836 */ /* 0x040fe40000000000 */
[----:B------:R-:W-:-:S07]  /*4470*/  VIADD R13, R6, UR12 ;  /* 0x0000000c060d7c36 */ /* 0x000fce0008000000 */
.L_x_571:
        /* <DEDUP_REMOVED lines=24> */
.L_x_567:
[----:B------:R-:W-:Y:S05]  /*4600*/  BSYNC.RECONVERGENT B1 ;  /* 0x0000000000017941 */ /* 0x000fea0003800200 */
.L_x_564:
        /* <DEDUP_REMOVED lines=41> */
.L_x_573:
[----:B------:R-:W-:Y:S05]  /*48a0*/  BSYNC.RECONVERGENT B1 ;  /* 0x0000000000017941 */ /* 0x000fea0003800200 */
.L_x_572:
        /* <DEDUP_REMOVED lines=26> */
[----:B------:R-:W-:-:S08]  /*4a50*/  SEL R0, R0, R5, P0 ;  /* 0x0000000500007207 */ /* 0x000fd00000000000 */
.L_x_541:
[----:B------:R-:W-:Y:S05]  /*4a60*/  BSYNC.RECONVERGENT B0 ;  /* 0x0000000000007941 */ /* 0x000fea0003800200 */
.L_x_527:
        /* <DEDUP_REMOVED lines=9> */
.L_x_574:
        /* <DEDUP_REMOVED lines=16> */
.L_x_750:


//--------------------- .text._ZN3cub18CUB_300001_SM_10006detail6reduce28DeviceReduceSingleTileKernelINS2_10policy_hubI6__halfj3MinE10Policy1000EPKS5_PS5_jS6_S5_S5_N4cuda3std3__410__identityEEEvT0_T1_T2_T3_T4_T6_ --------------------------
	.section	.text._ZN3cub18CUB_300001_SM_10006detail6reduce28DeviceReduceSingleTileKernelINS2_10policy_hubI6__halfj3MinE10Policy1000EPKS5_PS5_jS6_S5_S5_N4cuda3std3__410__identityEEEvT0_T1_T2_T3_T4_T6_,"ax",@progbits
	.align	128
        .global         _ZN3cub18CUB_300001_SM_10006detail6reduce28DeviceReduceSingleTileKernelINS2_10policy_hubI6__halfj3MinE10Policy1000EPKS5_PS5_jS6_S5_S5_N4cuda3std3__410__identityEEEvT0_T1_T2_T3_T4_T6_
        .type           _ZN3cub18CUB_300001_SM_10006detail6reduce28DeviceReduceSingleTileKernelINS2_10policy_hubI6__halfj3MinE10Policy1000EPKS5_PS5_jS6_S5_S5_N4cuda3std3__410__identityEEEvT0_T1_T2_T3_T4_T6_,@function
        .size           _ZN3cub18CUB_300001_SM_10006detail6reduce28DeviceReduceSingleTileKernelINS2_10policy_hubI6__halfj3MinE10Policy1000EPKS5_PS5_jS6_S5_S5_N4cuda3std3__410__identityEEEvT0_T1_T2_T3_T4_T6_,(.L_x_751 - _ZN3cub18CUB_300001_SM_10006detail6reduce28DeviceReduceSingleTileKernelINS2_10policy_hubI6__halfj3MinE10Policy1000EPKS5_PS5_jS6_S5_S5_N4cuda3std3__410__identityEEEvT0_T1_T2_T3_T4_T6_)
        .other          _ZN3cub18CUB_300001_SM_10006detail6reduce28DeviceReduceSingleTileKernelINS2_10policy_hubI6__halfj3MinE10Policy1000EPKS5_PS5_jS6_S5_S5_N4cuda3std3__410__identityEEEvT0_T1_T2_T3_T4_T6_,@"STO_CUDA_ENTRY STV_DEFAULT"
_ZN3cub18CUB_300001_SM_10006detail6reduce28DeviceReduceSingleTileKernelINS2_10policy_hubI6__halfj3MinE10Policy1000EPKS5_PS5_jS6_S5_S5_N4cuda3std3__410__identityEEEvT0_T1_T2_T3_T4_T6_:
.text._ZN3cub18CUB_300001_SM_10006detail6reduce28DeviceReduceSingleTileKernelINS2_10policy_hubI6__halfj3MinE10Policy1000EPKS5_PS5_jS6_S5_S5_N4cuda3std3__410__identityEEEvT0_T1_T2_T3_T4_T6_:
        /* <DEDUP_REMOVED lines=13> */
.L_x_575:
        /* <DEDUP_REMOVED lines=16> */
.L_x_580:
[----:B------:R-:W-:Y:S05]  /*01d0*/  BSYNC.RECONVERGENT B1 ;  /* 0x0000000000017941 */ /* 0x000fea0003800200 */
.L_x_579:
        /* <DEDUP_REMOVED lines=16> */
.L_x_585:
[----:B------:R-:W-:-:S06]  /*02e0*/  IMAD.MOV.U32 R5, RZ, RZ, R9 ;  /* 0x000000ffff057224 */ /* 0x000fcc00078e0009 */
        /* <DEDUP_REMOVED lines=9> */
.L_x_584:
[----:B------:R-:W-:Y:S05]  /*0380*/  BSYNC.RECONVERGENT B2 ;  /* 0x0000000000027941 */ /* 0x000fea0003800200 */
.L_x_583:
        /* <DEDUP_REMOVED lines=10> */
.L_x_588:
        /* <DEDUP_REMOVED lines=53> */
.L_x_587:
[----:B------:R-:W-:Y:S05]  /*0780*/  BSYNC.RECONVERGENT B2 ;  /* 0x0000000000027941 */ /* 0x000fea0003800200 */
.L_x_586:
        /* <DEDUP_REMOVED lines=32> */
.L_x_590:
[----:B------:R-:W-:Y:S05]  /*0990*/  BSYNC.RECONVERGENT B2 ;  /* 0x0000000000027941 */ /* 0x000fea0003800200 */
.L_x_589:
[----:B------:R-:W-:-:S13]  /*09a0*/  ISETP.LT.OR P0, PT, R7, R8, P0 ;  /* 0x000000080700720c */ /* 0x000fda0000701670 */
[----:B------:R-:W-:Y:S05]  /*09b0*/  @!P0 BRA `(.L_x_582) ;  /* 0x0000000000308947 */ /* 0x000fea0003800000 */
        /* <DEDUP_REMOVED lines=11> */
[----:B------:R-:W-:-:S08]  /*0a70*/  SEL R6, R6, R13, P0 ;  /* 0x0000000d06067207 */ /* 0x000fd00000000000 */
.L_x_582:
[----:B------:R-:W-:Y:S05]  /*0a80*/  BSYNC.RECONVERGENT B1 ;  /* 0x0000000000017941 */ /* 0x000fea0003800200 */
.L_x_581:
[----:B------:R-:W-:-:S13]  /*0a90*/  ISETP.GE.U32.AND P0, PT, R8, 0x100, PT ;  /* 0x000001000800780c */ /* 0x000fda0003f06070 */
[----:B------:R-:W-:Y:S05]  /*0aa0*/  @!P0 BRA `(.L_x_591) ;  /* 0x0000000400208947 */ /* 0x000fea0003800000 */
[----:B------:R-:W1:Y:S01]  /*0ab0*/  S2R R8, SR_LANEID ;  /* 0x0000000000087919 */ /* 0x000e620000000000 */
[----:B-----5:R-:W-:Y:S01]  /*0ac0*/  LOP3.LUT R0, R6, 0xffff, RZ, 0xc0, !PT ;  /* 0x0000ffff06007812 */ /* 0x020fe200078ec0ff */
[----:B------:R-:W-:Y:S04]  /*0ad0*/  BSSY.RECONVERGENT B1, `(.L_x_592) ;  /* 0x0000026000017945 */ /* 0x000fe80003800200 */
[----:B0-----:R-:W0:Y:S01]  /*0ae0*/  SHFL.DOWN PT, R5, R0, 0x1, 0x1f ;  /* 0x08201f0000057f89 */ /* 0x001e2200000e0000 */
        /* <DEDUP_REMOVED lines=36> */
.L_x_593:
[----:B------:R-:W-:Y:S05]  /*0d30*/  BSYNC.RECONVERGENT B1 ;  /* 0x0000000000017941 */ /* 0x000fea0003800200 */
.L_x_592:
        /* <DEDUP_REMOVED lines=31> */
.L_x_591:
        /* <DEDUP_REMOVED lines=90> */
.L_x_578:
        /* <DEDUP_REMOVED lines=50> */
[----:B------:R-:W-:Y:S01]  /*17f0*/  SEL R38, R37, R38, P0 ;  /* 0x0000002625267207 */ /* 0x000fe20000000000 */
[----:B------:R-:W-:-:S04]  /*1800*/  VIADD R37, R8, 0xffffe000 ;  /* 0xffffe00008257836 */ /* 0x000fc80000000000 */
[----:B------:R-:W-:Y:S02]  /*1810*/  HSETP2.GEU.AND P0, PT, R39.H0_H0, R38.H0_H0, PT ;  /* 0x2000002627007234 */ /* 0x000fe40003f0e800 */
[----:B------:R-:W-:-:S03]  /*1820*/  ISETP.GE.U32.AND P1, PT, R37, 0x2000, PT ;  /* 0x000020002500780c */ /* 0x000fc60003f26070 */
        /* <DEDUP_REMOVED lines=50> */
[----:B------:R-:W0:Y:S01]  /*1b50*/  LDC R8, c[0x0][0x390] ;  /* 0x0000e400ff087b82 */ /* 0x000e220000000800 */
[----:B------:R-:W-:-:S07]  /*1b60*/  UMOV UR4, 0x2000 ;  /* 0x0000200000047882 */ /* 0x000fce0000000000 */
[----:B------:R-:W1:Y:S02]  /*1b70*/  LDC.64 R2, c[0x0][0x380] ;  /* 0x0000e000ff027b82 */ /* 0x000e640000000a00 */
.L_x_597:
        /* <DEDUP_REMOVED lines=38> */
[----:B0-----:R-:W-:-:S04]  /*1de0*/  VIADD R4, R8, -UR4 ;  /* 0x8000000408047c36 */ /* 0x001fc80008000000 */
[----:B----4-:R-:W-:Y:S02]  /*1df0*/  HSETP2.GEU.AND P0, PT, R40.H0_H0, R39.H0_H0, PT ;  /* 0x2000002728007234 */ /* 0x010fe40003f0e800 */
[----:B------:R-:W-:-:S03]  /*1e00*/  ISETP.GE.U32.AND P1, PT, R4, 0x2000, PT ;  /* 0x000020000400780c */ /* 0x000fc60003f26070 */
        /* <DEDUP_REMOVED lines=60> */
[----:B------:R-:W-:-:S06]  /*21d0*/  UIADD3 UR4, UPT, UPT, UR4, 0x2000, URZ ;  /* 0x0000200004047890 */ /* 0x000fcc000fffe0ff */
[----:B------:R-:W-:-:S13]  /*21e0*/  ISETP.LT.U32.AND P0, PT, R37, UR4, PT ;  /* 0x0000000425007c0c */ /* 0x000fda000bf01070 */
[----:B------:R-:W-:Y:S05]  /*21f0*/  @!P0 BRA `(.L_x_597) ;  /* 0xfffffff800608947 */ /* 0x000fea000383ffff */
.L_x_595:
        /* <DEDUP_REMOVED lines=19> */
.L_x_601:
        /* <DEDUP_REMOVED lines=9> */
.L_x_600:
[----:B------:R-:W-:Y:S05]  /*23c0*/  BSYNC.RECONVERGENT B2 ;  /* 0x0000000000027941 */ /* 0x000fea0003800200 */
.L_x_599:
[----:B------:R-:W-:Y:S05]  /*23d0*/  @!P2 BRA `(.L_x_598) ;  /* 0x000000000068a947 */ /* 0x000fea0003800000 */
[C---:B------:R-:W-:Y:S02]  /*23e0*/  VIADD R14, R7.reuse, 0x200 ;  /* 0x00000200070e7836 */ /* 0x040fe40000000000 */
[----:B------:R-:W-:-:S07]  /*23f0*/  VIADD R7, R7, UR4 ;  /* 0x0000000407077c36 */ /* 0x000fce0008000000 */
.L_x_602:
        /* <DEDUP_REMOVED lines=24> */
.L_x_598:
[----:B------:R-:W-:Y:S05]  /*2580*/  BSYNC.RECONVERGENT B1 ;  /* 0x0000000000017941 */ /* 0x000fea0003800200 */
.L_x_596:
        /* <DEDUP_REMOVED lines=40> */
.L_x_604:
[----:B------:R-:W-:Y:S05]  /*2810*/  BSYNC.RECONVERGENT B1 ;  /* 0x0000000000017941 */ /* 0x000fea0003800200 */
.L_x_603:
        /* <DEDUP_REMOVED lines=31> */
.L_x_577:
        /* <DEDUP_REMOVED lines=12> */
.L_x_607:
[----:B------:R-:W-:Y:S05]  /*2ad0*/  BSYNC.RECONVERGENT B1 ;  /* 0x0000000000017941 */ /* 0x000fea0003800200 */
.L_x_606:
        /* <DEDUP_REMOVED lines=16> */
.L_x_612:
        /* <DEDUP_REMOVED lines=10> */
.L_x_611:
[----:B------:R-:W-:Y:S05]  /*2c80*/  BSYNC.RECONVERGENT B2 ;  /* 0x0000000000027941 */ /* 0x000fea0003800200 */
.L_x_610:
        /* <DEDUP_REMOVED lines=10> */
.L_x_615:
        /* <DEDUP_REMOVED lines=53> */
.L_x_614:
[----:B------:R-:W-:Y:S05]  /*3080*/  BSYNC.RECONVERGENT B2 ;  /* 0x0000000000027941 */ /* 0x000fea0003800200 */
.L_x_613:
        /* <DEDUP_REMOVED lines=32> */
.L_x_617:
[----:B------:R-:W-:Y:S05]  /*3290*/  BSYNC.RECONVERGENT B2 ;  /* 0x0000000000027941 */ /* 0x000fea0003800200 */
.L_x_616:
        /* <DEDUP_REMOVED lines=14> */
.L_x_609:
[----:B------:R-:W-:Y:S05]  /*3380*/  BSYNC.RECONVERGENT B1 ;  /* 0x0000000000017941 */ /* 0x000fea0003800200 */
.L_x_608:
        /* <DEDUP_REMOVED lines=42> */
.L_x_620:
[----:B------:R-:W-:Y:S05]  /*3630*/  BSYNC.RECONVERGENT B1 ;  /* 0x0000000000017941 */ /* 0x000fea0003800200 */
.L_x_619:
        /* <DEDUP_REMOVED lines=31> */
.L_x_618:
        /* <DEDUP_REMOVED lines=90> */
.L_x_605:
        /* <DEDUP_REMOVED lines=95> */
[----:B------:R-:W-:-:S05]  /*43c0*/  SEL R9, R10, R9, P0 ;  /* 0x000000090a097207 */ /* 0x000fca0000000000 */
[----:B------:R-:W-:-:S05]  /*43d0*/  HSETP2.GEU.AND P0, PT, R0.H0_H0, R9.H0_H0, PT ;  /* 0x2000000900007234 */ /* 0x000fca0003f0e800 */
[----:B------:R-:W-:Y:S01]  /*43e0*/  SEL R9, R9, R0, P0 ;  /* 0x0000000009097207 */ /* 0x000fe20000000000 */
[----:B------:R-:W-:-:S04]  /*43f0*/  VIADD R0, R8, 0xffffe000 ;  /* 0xffffe00008007836 */ /* 0x000fc80000000000 */
[----:B------:R-:W-:Y:S02]  /*4400*/  HSETP2.GEU.AND P0, PT, R6.H0_H0, R9.H0_H0, PT ;  /* 0x2000000906007234 */ /* 0x000fe40003f0e800 */
[----:B------:R-:W-:-:S03]  /*4410*/  ISETP.GE.U32.AND P1, PT, R0, 0x2000, PT ;  /* 0x000020000000780c */ /* 0x000fc60003f26070 */
[----:B------:R-:W-:-:S10]  /*4420*/  SEL R6, R9, R6, P0 ;  /* 0x0000000609067207 */ /* 0x000fd40000000000 */
[----:B------:R-:W-:Y:S05]  /*4430*/  @!P1 BRA `(.L_x_621) ;  /* 0x0000000400b49947 */ /* 0x000fea0003800000 */
[----:B------:R-:W0:Y:S01]  /*4440*/  LDC R10, c[0x0][0x390] ;  /* 0x0000e400ff0a7b82 */ /* 0x000e220000000800 */
[----:B------:R-:W-:-:S07]  /*4450*/  IMAD.MOV.U32 R11, RZ, RZ, 0x2000 ;  /* 0x00002000ff0b7424 */ /* 0x000fce00078e00ff */
[----:B------:R-:W1:Y:S02]  /*4460*/  LDC.64 R4, c[0x0][0x380] ;  /* 0x0000e000ff047b82 */ /* 0x000e640000000a00 */
.L_x_623:
        /* <DEDUP_REMOVED lines=43> */
[----:B------:R-:W-:-:S03]  /*4720*/  ISETP.GE.U32.AND P1, PT, R9, 0x2000, PT ;  /* 0x000020000900780c */ /* 0x000fc60003f26070 */
        /* <DEDUP_REMOVED lines=60> */
[----:B------:R-:W-:-:S13]  /*4af0*/  ISETP.GT.U32.AND P0, PT, R11, R0, PT ;  /* 0x000000000b00720c */ /* 0x000fda0003f04070 */
[----:B------:R-:W-:Y:S05]  /*4b00*/  @!P0 BRA `(.L_x_623) ;  /* 0xfffffff800588947 */ /* 0x000fea000383ffff */
.L_x_621:
        /* <DEDUP_REMOVED lines=19> */
.L_x_627:
        /* <DEDUP_REMOVED lines=9> */
.L_x_626:
[----:B------:R-:W-:Y:S05]  /*4cd0*/  BSYNC.RECONVERGENT B2 ;  /* 0x0000000000027941 */ /* 0x000fea0003800200 */
.L_x_625:
[----:B------:R-:W-:Y:S05]  /*4ce0*/  @!P2 BRA `(.L_x_624) ;  /* 0x000000000068a947 */ /* 0x000fea0003800000 */
[C---:B------:R-:W-:Y:S02]  /*4cf0*/  IMAD.IADD R15, R0.reuse, 0x1, R11 ;  /* 0x00000001000f7824 */ /* 0x040fe400078e020b */
[----:B------:R-:W-:-:S07]  /*4d00*/  VIADD R0, R0, 0x200 ;  /* 0x0000020000007836 */ /* 0x000fce0000000000 */
.L_x_628:
        /* <DEDUP_REMOVED lines=24> */
.L_x_624:
[----:B------:R-:W-:Y:S05]  /*4e90*/  BSYNC.RECONVERGENT B1 ;  /* 0x0000000000017941 */ /* 0x000fea0003800200 */
.L_x_622:
        /* <DEDUP_REMOVED lines=40> */
.L_x_630:
[----:B------:R-:W-:Y:S05]  /*5120*/  BSYNC.RECONVERGENT B1 ;  /* 0x0000000000017941 */ /* 0x000fea0003800200 */
.L_x_629:
        /* <DEDUP_REMOVED lines=30> */
.L_x_594:
[----:B------:R-:W-:Y:S05]  /*5310*/  BSYNC.RECONVERGENT B0 ;  /* 0x0000000000007941 */ /* 0x000fea0003800200 */
.L_x_576:
        /* <DEDUP_REMOVED lines=10> */
.L_x_631:
        /* <DEDUP_REMOVED lines=12> */
.L_x_751:


//--------------------- .text._ZN3cub18CUB_300001_SM_10006detail11EmptyKernelIvEEvv --------------------------
	.section	.text._ZN3cub18CUB_300001_SM_10006detail11EmptyKernelIvEEvv,"ax",@progbits
	.align	128
        .global         _ZN3cub18CUB_300001_SM_10006detail11EmptyKernelIvEEvv
        .type           _ZN3cub18CUB_300001_SM_10006detail11EmptyKernelIvEEvv,@function
        .size           _ZN3cub18CUB_300001_SM_10006detail11EmptyKernelIvEEvv,(.L_x_752 - _ZN3cub18CUB_300001_SM_10006detail11EmptyKernelIvEEvv)
        .other          _ZN3cub18CUB_300001_SM_10006detail11EmptyKernelIvEEvv,@"STO_CUDA_ENTRY STV_DEFAULT"
_ZN3cub18CUB_300001_SM_10006detail11EmptyKernelIvEEvv:
.text._ZN3cub18CUB_300001_SM_10006detail11EmptyKernelIvEEvv:
[----:B------:R-:W-:Y:S01]  /*0000*/  LDC R1, c[0x0][0x37c] ;  /* 0x0000df00ff017b82 */ /* 0x000fe20000000800 */
[----:B------:R-:W-:Y:S05]  /*0010*/  EXIT ;  /* 0x000000000000794d */ /* 0x000fea0003800000 */
.L_x_632:
        /* <DEDUP_REMOVED lines=14> */
.L_x_752:


//--------------------- .text._Z32decompress_uint8_to_float_vectorI6__halfEvPhPlPT_S2_ --------------------------
	.section	.text._Z32decompress_uint8_to_float_vectorI6__halfEvPhPlPT_S2_,"ax",@progbits
	.align	128
        .global         _Z32decompress_uint8_to_float_vectorI6__halfEvPhPlPT_S2_
        .type           _Z32decompress_uint8_to_float_vectorI6__halfEvPhPlPT_S2_,@function
        .size           _Z32decompress_uint8_to_float_vectorI6__halfEvPhPlPT_S2_,(.L_x_734 - _Z32decompress_uint8_to_float_vectorI6__halfEvPhPlPT_S2_)
        .other          _Z32decompress_uint8_to_float_vectorI6__halfEvPhPlPT_S2_,@"STO_CUDA_ENTRY STV_DEFAULT"
_Z32decompress_uint8_to_float_vectorI6__halfEvPhPlPT_S2_:
.text._Z32decompress_uint8_to_float_vectorI6__halfEvPhPlPT_S2_:
[----:B------:R-:W-:Y:S01]  /*0000*/  LDC R1, c[0x0][0x37c] ;  /* 0x0000df00ff017b82 */ /* 0x000fe20000000800 */
[----:B------:R-:W0:Y:S07]  /*0010*/  S2R R0, SR_TID.Y ;  /* 0x0000000000007919 */ /* 0x000e2e0000002200 */
[----:B------:R-:W1:Y:S01]  /*0020*/  LDC R14, c[0x0][0x360] ;  /* 0x0000d800ff0e7b82 */ /* 0x000e620000000800 */
[----:B------:R-:W-:-:S07]  /*0030*/  IMAD.MOV.U32 R15, RZ, RZ, RZ ;  /* 0x000000ffff0f7224 */ /* 0x000fce00078e00ff */
[----:B------:R-:W0:Y:S08]  /*0040*/  S2UR UR4, SR_CTAID.Y ;  /* 0x00000000000479c3 */ /* 0x000e300000002600 */
[----:B------:R-:W0:Y:S08]  /*0050*/  LDC R3, c[0x0][0x364] ;  /* 0x0000d900ff037b82 */ /* 0x000e300000000800 */
[----:B------:R-:W2:Y:S01]  /*0060*/  LDC.64 R6, c[0x0][0x398] ;  /* 0x0000e600ff067b82 */ /* 0x000ea20000000a00 */
[----:B0-----:R-:W-:Y:S01]  /*0070*/  IMAD R3, R3, UR4, R0 ;  /* 0x0000000403037c24 */ /* 0x001fe2000f8e0200 */
[----:B------:R-:W0:Y:S04]  /*0080*/  LDCU.64 UR4, c[0x0][0x358] ;  /* 0x00006b00ff0477ac */ /* 0x000e280008000a00 */
[----:B------:R-:W-:-:S13]  /*0090*/  ISETP.NE.AND P1, PT, R3, RZ, PT ;  /* 0x000000ff0300720c */ /* 0x000fda0003f25270 */
[----:B------:R-:W-:-:S04]  /*00a0*/  @P1 VIADD R11, R3, 0xffffffff ;  /* 0xffffffff030b1836 */ /* 0x000fc80000000000 */
[----:B--2---:R-:W-:-:S04]  /*00b0*/  @P1 IMAD.WIDE.U32 R4, R11, 0x8, R6 ;  /* 0x000000080b041825 */ /* 0x004fc800078e0006 */
[----:B------:R-:W-:Y:S01]  /*00c0*/  IMAD.WIDE.U32 R6, R3, 0x8, R6 ;  /* 0x0000000803067825 */ /* 0x000fe200078e0006 */
[----:B0-----:R-:W2:Y:S01]  /*00d0*/  @P1 LDG.E R15, desc[UR4][R4.64] ;  /* 0x00000004040f1981 */ /* 0x001ea2000c1e1900 */
[----:B------:R-:W0:Y:S03]  /*00e0*/  @P1 LDC.64 R2, c[0x0][0x388] ;  /* 0x0000e200ff021b82 */ /* 0x000e260000000a00 */
[----:B------:R-:W3:Y:S01]  /*00f0*/  LDG.E.64 R8, desc[UR4][R6.64] ;  /* 0x0000000406087981 */ /* 0x000ee2000c1e1b00 */
[----:B0-----:R-:W-:-:S05]  /*0100*/  @P1 IMAD.WIDE.U32 R2, R11, 0x8, R2 ;  /* 0x000000080b021825 */ /* 0x001fca00078e0002 */
[----:B------:R0:W5:Y:S01]  /*0110*/  @P1 LDG.E R17, desc[UR4][R2.64] ;  /* 0x0000000402111981 */ /* 0x000162000c1e1900 */
[----:B------:R-:W1:Y:S01]  /*0120*/  S2UR UR6, SR_CTAID.X ;  /* 0x00000000000679c3 */ /* 0x000e620000002500 */
[----:B------:R-:W1:Y:S02]  /*0130*/  S2R R11, SR_TID.X ;  /* 0x00000000000b7919 */ /* 0x000e640000002100 */
[----:B-1----:R-:W-:Y:S01]  /*0140*/  IMAD R11, R14, UR6, R11 ;  /* 0x000000060e0b7c24 */ /* 0x002fe2000f8e020b */
[----:B--2---:R-:W-:Y:S02]  /*0150*/  SHF.R.S32.HI R13, RZ, 0x1f, R15 ;  /* 0x0000001fff0d7819 */ /* 0x004fe4000001140f */
[----:B---3--:R-:W-:-:S04]  /*0160*/  ISETP.GT.U32.AND P0, PT, R8, R15, PT ;  /* 0x0000000f0800720c */ /* 0x008fc80003f04070 */
[----:B------:R-:W-:-:S13]  /*0170*/  ISETP.GT.AND.EX P0, PT, R9, R13, PT, P0 ;  /* 0x0000000d0900720c */ /* 0x000fda0003f04300 */
[----:B0-----:R-:W-:Y:S05]  /*0180*/  @!P0 EXIT ;  /* 0x000000000000894d */ /* 0x001fea0003800000 */
[----:B------:R-:W0:Y:S01]  /*0190*/  LDCU.64 UR6, c[0x0][0x380] ;  /* 0x00007000ff0677ac */ /* 0x000e220008000a00 */
[----:B------:R-:W-:Y:S02]  /*01a0*/  CS2R R2, SRZ ;  /* 0x0000000000027805 */ /* 0x000fe4000001ff00 */
[--C-:B-----5:R-:W-:Y:S01]  /*01b0*/  @P1 IMAD.MOV.U32 R2, RZ, RZ, R17.reuse ;  /* 0x000000ffff021224 */ /* 0x120fe200078e0011 */
[----:B------:R-:W-:-:S04]  /*01c0*/  @P1 SHF.R.S32.HI R3, RZ, 0x1f, R17 ;  /* 0x0000001fff031819 */ /* 0x000fc80000011411 */
[----:B0-----:R-:W-:-:S04]  /*01d0*/  IADD3 R4, P0, PT, R2, UR6, RZ ;  /* 0x0000000602047c10 */ /* 0x001fc8000ff1e0ff */
[----:B------:R-:W-:-:S05]  /*01e0*/  IADD3.X R5, PT, PT, R3, UR7, RZ, P0, !PT ;  /* 0x0000000703057c10 */ /* 0x000fca00087fe4ff */
[----:B------:R-:W2:Y:S04]  /*01f0*/  LDG.E.U16 R0, desc[UR4][R4.64] ;  /* 0x0000000404007981 */ /* 0x000ea8000c1e1500 */
[----:B------:R-:W3:Y:S01]  /*0200*/  LDG.E.U16 R16, desc[UR4][R4.64+0x2] ;  /* 0x0000020404107981 */ /* 0x000ee2000c1e1500 */
[----:B------:R-:W-:Y:S01]  /*0210*/  UMOV UR6, 0x437f0000 ;  /* 0x437f000000067882 */ /* 0x000fe20000000000 */
[----:B------:R-:W-:Y:S01]  /*0220*/  BSSY.RECONVERGENT B0, `(.L_x_633) ;  /* 0x0000013000007945 */ /* 0x000fe20003800200 */
[----:B------:R-:W-:Y:S02]  /*0230*/  IMAD.U32 R17, RZ, RZ, UR6 ;  /* 0x00000006ff117e24 */ /* 0x000fe4000f8e00ff */
[----:B--2---:R-:W-:Y:S02]  /*0240*/  HADD2.F32 R3, -RZ, R0.H0_H0 ;  /* 0x20000000ff037230 */ /* 0x004fe40000004100 */
[----:B---3--:R-:W-:-:S05]  /*0250*/  HADD2.F32 R16, -RZ, R16.H0_H0 ;  /* 0x20000010ff107230 */ /* 0x008fca0000004100 */
[----:B------:R-:W-:-:S04]  /*0260*/  FADD R3, -R3, R16 ;  /* 0x0000001003037221 */ /* 0x000fc80000000100 */
[----:B------:R-:W-:-:S04]  /*0270*/  FADD R10, R3, 1.0000000116860974231e-07 ;  /* 0x33d6bf95030a7421 */ /* 0x000fc80000000000 */
[----:B------:R-:W0:Y:S08]  /*0280*/  MUFU.RCP R0, R10 ;  /* 0x0000000a00007308 */ /* 0x000e300000001000 */
[----:B------:R-:W1:Y:S01]  /*0290*/  FCHK P0, R17, R10 ;  /* 0x0000000a11007302 */ /* 0x000e620000000000 */
[----:B0-----:R-:W-:-:S04]  /*02a0*/  FFMA R3, -R10, R0, 1 ;  /* 0x3f8000000a037423 */ /* 0x001fc80000000100 */
[----:B------:R-:W-:-:S04]  /*02b0*/  FFMA R0, R0, R3, R0 ;  /* 0x0000000300007223 */ /* 0x000fc80000000000 */
[----:B------:R-:W-:-:S04]  /*02c0*/  FFMA R3, R0, 255, RZ ;  /* 0x437f000000037823 */ /* 0x000fc800000000ff */
[----:B------:R-:W-:-:S04]  /*02d0*/  FFMA R2, -R10, R3, 255 ;  /* 0x437f00000a027423 */ /* 0x000fc80000000103 */
[----:B------:R-:W-:Y:S01]  /*02e0*/  FFMA R3, R0, R2, R3 ;  /* 0x0000000200037223 */ /* 0x000fe20000000003 */
[----:B-1----:R-:W-:Y:S06]  /*02f0*/  @!P0 BRA `(.L_x_634) ;  /* 0x0000000000148947 */ /* 0x002fec0003800000 */
[----:B------:R-:W-:Y:S01]  /*0300*/  IMAD.MOV.U32 R3, RZ, RZ, R10 ;  /* 0x000000ffff037224 */ /* 0x000fe200078e000a */
[----:B------:R-:W-:Y:S01]  /*0310*/  MOV R12, 0x340 ;  /* 0x00000340000c7802 */ /* 0x000fe20000000f00 */
[----:B------:R-:W-:-:S07]  /*0320*/  IMAD.MOV.U32 R0, RZ, RZ, 0x437f0000 ;  /* 0x437f0000ff007424 */ /* 0x000fce00078e00ff */
[----:B------:R-:W-:Y:S05]  /*0330*/  CALL.REL.NOINC `($__internal_0_$__cuda_sm3x_div_rn_noftz_f32_slowpath) ;  /* 0x0000000000b87944 */ /* 0x000fea0003c00000 */
[----:B------:R-:W-:-:S07]  /*0340*/  IMAD.MOV.U32 R3, RZ, RZ, R0 ;  /* 0x000000ffff037224 */ /* 0x000fce00078e0000 */
.L_x_634:
[----:B------:R-:W-:Y:S05]  /*0350*/  BSYNC.RECONVERGENT B0 ;  /* 0x0000000000007941 */ /* 0x000fea0003800200 */
.L_x_633:
[----:B------:R-:W-:Y:S02]  /*0360*/  IADD3 R2, P0, PT, R8, -R15, RZ ;  /* 0x8000000f08027210 */ /* 0x000fe40007f1e0ff */
[----:B------:R-:W-:-:S03]  /*0370*/  SHF.R.S32.HI R0, RZ, 0x1f, R11 ;  /* 0x0000001fff007819 */ /* 0x000fc6000001140b */
[----:B------:R-:W-:Y:S01]  /*0380*/  IMAD.X R9, R9, 0x1, ~R13, P0 ;  /* 0x0000000109097824 */ /* 0x000fe200000e0e0d */
[----:B------:R-:W-:-:S04]  /*0390*/  ISETP.GT.U32.AND P0, PT, R2, R11, PT ;  /* 0x0000000b0200720c */ /* 0x000fc80003f04070 */
[----:B------:R-:W-:-:S13]  /*03a0*/  ISETP.GT.AND.EX P0, PT, R9, R0, PT, P0 ;  /* 0x000000000900720c */ /* 0x000fda0003f04300 */
[----:B------:R-:W-:Y:S05]  /*03b0*/  @!P0 EXIT ;  /* 0x000000000000894d */ /* 0x000fea0003800000 */
[----:B------:R-:W-:Y:S01]  /*03c0*/  FMUL R0, R16, R3 ;  /* 0x0000000310007220 */ /* 0x000fe20000400000 */
[----:B------:R-:W0:Y:S01]  /*03d0*/  LDC.64 R8, c[0x0][0x390] ;  /* 0x0000e400ff087b82 */ /* 0x000e220000000a00 */
[----:B------:R-:W1:Y:S04]  /*03e0*/  LDCU UR6, c[0x0][0x370] ;  /* 0x00006e00ff0677ac */ /* 0x000e680008000800 */
[----:B------:R-:W2:Y:S01]  /*03f0*/  FRND R0, R0 ;  /* 0x0000000000007307 */ /* 0x000ea20000201000 */
[----:B-1----:R-:W-:Y:S02]  /*0400*/  IMAD R14, R14, UR6, RZ ;  /* 0x000000060e0e7c24 */ /* 0x002fe4000f8e02ff */
[----:B--2---:R-:W-:-:S07]  /*0410*/  FADD R16, R0, -255 ;  /* 0xc37f000000107421 */ /* 0x004fce0000000000 */
.L_x_637:
[----:B------:R-:W-:-:S04]  /*0420*/  IADD3 R18, P0, PT, R11, R4, RZ ;  /* 0x000000040b127210 */ /* 0x000fc80007f1e0ff */
[----:B------:R-:W-:-:S05]  /*0430*/  LEA.HI.X.SX32 R19, R11, R5, 0x1, P0 ;  /* 0x000000050b137211 */ /* 0x000fca00000f0eff */
[----:B------:R-:W2:Y:S01]  /*0440*/  LDG.E.U8 R18, desc[UR4][R18.64+0x20] ;  /* 0x0000200412127981 */ /* 0x000ea2000c1e1100 */
[----:B------:R-:W1:Y:S01]  /*0450*/  MUFU.RCP R2, R3 ;  /* 0x0000000300027308 */ /* 0x000e620000001000 */
[----:B------:R-:W-:Y:S01]  /*0460*/  BSSY.RECONVERGENT B0, `(.L_x_635) ;  /* 0x000000e000007945 */ /* 0x000fe20003800200 */
[----:B-1----:R-:W-:-:S04]  /*0470*/  FFMA R21, R2, -R3, 1 ;  /* 0x3f80000002157423 */ /* 0x002fc80000000803 */
[----:B------:R-:W-:Y:S01]  /*0480*/  FFMA R21, R2, R21, R2 ;  /* 0x0000001502157223 */ /* 0x000fe20000000002 */
[----:B--2---:R-:W-:-:S05]  /*0490*/  I2FP.F32.U32 R17, R18 ;  /* 0x0000001200117245 */ /* 0x004fca0000201000 */
[----:B------:R-:W-:Y:S01]  /*04a0*/  FADD R0, R16, R17 ;  /* 0x0000001110007221 */ /* 0x000fe20000000000 */
[----:B------:R-:W-:-:S03]  /*04b0*/  IMAD.IADD R17, R15, 0x1, R11 ;  /* 0x000000010f117824 */ /* 0x000fc600078e020b */
[----:B------:R-:W1:Y:S01]  /*04c0*/  FCHK P0, R0, R3 ;  /* 0x0000000300007302 */ /* 0x000e620000000000 */
[----:B------:R-:W-:-:S04]  /*04d0*/  FFMA R2, R0, R21, RZ ;  /* 0x0000001500027223 */ /* 0x000fc800000000ff */
[----:B------:R-:W-:-:S04]  /*04e0*/  FFMA R10, R2, -R3, R0 ;  /* 0x80000003020a7223 */ /* 0x000fc80000000000 */
[----:B------:R-:W-:Y:S01]  /*04f0*/  FFMA R2, R21, R10, R2 ;  /* 0x0000000a15027223 */ /* 0x000fe20000000002 */
[----:B-1----:R-:W-:Y:S06]  /*0500*/  @!P0 BRA `(.L_x_636) ;  /* 0x00000000000c8947 */ /* 0x002fec0003800000 */
[----:B------:R-:W-:-:S07]  /*0510*/  MOV R12, 0x530 ;  /* 0x00000530000c7802 */ /* 0x000fce0000000f00 */
[----:B0-----:R-:W-:Y:S05]  /*0520*/  CALL.REL.NOINC `($__internal_0_$__cuda_sm3x_div_rn_noftz_f32_slowpath) ;  /* 0x00000000003c7944 */ /* 0x001fea0003c00000 */
[----:B------:R-:W-:-:S07]  /*0530*/  IMAD.MOV.U32 R2, RZ, RZ, R0 ;  /* 0x000000ffff027224 */ /* 0x000fce00078e0000 */
.L_x_636:
[----:B------:R-:W-:Y:S05]  /*0540*/  BSYNC.RECONVERGENT B0 ;  /* 0x0000000000007941 */ /* 0x000fea0003800200 */
.L_x_635:
[----:B------:R-:W-:Y:S01]  /*0550*/  F2FP.F16.F32.PACK_AB R2, RZ, R2 ;  /* 0x00000002ff02723e */ /* 0x000fe200000000ff */
[----:B0-----:R-:W-:-:S03]  /*0560*/  IMAD.WIDE R18, R17, 0x2, R8 ;  /* 0x0000000211127825 */ /* 0x001fc600078e0208 */
[----:B------:R-:W-:-:S05]  /*0570*/  PRMT R10, R2, 0x7610, R10 ;  /* 0x00007610020a7816 */ /* 0x000fca000000000a */
[----:B------:R1:W-:Y:S04]  /*0580*/  STG.E.U16 desc[UR4][R18.64], R10 ;  /* 0x0000000a12007986 */ /* 0x0003e8000c101504 */
[----:B------:R-:W2:Y:S01]  /*0590*/  LDG.E.64 R20, desc[UR4][R6.64] ;  /* 0x0000000406147981 */ /* 0x000ea2000c1e1b00 */
[----:B------:R-:W-:-:S05]  /*05a0*/  IMAD.IADD R11, R14, 0x1, R11 ;  /* 0x000000010e0b7824 */ /* 0x000fca00078e020b */
[----:B------:R-:W-:Y:S02]  /*05b0*/  SHF.R.S32.HI R0, RZ, 0x1f, R11 ;  /* 0x0000001fff007819 */ /* 0x000fe4000001140b */
[----:B--2---:R-:W-:-:S05]  /*05c0*/  IADD3 R2, P0, PT, R20, -R15, RZ ;  /* 0x8000000f14027210 */ /* 0x004fca0007f1e0ff */
[----:B------:R-:W-:Y:S01]  /*05d0*/  IMAD.X R21, R21, 0x1, ~R13, P0 ;  /* 0x0000000115157824 */ /* 0x000fe200000e0e0d */
[----:B------:R-:W-:-:S04]  /*05e0*/  ISETP.GT.U32.AND P0, PT, R2, R11, PT ;  /* 0x0000000b0200720c */ /* 0x000fc80003f04070 */
[----:B------:R-:W-:-:S13]  /*05f0*/  ISETP.GT.AND.EX P0, PT, R21, R0, PT, P0 ;  /* 0x000000001500720c */ /* 0x000fda0003f04300 */
[----:B-1----:R-:W-:Y:S05]  /*0600*/  @P0 BRA `(.L_x_637) ;  /* 0xfffffffc00840947 */ /* 0x002fea000383ffff */
[----:B------:R-:W-:Y:S05]  /*0610*/  EXIT ;  /* 0x000000000000794d */ /* 0x000fea0003800000 */
        .weak           $__internal_0_$__cuda_sm3x_div_rn_noftz_f32_slowpath
        .type           $__internal_0_$__cuda_sm3x_div_rn_noftz_f32_slowpath,@function
        .size           $__internal_0_$__cuda_sm3x_div_rn_noftz_f32_slowpath,(.L_x_734 - $__internal_0_$__cuda_sm3x_div_rn_noftz_f32_slowpath)
$__internal_0_$__cuda_sm3x_div_rn_noftz_f32_slowpath:
[--C-:B------:R-:W-:Y:S01]  /*0620*/  SHF.R.U32.HI R10, RZ, 0x17, R3.reuse ;  /* 0x00000017ff0a7819 */ /* 0x100fe20000011603 */
[----:B------:R-:W-:Y:S01]  /*0630*/  BSSY.RECONVERGENT B1, `(.L_x_638) ;  /* 0x0000063000017945 */ /* 0x000fe20003800200 */
[----:B------:R-:W-:Y:S01]  /*0640*/  SHF.R.U32.HI R19, RZ, 0x17, R0 ;  /* 0x00000017ff137819 */ /* 0x000fe20000011600 */
[----:B------:R-:W-:Y:S01]  /*0650*/  IMAD.MOV.U32 R21, RZ, RZ, R3 ;  /* 0x000000ffff157224 */ /* 0x000fe200078e0003 */
[----:B------:R-:W-:Y:S02]  /*0660*/  LOP3.LUT R10, R10, 0xff, RZ, 0xc0, !PT ;  /* 0x000000ff0a0a7812 */ /* 0x000fe400078ec0ff */
[----:B------:R-:W-:-:S03]  /*0670*/  LOP3.LUT R19, R19, 0xff, RZ, 0xc0, !PT ;  /* 0x000000ff13137812 */ /* 0x000fc600078ec0ff */
[----:B------:R-:W-:Y:S02]  /*0680*/  VIADD R20, R10, 0xffffffff ;  /* 0xffffffff0a147836 */ /* 0x000fe40000000000 */
[----:B------:R-:W-:-:S03]  /*0690*/  VIADD R18, R19, 0xffffffff ;  /* 0xffffffff13127836 */ /* 0x000fc60000000000 */
[----:B------:R-:W-:-:S04]  /*06a0*/  ISETP.GT.U32.AND P0, PT, R20, 0xfd, PT ;  /* 0x000000fd1400780c */ /* 0x000fc80003f04070 */
[----:B------:R-:W-:-:S13]  /*06b0*/  ISETP.GT.U32.OR P0, PT, R18, 0xfd, P0 ;  /* 0x000000fd1200780c */ /* 0x000fda0000704470 */
[----:B------:R-:W-:Y:S01]  /*06c0*/  @!P0 IMAD.MOV.U32 R2, RZ, RZ, RZ ;  /* 0x000000ffff028224 */ /* 0x000fe200078e00ff */
[----:B------:R-:W-:Y:S06]  /*06d0*/  @!P0 BRA `(.L_x_639) ;  /* 0x00000000005c8947 */ /* 0x000fec0003800000 */
[----:B------:R-:W-:Y:S02]  /*06e0*/  FSETP.GTU.FTZ.AND P0, PT, |R0|, +INF , PT ;  /* 0x7f8000000000780b */ /* 0x000fe40003f1c200 */
[----:B------:R-:W-:-:S04]  /*06f0*/  FSETP.GTU.FTZ.AND P1, PT, |R3|, +INF , PT ;  /* 0x7f8000000300780b */ /* 0x000fc80003f3c200 */
[----:B------:R-:W-:-:S13]  /*0700*/  PLOP3.LUT P0, PT, P0, P1, PT, 0xf8, 0x8f ;  /* 0x00000000008f781c */ /* 0x000fda0000703f70 */
[----:B------:R-:W-:Y:S05]  /*0710*/  @P0 BRA `(.L_x_640) ;  /* 0x00000004004c0947 */ /* 0x000fea0003800000 */
[----:B------:R-:W-:-:S13]  /*0720*/  LOP3.LUT P0, RZ, R21, 0x7fffffff, R0, 0xc8, !PT ;  /* 0x7fffffff15ff7812 */ /* 0x000fda000780c800 */
[----:B------:R-:W-:Y:S05]  /*0730*/  @!P0 BRA `(.L_x_641) ;  /* 0x00000004003c8947 */ /* 0x000fea0003800000 */
[C---:B------:R-:W-:Y:S02]  /*0740*/  FSETP.NEU.FTZ.AND P2, PT, |R0|.reuse, +INF , PT ;  /* 0x7f8000000000780b */ /* 0x040fe40003f5d200 */
[----:B------:R-:W-:Y:S02]  /*0750*/  FSETP.NEU.FTZ.AND P1, PT, |R3|, +INF , PT ;  /* 0x7f8000000300780b */ /* 0x000fe40003f3d200 */
[----:B------:R-:W-:-:S11]  /*0760*/  FSETP.NEU.FTZ.AND P0, PT, |R0|, +INF , PT ;  /* 0x7f8000000000780b */ /* 0x000fd60003f1d200 */
[----:B------:R-:W-:Y:S05]  /*0770*/  @!P1 BRA !P2, `(.L_x_641) ;  /* 0x00000004002c9947 */ /* 0x000fea0005000000 */
[----:B------:R-:W-:-:S04]  /*0780*/  LOP3.LUT P2, RZ, R0, 0x7fffffff, RZ, 0xc0, !PT ;  /* 0x7fffffff00ff7812 */ /* 0x000fc8000784c0ff */
[----:B------:R-:W-:-:S13]  /*0790*/  PLOP3.LUT P1, PT, P1, P2, PT, 0x2f, 0xf2 ;  /* 0x0000000000f2781c */ /* 0x000fda0000f24577 */
[----:B------:R-:W-:Y:S05]  /*07a0*/  @P1 BRA `(.L_x_642) ;  /* 0x0000000400181947 */ /* 0x000fea0003800000 */
[----:B------:R-:W-:-:S04]  /*07b0*/  LOP3.LUT P1, RZ, R21, 0x7fffffff, RZ, 0xc0, !PT ;  /* 0x7fffffff15ff7812 */ /* 0x000fc8000782c0ff */
[----:B------:R-:W-:-:S13]  /*07c0*/  PLOP3.LUT P0, PT, P0, P1, PT, 0x2f, 0xf2 ;  /* 0x0000000000f2781c */ /* 0x000fda0000702577 */
[----:B------:R-:W-:Y:S05]  /*07d0*/  @P0 BRA `(.L_x_643) ;  /* 0x0000000400000947 */ /* 0x000fea0003800000 */
[----:B------:R-:W-:Y:S02]  /*07e0*/  ISETP.GE.AND P0, PT, R18, RZ, PT ;  /* 0x000000ff1200720c */ /* 0x000fe40003f06270 */
[----:B------:R-:W-:-:S11]  /*07f0*/  ISETP.GE.AND P1, PT, R20, RZ, PT ;  /* 0x000000ff1400720c */ /* 0x000fd60003f26270 */
[----:B------:R-:W-:Y:S02]  /*0800*/  @P0 IMAD.MOV.U32 R2, RZ, RZ, RZ ;  /* 0x000000ffff020224 */ /* 0x000fe400078e00ff */
[----:B------:R-:W-:Y:S01]  /*0810*/  @!P0 FFMA R0, R0, 1.84467440737095516160e+19, RZ ;  /* 0x5f80000000008823 */ /* 0x000fe200000000ff */
[----:B------:R-:W-:Y:S02]  /*0820*/  @!P0 IMAD.MOV.U32 R2, RZ, RZ, -0x40 ;  /* 0xffffffc0ff028424 */ /* 0x000fe400078e00ff */
[----:B------:R-:W-:Y:S02]  /*0830*/  @!P1 FFMA R21, R3, 1.84467440737095516160e+19, RZ ;  /* 0x5f80000003159823 */ /* 0x000fe400000000ff */
[----:B------:R-:W-:-:S07]  /*0840*/  @!P1 VIADD R2, R2, 0x40 ;  /* 0x0000004002029836 */ /* 0x000fce0000000000 */
.L_x_639:
[----:B------:R-:W-:Y:S01]  /*0850*/  LEA R18, R10, 0xc0800000, 0x17 ;  /* 0xc08000000a127811 */ /* 0x000fe200078eb8ff */
[----:B------:R-:W-:Y:S01]  /*0860*/  VIADD R19, R19, 0xffffff81 ;  /* 0xffffff8113137836 */ /* 0x000fe20000000000 */
[----:B------:R-:W-:Y:S03]  /*0870*/  BSSY.RECONVERGENT B2, `(.L_x_644) ;  /* 0x0000035000027945 */ /* 0x000fe60003800200 */
[----:B------:R-:W-:Y:S02]  /*0880*/  IMAD.IADD R20, R21, 0x1, -R18 ;  /* 0x0000000115147824 */ /* 0x000fe400078e0a12 */
[C---:B------:R-:W-:Y:S01]  /*0890*/  IMAD R0, R19.reuse, -0x800000, R0 ;  /* 0xff80000013007824 */ /* 0x040fe200078e0200 */
[----:B------:R-:W-:Y:S01]  /*08a0*/  IADD3 R19, PT, PT, R19, 0x7f, -R10 ;  /* 0x0000007f13137810 */ /* 0x000fe20007ffe80a */
[----:B------:R-:W0:Y:S01]  /*08b0*/  MUFU.RCP R18, R20 ;  /* 0x0000001400127308 */ /* 0x000e220000001000 */
[----:B------:R-:W-:-:S03]  /*08c0*/  FADD.FTZ R23, -R20, -RZ ;  /* 0x800000ff14177221 */ /* 0x000fc60000010100 */
[----:B------:R-:W-:Y:S02]  /*08d0*/  IMAD.IADD R19, R19, 0x1, R2 ;  /* 0x0000000113137824 */ /* 0x000fe400078e0202 */
[----:B0-----:R-:W-:-:S04]  /*08e0*/  FFMA R21, R18, R23, 1 ;  /* 0x3f80000012157423 */ /* 0x001fc80000000017 */
[----:B------:R-:W-:-:S04]  /*08f0*/  FFMA R21, R18, R21, R18 ;  /* 0x0000001512157223 */ /* 0x000fc80000000012 */
[----:B------:R-:W-:-:S04]  /*0900*/  FFMA R18, R0, R21, RZ ;  /* 0x0000001500127223 */ /* 0x000fc800000000ff */
[----:B------:R-:W-:-:S04]  /*0910*/  FFMA R22, R23, R18, R0 ;  /* 0x0000001217167223 */ /* 0x000fc80000000000 */
[----:B------:R-:W-:-:S04]  /*0920*/  FFMA R18, R21, R22, R18 ;  /* 0x0000001615127223 */ /* 0x000fc80000000012 */
[----:B------:R-:W-:-:S04]  /*0930*/  FFMA R23, R23, R18, R0 ;  /* 0x0000001217177223 */ /* 0x000fc80000000000 */
[----:B------:R-:W-:-:S05]  /*0940*/  FFMA R0, R21, R23, R18 ;  /* 0x0000001715007223 */ /* 0x000fca0000000012 */
[----:B------:R-:W-:-:S04]  /*0950*/  SHF.R.U32.HI R10, RZ, 0x17, R0 ;  /* 0x00000017ff0a7819 */ /* 0x000fc80000011600 */
[----:B------:R-:W-:-:S05]  /*0960*/  LOP3.LUT R10, R10, 0xff, RZ, 0xc0, !PT ;  /* 0x000000ff0a0a7812 */ /* 0x000fca00078ec0ff */
[----:B------:R-:W-:-:S04]  /*0970*/  IMAD.IADD R10, R10, 0x1, R19 ;  /* 0x000000010a0a7824 */ /* 0x000fc800078e0213 */
[----:B------:R-:W-:-:S05]  /*0980*/  VIADD R2, R10, 0xffffffff ;  /* 0xffffffff0a027836 */ /* 0x000fca0000000000 */
[----:B------:R-:W-:-:S13]  /*0990*/  ISETP.GE.U32.AND P0, PT, R2, 0xfe, PT ;  /* 0x000000fe0200780c */ /* 0x000fda0003f06070 */
[----:B------:R-:W-:Y:S05]  /*09a0*/  @!P0 BRA `(.L_x_645) ;  /* 0x0000000000808947 */ /* 0x000fea0003800000 */
[----:B------:R-:W-:-:S13]  /*09b0*/  ISETP.GT.AND P0, PT, R10, 0xfe, PT ;  /* 0x000000fe0a00780c */ /* 0x000fda0003f04270 */
[----:B------:R-:W-:Y:S05]  /*09c0*/  @P0 BRA `(.L_x_646) ;  /* 0x00000000006c0947 */ /* 0x000fea0003800000 */
[----:B------:R-:W-:-:S13]  /*09d0*/  ISETP.GE.AND P0, PT, R10, 0x1, PT ;  /* 0x000000010a00780c */ /* 0x000fda0003f06270 */
[----:B------:R-:W-:Y:S05]  /*09e0*/  @P0 BRA `(.L_x_647) ;  /* 0x0000000000740947 */ /* 0x000fea0003800000 */
[----:B------:R-:W-:Y:S02]  /*09f0*/  ISETP.GE.AND P0, PT, R10, -0x18, PT ;  /* 0xffffffe80a00780c */ /* 0x000fe40003f06270 */
[----:B------:R-:W-:-:S11]  /*0a00*/  LOP3.LUT R0, R0, 0x80000000, RZ, 0xc0, !PT ;  /* 0x8000000000007812 */ /* 0x000fd600078ec0ff */
[----:B------:R-:W-:Y:S05]  /*0a10*/  @!P0 BRA `(.L_x_647) ;  /* 0x0000000000688947 */ /* 0x000fea0003800000 */
[CCC-:B------:R-:W-:Y:S01]  /*0a20*/  FFMA.RZ R2, R21.reuse, R23.reuse, R18.reuse ;  /* 0x0000001715027223 */ /* 0x1c0fe2000000c012 */
[C---:B------:R-:W-:Y:S02]  /*0a30*/  ISETP.NE.AND P2, PT, R10.reuse, RZ, PT ;  /* 0x000000ff0a00720c */ /* 0x040fe40003f45270 */
[----:B------:R-:W-:Y:S02]  /*0a40*/  ISETP.NE.AND P1, PT, R10, RZ, PT ;  /* 0x000000ff0a00720c */ /* 0x000fe40003f25270 */
[----:B------:R-:W-:Y:S01]  /*0a50*/  LOP3.LUT R19, R2, 0x7fffff, RZ, 0xc0, !PT ;  /* 0x007fffff02137812 */ /* 0x000fe200078ec0ff */
[CCC-:B------:R-:W-:Y:S01]  /*0a60*/  FFMA.RP R2, R21.reuse, R23.reuse, R18.reuse ;  /* 0x0000001715027223 */ /* 0x1c0fe20000008012 */
[----:B------:R-:W-:Y:S01]  /*0a70*/  FFMA.RM R21, R21, R23, R18 ;  /* 0x0000001715157223 */ /* 0x000fe20000004012 */
[----:B------:R-:W-:Y:S01]  /*0a80*/  VIADD R18, R10, 0x20 ;  /* 0x000000200a127836 */ /* 0x000fe20000000000 */
[----:B------:R-:W-:Y:S01]  /*0a90*/  LOP3.LUT R19, R19, 0x800000, RZ, 0xfc, !PT ;  /* 0x0080000013137812 */ /* 0x000fe200078efcff */
[----:B------:R-:W-:-:S02]  /*0aa0*/  IMAD.MOV R10, RZ, RZ, -R10 ;  /* 0x000000ffff0a7224 */ /* 0x000fc400078e0a0a */
[----:B------:R-:W-:Y:S02]  /*0ab0*/  FSETP.NEU.FTZ.AND P0, PT, R2, R21, PT ;  /* 0x000000150200720b */ /* 0x000fe40003f1d000 */
[----:B------:R-:W-:Y:S02]  /*0ac0*/  SHF.L.U32 R18, R19, R18, RZ ;  /* 0x0000001213127219 */ /* 0x000fe400000006ff */
[----:B------:R-:W-:Y:S02]  /*0ad0*/  SEL R2, R10, RZ, P2 ;  /* 0x000000ff0a027207 */ /* 0x000fe40001000000 */
[----:B------:R-:W-:Y:S02]  /*0ae0*/  ISETP.NE.AND P1, PT, R18, RZ, P1 ;  /* 0x000000ff1200720c */ /* 0x000fe40000f25270 */
[----:B------:R-:W-:Y:S02]  /*0af0*/  SHF.R.U32.HI R2, RZ, R2, R19 ;  /* 0x00000002ff027219 */ /* 0x000fe40000011613 */
[----:B------:R-:W-:-:S02]  /*0b00*/  PLOP3.LUT P0, PT, P0, P1, PT, 0xf8, 0x8f ;  /* 0x00000000008f781c */ /* 0x000fc40000703f70 */
[----:B------:R-:W-:Y:S02]  /*0b10*/  SHF.R.U32.HI R19, RZ, 0x1, R2 ;  /* 0x00000001ff137819 */ /* 0x000fe40000011602 */
[----:B------:R-:W-:-:S04]  /*0b20*/  SEL R10, RZ, 0x1, !P0 ;  /* 0x00000001ff0a7807 */ /* 0x000fc80004000000 */
[----:B------:R-:W-:-:S04]  /*0b30*/  LOP3.LUT R21, R10, 0x1, R19, 0xf8, !PT ;  /* 0x000000010a157812 */ /* 0x000fc800078ef813 */
[----:B------:R-:W-:-:S05]  /*0b40*/  LOP3.LUT R2, R21, R2, RZ, 0xc0, !PT ;  /* 0x0000000215027212 */ /* 0x000fca00078ec0ff */
[----:B------:R-:W-:-:S05]  /*0b50*/  IMAD.IADD R19, R19, 0x1, R2 ;  /* 0x0000000113137824 */ /* 0x000fca00078e0202 */
[----:B------:R-:W-:Y:S01]  /*0b60*/  LOP3.LUT R0, R19, R0, RZ, 0xfc, !PT ;  /* 0x0000000013007212 */ /* 0x000fe200078efcff */
[----:B------:R-:W-:Y:S06]  /*0b70*/  BRA `(.L_x_647) ;  /* 0x0000000000107947 */ /* 0x000fec0003800000 */
.L_x_646:
[----:B------:R-:W-:-:S04]  /*0b80*/  LOP3.LUT R0, R0, 0x80000000, RZ, 0xc0, !PT ;  /* 0x8000000000007812 */ /* 0x000fc800078ec0ff */
[----:B------:R-:W-:Y:S01]  /*0b90*/  LOP3.LUT R0, R0, 0x7f800000, RZ, 0xfc, !PT ;  /* 0x7f80000000007812 */ /* 0x000fe200078efcff */
[----:B------:R-:W-:Y:S06]  /*0ba0*/  BRA `(.L_x_647) ;  /* 0x0000000000047947 */ /* 0x000fec0003800000 */
.L_x_645:
[----:B------:R-:W-:-:S07]  /*0bb0*/  IMAD R0, R19, 0x800000, R0 ;  /* 0x0080000013007824 */ /* 0x000fce00078e0200 */
.L_x_647:
[----:B------:R-:W-:Y:S05]  /*0bc0*/  BSYNC.RECONVERGENT B2 ;  /* 0x0000000000027941 */ /* 0x000fea0003800200 */
.L_x_644:
[----:B------:R-:W-:Y:S05]  /*0bd0*/  BRA `(.L_x_648) ;  /* 0x0000000000207947 */ /* 0x000fea0003800000 */
.L_x_643:
[----:B------:R-:W-:-:S04]  /*0be0*/  LOP3.LUT R0, R21, 0x80000000, R0, 0x48, !PT ;  /* 0x8000000015007812 */ /* 0x000fc800078e4800 */
[----:B------:R-:W-:Y:S01]  /*0bf0*/  LOP3.LUT R0, R0, 0x7f800000, RZ, 0xfc, !PT ;  /* 0x7f80000000007812 */ /* 0x000fe200078efcff */
[----:B------:R-:W-:Y:S06]  /*0c00*/  BRA `(.L_x_648) ;  /* 0x0000000000147947 */ /* 0x000fec0003800000 */
.L_x_642:
[----:B------:R-:W-:Y:S01]  /*0c10*/  LOP3.LUT R0, R21, 0x80000000, R0, 0x48, !PT ;  /* 0x8000000015007812 */ /* 0x000fe200078e4800 */
[----:B------:R-:W-:Y:S06]  /*0c20*/  BRA `(.L_x_648) ;  /* 0x00000000000c7947 */ /* 0x000fec0003800000 */
.L_x_641:
[----:B------:R-:W0:Y:S01]  /*0c30*/  MUFU.RSQ R0, -QNAN ;  /* 0xffc0000000007908 */ /* 0x000e220000001400 */
[----:B------:R-:W-:Y:S05]  /*0c40*/  BRA `(.L_x_648) ;  /* 0x0000000000047947 */ /* 0x000fea0003800000 */
.L_x_640:
[----:B------:R-:W-:-:S07]  /*0c50*/  FADD.FTZ R0, R0, R3 ;  /* 0x0000000300007221 */ /* 0x000fce0000010000 */
.L_x_648:
[----:B------:R-:W-:Y:S05]  /*0c60*/  BSYNC.RECONVERGENT B1 ;  /* 0x0000000000017941 */ /* 0x000fea0003800200 */
.L_x_638:
[----:B------:R-:W-:Y:S02]  /*0c70*/  IMAD.MOV.U32 R18, RZ, RZ, R12 ;  /* 0x000000ffff127224 */ /* 0x000fe400078e000c */
[----:B------:R-:W-:-:S04]  /*0c80*/  IMAD.MOV.U32 R19, RZ, RZ, 0x0 ;  /* 0x00000000ff137424 */ /* 0x000fc800078e00ff */
[----:B0-----:R-:W-:Y:S05]  /*0c90*/  RET.REL.NODEC R18 `(_Z32decompress_uint8_to_float_vectorI6__halfEvPhPlPT_S2_) ;  /* 0xfffffff012d87950 */ /* 0x001fea0003c3ffff */
.L_x_649:
        /* <DEDUP_REMOVED lines=14> */
.L_x_734:


//--------------------- .text._Z30compress_float_to_uint8_vectorI6__halfEvPT_iPlPhS3_S2_ --------------------------
	.section	.text._Z30compress_float_to_uint8_vectorI6__halfEvPT_iPlPhS3_S2_,"ax",@progbits
	.align	128
        .global         _Z30compress_float_to_uint8_vectorI6__halfEvPT_iPlPhS3_S2_
        .type           _Z30compress_float_to_uint8_vectorI6__halfEvPT_iPlPhS3_S2_,@function
        .size           _Z30compress_float_to_uint8_vectorI6__halfEvPT_iPlPhS3_S2_,(.L_x_735 - _Z30compress_float_to_uint8_vectorI6__halfEvPT_iPlPhS3_S2_)
        .other          _Z30compress_float_to_uint8_vectorI6__halfEvPT_iPlPhS3_S2_,@"STO_CUDA_ENTRY STV_DEFAULT"
_Z30compress_float_to_uint8_vectorI6__halfEvPT_iPlPhS3_S2_:
.text._Z30compress_float_to_uint8_vectorI6__halfEvPT_iPlPhS3_S2_:
[----:B------:R-:W-:Y:S08]  /*0000*/  LDC R1, c[0x0][0x37c] ;  /* 0x0000df00ff017b82 */ /* 0x000ff00000000800 */
[----:B------:R-:W0:Y:S01]  /*0010*/  LDC.64 R2, c[0x0][0x3a8] ;  /* 0x0000ea00ff027b82 */ /* 0x000e220000000a00 */
[----:B------:R-:W0:Y:S02]  /*0020*/  LDCU.64 UR6, c[0x0][0x358] ;  /* 0x00006b00ff0677ac */ /* 0x000e240008000a00 */
[----:B0-----:R-:W2:Y:S04]  /*0030*/  LDG.E.U16 R11, desc[UR6][R2.64] ;  /* 0x00000006020b7981 */ /* 0x001ea8000c1e1500 */
[----:B------:R-:W3:Y:S01]  /*0040*/  LDG.E.U16 R10, desc[UR6][R2.64+0x2] ;  /* 0x00000206020a7981 */ /* 0x000ee2000c1e1500 */
[----:B------:R-:W0:Y:S01]  /*0050*/  LDC R6, c[0x0][0x360] ;  /* 0x0000d800ff067b82 */ /* 0x000e220000000800 */
[----:B------:R-:W-:Y:S01]  /*0060*/  UMOV UR8, 0x437f0000 ;  /* 0x437f000000087882 */ /* 0x000fe20000000000 */
[----:B------:R-:W1:Y:S01]  /*0070*/  S2R R9, SR_TID.Y ;  /* 0x0000000000097919 */ /* 0x000e620000002200 */
[----:B------:R-:W-:Y:S01]  /*0080*/  IMAD.U32 R8, RZ, RZ, UR8 ;  /* 0x00000008ff087e24 */ /* 0x000fe2000f8e00ff */
[----:B------:R-:W0:Y:S04]  /*0090*/  S2R R7, SR_TID.X ;  /* 0x0000000000077919 */ /* 0x000e280000002100 */
[----:B------:R-:W1:Y:S08]  /*00a0*/  S2UR UR5, SR_CTAID.Y ;  /* 0x00000000000579c3 */ /* 0x000e700000002600 */
[----:B------:R-:W1:Y:S08]  /*00b0*/  LDC R4, c[0x0][0x364] ;  /* 0x0000d900ff047b82 */ /* 0x000e700000000800 */
[----:B------:R-:W0:Y:S01]  /*00c0*/  S2UR UR4, SR_CTAID.X ;  /* 0x00000000000479c3 */ /* 0x000e220000002500 */
[----:B-1----:R-:W-:-:S02]  /*00d0*/  IMAD R4, R4, UR5, R9 ;  /* 0x0000000504047c24 */ /* 0x002fc4000f8e0209 */
[----:B0-----:R-:W-:Y:S02]  /*00e0*/  IMAD R12, R6, UR4, R7 ;  /* 0x00000004060c7c24 */ /* 0x001fe4000f8e0207 */
        /* <DEDUP_REMOVED lines=12> */
[----:B------:R-:W-:-:S07]  /*01b0*/  MOV R2, 0x1d0 ;  /* 0x000001d000027802 */ /* 0x000fce0000000f00 */
[----:B------:R-:W-:Y:S05]  /*01c0*/  CALL.REL.NOINC `($__internal_1_$__cuda_sm3x_div_rn_noftz_f32_slowpath) ;  /* 0x00000004000c7944 */ /* 0x000fea0003c00000 */
.L_x_650:
[----:B------:R-:W0:Y:S01]  /*01d0*/  LDC.64 R8, c[0x0][0x390] ;  /* 0x0000e400ff087b82 */ /* 0x000e220000000a00 */
[C---:B------:R-:W-:Y:S01]  /*01e0*/  ISETP.NE.AND P0, PT, R4.reuse, RZ, PT ;  /* 0x000000ff0400720c */ /* 0x040fe20003f05270 */
[----:B------:R-:W-:Y:S01]  /*01f0*/  IMAD.MOV.U32 R15, RZ, RZ, RZ ;  /* 0x000000ffff0f7224 */ /* 0x000fe200078e00ff */
[----:B------:R-:W1:Y:S11]  /*0200*/  LDCU.64 UR8, c[0x0][0x398] ;  /* 0x00007300ff0877ac */ /* 0x000e760008000a00 */
[C---:B------:R-:W-:Y:S01]  /*0210*/  @P0 VIADD R7, R4.reuse, 0xffffffff ;  /* 0xffffffff04070836 */ /* 0x040fe20000000000 */
[----:B------:R-:W2:Y:S01]  /*0220*/  @P0 LDC.64 R16, c[0x0][0x3a0] ;  /* 0x0000e800ff100b82 */ /* 0x000ea20000000a00 */
[----:B0-----:R-:W-:-:S04]  /*0230*/  IMAD.WIDE.U32 R4, R4, 0x8, R8 ;  /* 0x0000000804047825 */ /* 0x001fc800078e0008 */
[C---:B------:R-:W-:Y:S01]  /*0240*/  @P0 IMAD.WIDE.U32 R8, R7.reuse, 0x8, R8 ;  /* 0x0000000807080825 */ /* 0x040fe200078e0008 */
[----:B------:R-:W3:Y:S04]  /*0250*/  LDG.E.64 R2, desc[UR6][R4.64] ;  /* 0x0000000604027981 */ /* 0x000ee8000c1e1b00 */
[----:B------:R-:W3:Y:S01]  /*0260*/  @P0 LDG.E R15, desc[UR6][R8.64] ;  /* 0x00000006080f0981 */ /* 0x000ee2000c1e1900 */
[----:B------:R-:W-:Y:S02]  /*0270*/  IMAD.MOV.U32 R0, RZ, RZ, RZ ;  /* 0x000000ffff007224 */ /* 0x000fe400078e00ff */
[----:B--2---:R-:W-:-:S05]  /*0280*/  @P0 IMAD.WIDE.U32 R16, R7, 0x8, R16 ;  /* 0x0000000807100825 */ /* 0x004fca00078e0010 */
[----:B------:R0:W5:Y:S01]  /*0290*/  @P0 LDG.E R0, desc[UR6][R16.64] ;  /* 0x0000000610000981 */ /* 0x000162000c1e1900 */
[----:B------:R-:W-:Y:S01]  /*02a0*/  BSSY.RECONVERGENT B0, `(.L_x_651) ;  /* 0x0000029000007945 */ /* 0x000fe20003800200 */
[----:B---3--:R-:W-:Y:S02]  /*02b0*/  IADD3 R7, P1, PT, R2, -R15, RZ ;  /* 0x8000000f02077210 */ /* 0x008fe40007f3e0ff */
[----:B------:R-:W-:Y:S02]  /*02c0*/  SHF.R.S32.HI R14, RZ, 0x1f, R15 ;  /* 0x0000001fff0e7819 */ /* 0x000fe4000001140f */
[----:B------:R-:W-:Y:S02]  /*02d0*/  ISETP.GT.U32.AND P0, PT, R7, R12, PT ;  /* 0x0000000c0700720c */ /* 0x000fe40003f04070 */
[----:B------:R-:W-:Y:S01]  /*02e0*/  SHF.R.S32.HI R7, RZ, 0x1f, R12 ;  /* 0x0000001fff077819 */ /* 0x000fe2000001140c */
[----:B------:R-:W-:-:S05]  /*02f0*/  IMAD.X R18, R3, 0x1, ~R14, P1 ;  /* 0x0000000103127824 */ /* 0x000fca00008e0e0e */
[----:B------:R-:W-:-:S13]  /*0300*/  ISETP.GT.AND.EX P0, PT, R18, R7, PT, P0 ;  /* 0x000000071200720c */ /* 0x000fda0003f04300 */
[----:B01----:R-:W-:Y:S05]  /*0310*/  @!P0 BRA `(.L_x_652) ;  /* 0x0000000000848947 */ /* 0x003fea0003800000 */
[----:B------:R-:W-:Y:S01]  /*0320*/  FMUL R16, R10, R13 ;  /* 0x0000000d0a107220 */ /* 0x000fe20000400000 */
[----:B------:R-:W0:Y:S01]  /*0330*/  LDC.64 R2, c[0x0][0x380] ;  /* 0x0000e000ff027b82 */ /* 0x000e220000000a00 */
[----:B------:R-:W1:Y:S01]  /*0340*/  LDCU UR4, c[0x0][0x370] ;  /* 0x00006e00ff0477ac */ /* 0x000e620008000800 */
[----:B------:R-:W-:Y:S01]  /*0350*/  BSSY.RECONVERGENT B1, `(.L_x_653) ;  /* 0x000001b000017945 */ /* 0x000fe20003800200 */
[----:B-----5:R-:W-:Y:S02]  /*0360*/  VIADD R17, R0, 0x20 ;  /* 0x0000002000117836 */ /* 0x020fe40000000000 */
[----:B------:R-:W2:Y:S01]  /*0370*/  FRND R16, R16 ;  /* 0x0000001000107307 */ /* 0x000ea20000201000 */
[----:B------:R-:W-:Y:S02]  /*0380*/  IMAD.MOV.U32 R18, RZ, RZ, R12 ;  /* 0x000000ffff127224 */ /* 0x000fe400078e000c */
[----:B-1----:R-:W-:Y:S02]  /*0390*/  IMAD R19, R6, UR4, RZ ;  /* 0x0000000406137c24 */ /* 0x002fe4000f8e02ff */
[----:B--2---:R-:W-:-:S07]  /*03a0*/  FADD R20, R16, -255 ;  /* 0xc37f000010147421 */ /* 0x004fce0000000000 */
.L_x_654:
[----:B------:R-:W-:-:S04]  /*03b0*/  IMAD.IADD R7, R18, 0x1, R15 ;  /* 0x0000000112077824 */ /* 0x000fc800078e020f */
[----:B0-----:R-:W-:-:S06]  /*03c0*/  IMAD.WIDE R6, R7, 0x2, R2 ;  /* 0x0000000207067825 */ /* 0x001fcc00078e0202 */
[----:B------:R-:W2:Y:S02]  /*03d0*/  LDG.E.U16 R6, desc[UR6][R6.64] ;  /* 0x0000000606067981 */ /* 0x000ea4000c1e1500 */
[----:B--2---:R-:W-:-:S05]  /*03e0*/  HADD2.F32 R8, -RZ, R6.H0_H0 ;  /* 0x20000006ff087230 */ /* 0x004fca0000004100 */
[----:B------:R-:W-:-:S06]  /*03f0*/  FMUL R21, R8, R13 ;  /* 0x0000000d08157220 */ /* 0x000fcc0000400000 */
[----:B------:R-:W0:Y:S02]  /*0400*/  FRND R21, R21 ;  /* 0x0000001500157307 */ /* 0x000e240000201000 */
[----:B0-----:R-:W-:-:S05]  /*0410*/  FMNMX R9, R16, R21, PT ;  /* 0x0000001510097209 */ /* 0x001fca0003800000 */
[----:B------:R-:W-:Y:S01]  /*0420*/  FADD R22, -R20, R9 ;  /* 0x0000000914167221 */ /* 0x000fe20000000100 */
[----:B------:R-:W-:-:S03]  /*0430*/  IMAD.IADD R9, R17, 0x1, R18 ;  /* 0x0000000111097824 */ /* 0x000fc600078e0212 */
[----:B------:R-:W0:Y:S02]  /*0440*/  F2I.U32.TRUNC.NTZ R23, R22 ;  /* 0x0000001600177305 */ /* 0x000e24000020f000 */
[----:B------:R-:W-:-:S04]  /*0450*/  IADD3 R8, P0, PT, R9, UR8, RZ ;  /* 0x0000000809087c10 */ /* 0x000fc8000ff1e0ff */
[----:B------:R-:W-:-:S05]  /*0460*/  LEA.HI.X.SX32 R9, R9, UR9, 0x1, P0 ;  /* 0x0000000909097c11 */ /* 0x000fca00080f0eff */
[----:B0-----:R1:W-:Y:S04]  /*0470*/  STG.E.U8 desc[UR6][R8.64], R23 ;  /* 0x0000001708007986 */ /* 0x0013e8000c101106 */
[----:B------:R-:W2:Y:S01]  /*0480*/  LDG.E.64 R6, desc[UR6][R4.64] ;  /* 0x0000000604067981 */ /* 0x000ea2000c1e1b00 */
[----:B------:R-:W-:-:S05]  /*0490*/  IMAD.IADD R18, R19, 0x1, R18 ;  /* 0x0000000113127824 */ /* 0x000fca00078e0212 */
[----:B------:R-:W-:Y:S02]  /*04a0*/  SHF.R.S32.HI R21, RZ, 0x1f, R18 ;  /* 0x0000001fff157819 */ /* 0x000fe40000011412 */
[----:B--2---:R-:W-:-:S04]  /*04b0*/  IADD3 R25, P1, PT, R6, -R15, RZ ;  /* 0x8000000f06197210 */ /* 0x004fc80007f3e0ff */
[----:B------:R-:W-:Y:S01]  /*04c0*/  ISETP.GT.U32.AND P0, PT, R25, R18, PT ;  /* 0x000000121900720c */ /* 0x000fe20003f04070 */
[----:B------:R-:W-:-:S05]  /*04d0*/  IMAD.X R24, R7, 0x1, ~R14, P1 ;  /* 0x0000000107187824 */ /* 0x000fca00008e0e0e */
[----:B------:R-:W-:-:S13]  /*04e0*/  ISETP.GT.AND.EX P0, PT, R24, R21, PT, P0 ;  /* 0x000000151800720c */ /* 0x000fda0003f04300 */
[----:B-1----:R-:W-:Y:S05]  /*04f0*/  @P0 BRA `(.L_x_654) ;  /* 0xfffffffc00ac0947 */ /* 0x002fea000383ffff */
[----:B------:R-:W-:Y:S05]  /*0500*/  BSYNC.RECONVERGENT B1 ;  /* 0x0000000000017941 */ /* 0x000fea0003800200 */
.L_x_653:
[----:B------:R-:W-:Y:S02]  /*0510*/  IMAD.MOV.U32 R2, RZ, RZ, R6 ;  /* 0x000000ffff027224 */ /* 0x000fe400078e0006 */
[----:B------:R-:W-:-:S07]  /*0520*/  IMAD.MOV.U32 R3, RZ, RZ, R7 ;  /* 0x000000ffff037224 */ /* 0x000fce00078e0007 */
.L_x_652:
[----:B------:R-:W-:Y:S05]  /*0530*/  BSYNC.RECONVERGENT B0 ;  /* 0x0000000000007941 */ /* 0x000fea0003800200 */
.L_x_651:
[----:B------:R-:W-:-:S04]  /*0540*/  ISETP.GT.U32.AND P0, PT, R2, R15, PT ;  /* 0x0000000f0200720c */ /* 0x000fc80003f04070 */
[----:B------:R-:W-:-:S04]  /*0550*/  ISETP.GT.AND.EX P0, PT, R3, R14, PT, P0 ;  /* 0x0000000e0300720c */ /* 0x000fc80003f04300 */
[----:B------:R-:W-:-:S13]  /*0560*/  ISETP.NE.OR P0, PT, R12, RZ, !P0 ;  /* 0x000000ff0c00720c */ /* 0x000fda0004705670 */
[----:B------:R-:W-:Y:S05]  /*0570*/  @P0 EXIT ;  /* 0x000000000000094d */ /* 0x000fea0003800000 */
[----:B------:R-:W0:Y:S01]  /*0580*/  LDCU.64 UR4, c[0x0][0x398] ;  /* 0x00007300ff0477ac */ /* 0x000e220008000a00 */
[----:B------:R-:W-:Y:S02]  /*0590*/  F2FP.F16.F32.PACK_AB R10, R10, R11 ;  /* 0x0000000b0a0a723e */ /* 0x000fe400000000ff */
[----:B0----5:R-:W-:-:S04]  /*05a0*/  IADD3 R2, P0, PT, R0, UR4, RZ ;  /* 0x0000000400027c10 */ /* 0x021fc8000ff1e0ff */
[----:B------:R-:W-:Y:S02]  /*05b0*/  LEA.HI.X.SX32 R3, R0, UR5, 0x1, P0 ;  /* 0x0000000500037c11 */ /* 0x000fe400080f0eff */
[----:B------:R-:W-:-:S03]  /*05c0*/  PRMT R0, R10, 0x7632, R0 ;  /* 0x000076320a007816 */ /* 0x000fc60000000000 */
[----:B------:R-:W-:Y:S04]  /*05d0*/  STG.E.U16 desc[UR6][R2.64], R10 ;  /* 0x0000000a02007986 */ /* 0x000fe8000c101506 */
[----:B------:R-:W-:Y:S01]  /*05e0*/  STG.E.U16 desc[UR6][R2.64+0x2], R0 ;  /* 0x0000020002007986 */ /* 0x000fe2000c101506 */
[----:B------:R-:W-:Y:S05]  /*05f0*/  EXIT ;  /* 0x000000000000794d */ /* 0x000fea0003800000 */
        .weak           $__internal_1_$__cuda_sm3x_div_rn_noftz_f32_slowpath
        .type           $__internal_1_$__cuda_sm3x_div_rn_noftz_f32_slowpath,@function
        .size           $__internal_1_$__cuda_sm3x_div_rn_noftz_f32_slowpath,(.L_x_735 - $__internal_1_$__cuda_sm3x_div_rn_noftz_f32_slowpath)
$__internal_1_$__cuda_sm3x_div_rn_noftz_f32_slowpath:
[----:B------:R-:W-:-:S04]  /*0600*/  SHF.R.U32.HI R0, RZ, 0x17, R5 ;  /* 0x00000017ff007819 */ /* 0x000fc80000011605 */
[----:B------:R-:W-:-:S05]  /*0610*/  LOP3.LUT R7, R0, 0xff, RZ, 0xc0, !PT ;  /* 0x000000ff00077812 */ /* 0x000fca00078ec0ff */
[----:B------:R-:W-:-:S05]  /*0620*/  VIADD R9, R7, 0xffffffff ;  /* 0xffffffff07097836 */ /* 0x000fca0000000000 */
[----:B------:R-:W-:-:S13]  /*0630*/  ISETP.GT.U32.AND P0, PT, R9, 0xfd, PT ;  /* 0x000000fd0900780c */ /* 0x000fda0003f04070 */
[----:B------:R-:W-:Y:S01]  /*0640*/  @!P0 MOV R8, RZ ;  /* 0x000000ff00088202 */ /* 0x000fe20000000f00 */
[----:B------:R-:W-:Y:S06]  /*0650*/  @!P0 BRA `(.L_x_655) ;  /* 0x0000000000408947 */ /* 0x000fec0003800000 */
[----:B------:R-:W-:Y:S01]  /*0660*/  FSETP.GTU.FTZ.AND P0, PT, |R5|, +INF , PT ;  /* 0x7f8000000500780b */ /* 0x000fe20003f1c200 */
[----:B------:R-:W-:-:S12]  /*0670*/  IMAD.MOV.U32 R0, RZ, RZ, R5 ;  /* 0x000000ffff007224 */ /* 0x000fd800078e0005 */
[----:B------:R-:W-:Y:S05]  /*0680*/  @P0 BRA `(.L_x_656) ;  /* 0x0000000400280947 */ /* 0x000fea0003800000 */
[----:B------:R-:W-:-:S05]  /*0690*/  IMAD.MOV.U32 R3, RZ, RZ, 0x437f0000 ;  /* 0x437f0000ff037424 */ /* 0x000fca00078e00ff */
[----:B------:R-:W-:-:S13]  /*06a0*/  LOP3.LUT P0, RZ, R5, 0x7fffffff, R3, 0xc8, !PT ;  /* 0x7fffffff05ff7812 */ /* 0x000fda000780c803 */
[----:B------:R-:W-:Y:S05]  /*06b0*/  @!P0 BRA `(.L_x_657) ;  /* 0x0000000400148947 */ /* 0x000fea0003800000 */
[----:B------:R-:W-:Y:S02]  /*06c0*/  FSETP.NEU.FTZ.AND P0, PT, |R0|, +INF , PT ;  /* 0x7f8000000000780b */ /* 0x000fe40003f1d200 */
[----:B------:R-:W-:-:S04]  /*06d0*/  LOP3.LUT P1, RZ, R3, 0x7fffffff, RZ, 0xc0, !PT ;  /* 0x7fffffff03ff7812 */ /* 0x000fc8000782c0ff */
[----:B------:R-:W-:-:S13]  /*06e0*/  PLOP3.LUT P0, PT, P0, P1, PT, 0x2f, 0xf2 ;  /* 0x0000000000f2781c */ /* 0x000fda0000702577 */
[----:B------:R-:W-:Y:S05]  /*06f0*/  @P0 BRA `(.L_x_658) ;  /* 0x0000000000fc0947 */ /* 0x000fea0003800000 */
[----:B------:R-:W-:-:S13]  /*0700*/  LOP3.LUT P0, RZ, R5, 0x7fffffff, RZ, 0xc0, !PT ;  /* 0x7fffffff05ff7812 */ /* 0x000fda000780c0ff */
[----:B------:R-:W-:Y:S05]  /*0710*/  @!P0 BRA `(.L_x_659) ;  /* 0x0000000000e88947 */ /* 0x000fea0003800000 */
[----:B------:R-:W-:Y:S01]  /*0720*/  ISETP.GE.AND P0, PT, R9, RZ, PT ;  /* 0x000000ff0900720c */ /* 0x000fe20003f06270 */
[----:B------:R-:W-:-:S12]  /*0730*/  IMAD.MOV.U32 R8, RZ, RZ, RZ ;  /* 0x000000ffff087224 */ /* 0x000fd800078e00ff */
[----:B------:R-:W-:Y:S01]  /*0740*/  @!P0 FFMA R5, R0, 1.84467440737095516160e+19, RZ ;  /* 0x5f80000000058823 */ /* 0x000fe200000000ff */
[----:B------:R-:W-:-:S07]  /*0750*/  @!P0 VIADD R8, R8, 0x40 ;  /* 0x0000004008088836 */ /* 0x000fce0000000000 */
.L_x_655:
[----:B------:R-:W-:Y:S01]  /*0760*/  LEA R0, R7, 0xc0800000, 0x17 ;  /* 0xc080000007007811 */ /* 0x000fe200078eb8ff */
[----:B------:R-:W-:Y:S01]  /*0770*/  UMOV UR4, 0x437f0000 ;  /* 0x437f000000047882 */ /* 0x000fe20000000000 */
[----:B------:R-:W-:Y:S01]  /*0780*/  IADD3 R8, PT, PT, R8, 0x86, -R7 ;  /* 0x0000008608087810 */ /* 0x000fe20007ffe807 */
[----:B------:R-:W-:Y:S02]  /*0790*/  UIADD3 UR4, UPT, UPT, UR4, -0x3800000, URZ ;  /* 0xfc80000004047890 */ /* 0x000fe4000fffe0ff */
[----:B------:R-:W-:-:S04]  /*07a0*/  IMAD.IADD R5, R5, 0x1, -R0 ;  /* 0x0000000105057824 */ /* 0x000fc800078e0a00 */
[----:B------:R-:W0:Y:S01]  /*07b0*/  MUFU.RCP R0, R5 ;  /* 0x0000000500007308 */ /* 0x000e220000001000 */
[----:B------:R-:W-:-:S04]  /*07c0*/  FADD.FTZ R3, -R5, -RZ ;  /* 0x800000ff05037221 */ /* 0x000fc80000010100 */
[----:B0-----:R-:W-:-:S04]  /*07d0*/  FFMA R9, R0, R3, 1 ;  /* 0x3f80000000097423 */ /* 0x001fc80000000003 */
[----:B------:R-:W-:-:S04]  /*07e0*/  FFMA R0, R0, R9, R0 ;  /* 0x0000000900007223 */ /* 0x000fc80000000000 */
[----:B------:R-:W-:-:S04]  /*07f0*/  FFMA R9, R0, UR4, RZ ;  /* 0x0000000400097c23 */ /* 0x000fc800080000ff */
[----:B------:R-:W-:-:S04]  /*0800*/  FFMA R14, R3, R9, UR4 ;  /* 0x00000004030e7e23 */ /* 0x000fc80008000009 */
[----:B------:R-:W-:-:S04]  /*0810*/  FFMA R9, R0, R14, R9 ;  /* 0x0000000e00097223 */ /* 0x000fc80000000009 */
[----:B------:R-:W-:-:S04]  /*0820*/  FFMA R14, R3, R9, UR4 ;  /* 0x00000004030e7e23 */ /* 0x000fc80008000009 */
        /* <DEDUP_REMOVED lines=15> */
[C---:B------:R-:W-:Y:S02]  /*0920*/  IADD3 R8, PT, PT, R13.reuse, 0x20, RZ ;  /* 0x000000200d087810 */ /* 0x040fe40007ffe0ff */
[----:B------:R-:W-:Y:S02]  /*0930*/  ISETP.NE.AND P2, PT, R13, RZ, PT ;  /* 0x000000ff0d00720c */ /* 0x000fe40003f45270 */
[----:B------:R-:W-:Y:S01]  /*0940*/  LOP3.LUT R7, R5, 0x7fffff, RZ, 0xc0, !PT ;  /* 0x007fffff05077812 */ /* 0x000fe200078ec0ff */
[CCC-:B------:R-:W-:Y:S01]  /*0950*/  FFMA.RP R5, R0.reuse, R14.reuse, R9.reuse ;  /* 0x0000000e00057223 */ /* 0x1c0fe20000008009 */
[----:B------:R-:W-:Y:S01]  /*0960*/  FFMA.RM R0, R0, R14, R9 ;  /* 0x0000000e00007223 */ /* 0x000fe20000004009 */
[----:B------:R-:W-:Y:S01]  /*0970*/  IMAD.MOV R9, RZ, RZ, -R13 ;  /* 0x000000ffff097224 */ /* 0x000fe200078e0a0d */
[----:B------:R-:W-:Y:S02]  /*0980*/  LOP3.LUT R7, R7, 0x800000, RZ, 0xfc, !PT ;  /* 0x0080000007077812 */ /* 0x000fe400078efcff */
[----:B------:R-:W-:-:S02]  /*0990*/  ISETP.NE.AND P1, PT, R13, RZ, PT ;  /* 0x000000ff0d00720c */ /* 0x000fc40003f25270 */
[----:B------:R-:W-:Y:S02]  /*09a0*/  SHF.L.U32 R8, R7, R8, RZ ;  /* 0x0000000807087219 */ /* 0x000fe400000006ff */
[----:B------:R-:W-:Y:S02]  /*09b0*/  FSETP.NEU.FTZ.AND P0, PT, R5, R0, PT ;  /* 0x000000000500720b */ /* 0x000fe40003f1d000 */
        /* <DEDUP_REMOVED lines=11> */
.L_x_661:
[----:B------:R-:W-:-:S04]  /*0a70*/  LOP3.LUT R3, R3, 0x80000000, RZ, 0xc0, !PT ;  /* 0x8000000003037812 */ /* 0x000fc800078ec0ff */
[----:B------:R-:W-:Y:S01]  /*0a80*/  LOP3.LUT R3, R3, 0x7f800000, RZ, 0xfc, !PT ;  /* 0x7f80000003037812 */ /* 0x000fe200078efcff */
[----:B------:R-:W-:Y:S06]  /*0a90*/  BRA `(.L_x_662) ;  /* 0x0000000000287947 */ /* 0x000fec0003800000 */
.L_x_660:
[----:B------:R-:W-:Y:S01]  /*0aa0*/  IMAD R3, R8, 0x800000, R3 ;  /* 0x0080000008037824 */ /* 0x000fe200078e0203 */
[----:B------:R-:W-:Y:S06]  /*0ab0*/  BRA `(.L_x_662) ;  /* 0x0000000000207947 */ /* 0x000fec0003800000 */
.L_x_659:
[----:B------:R-:W-:-:S04]  /*0ac0*/  LOP3.LUT R3, R5, 0x80000000, R3, 0x48, !PT ;  /* 0x8000000005037812 */ /* 0x000fc800078e4803 */
[----:B------:R-:W-:Y:S01]  /*0ad0*/  LOP3.LUT R3, R3, 0x7f800000, RZ, 0xfc, !PT ;  /* 0x7f80000003037812 */ /* 0x000fe200078efcff */
[----:B------:R-:W-:Y:S06]  /*0ae0*/  BRA `(.L_x_662) ;  /* 0x0000000000147947 */ /* 0x000fec0003800000 */
.L_x_658:
[----:B------:R-:W-:Y:S01]  /*0af0*/  LOP3.LUT R3, R5, 0x80000000, R3, 0x48, !PT ;  /* 0x8000000005037812 */ /* 0x000fe200078e4803 */
[----:B------:R-:W-:Y:S06]  /*0b00*/  BRA `(.L_x_662) ;  /* 0x00000000000c7947 */ /* 0x000fec0003800000 */
.L_x_657:
[----:B------:R-:W0:Y:S01]  /*0b10*/  MUFU.RSQ R3, -QNAN ;  /* 0xffc0000000037908 */ /* 0x000e220000001400 */
[----:B------:R-:W-:Y:S05]  /*0b20*/  BRA `(.L_x_662) ;  /* 0x0000000000047947 */ /* 0x000fea0003800000 */
.L_x_656:
[----:B------:R-:W-:-:S07]  /*0b30*/  FADD.FTZ R3, R0, 255 ;  /* 0x437f000000037421 */ /* 0x000fce0000010000 */
.L_x_662:
[----:B0-----:R-:W-:Y:S02]  /*0b40*/  IMAD.MOV.U32 R13, RZ, RZ, R3 ;  /* 0x000000ffff0d7224 */ /* 0x001fe400078e0003 */
[----:B------:R-:W-:-:S04]  /*0b50*/  IMAD.MOV.U32 R3, RZ, RZ, 0x0 ;  /* 0x00000000ff037424 */ /* 0x000fc800078e00ff */
[----:B------:R-:W-:Y:S05]  /*0b60*/  RET.REL.NODEC R2 `(_Z30compress_float_to_uint8_vectorI6__halfEvPT_iPlPhS3_S2_) ;  /* 0xfffffff402247950 */ /* 0x000fea0003c3ffff */
.L_x_663:
        /* <DEDUP_REMOVED lines=9> */
.L_x_735:


//--------------------- .text._Z25decompress_uint8_to_floatI6__halfEvPhmiiiPT_ --------------------------
	.section	.text._Z25decompress_uint8_to_floatI6__halfEvPhmiiiPT_,"ax",@progbits
	.align	128
        .global         _Z25decompress_uint8_to_floatI6__halfEvPhmiiiPT_
        .type           _Z25decompress_uint8_to_floatI6__halfEvPhmiiiPT_,@function
        .size           _Z25decompress_uint8_to_floatI6__halfEvPhmiiiPT_,(.L_x_736 - _Z25decompress_uint8_to_floatI6__halfEvPhmiiiPT_)
        .other          _Z25decompress_uint8_to_floatI6__halfEvPhmiiiPT_,@"STO_CUDA_ENTRY STV_DEFAULT"
_Z25decompress_uint8_to_floatI6__halfEvPhmiiiPT_:
.text._Z25decompress_uint8_to_floatI6__halfEvPhmiiiPT_:
[----:B------:R-:W-:Y:S01]  /*0000*/  LDC R1, c[0x0][0x37c] ;  /* 0x0000df00ff017b82 */ /* 0x000fe20000000800 */
[----:B------:R-:W0:Y:S07]  /*0010*/  S2R R3, SR_TID.Y ;  /* 0x0000000000037919 */ /* 0x000e2e0000002200 */
[----:B------:R-:W1:Y:S01]  /*0020*/  LDC R8, c[0x0][0x360] ;  /* 0x0000d800ff087b82 */ /* 0x000e620000000800 */
[----:B------:R-:W2:Y:S01]  /*0030*/  LDCU UR6, c[0x0][0x394] ;  /* 0x00007280ff0677ac */ /* 0x000ea20008000800 */
[----:B------:R-:W3:Y:S06]  /*0040*/  LDCU.64 UR8, c[0x0][0x380] ;  /* 0x00007000ff0877ac */ /* 0x000eec0008000a00 */
[----:B------:R-:W0:Y:S08]  /*0050*/  S2UR UR4, SR_CTAID.Y ;  /* 0x00000000000479c3 */ /* 0x000e300000002600 */
[----:B------:R-:W0:Y:S02]  /*0060*/  LDC R2, c[0x0][0x364] ;  /* 0x0000d900ff027b82 */ /* 0x000e240000000800 */
[----:B0-----:R-:W-:Y:S01]  /*0070*/  IMAD R2, R2, UR4, R3 ;  /* 0x0000000402027c24 */ /* 0x001fe2000f8e0203 */
[----:B------:R-:W0:Y:S03]  /*0080*/  LDCU.64 UR4, c[0x0][0x358] ;  /* 0x00006b00ff0477ac */ /* 0x000e260008000a00 */
[----:B--2---:R-:W-:-:S05]  /*0090*/  IMAD R0, R2, UR6, RZ ;  /* 0x0000000602007c24 */ /* 0x004fca000f8e02ff */
[----:B---3--:R-:W-:-:S04]  /*00a0*/  IADD3 R4, P0, PT, R0, UR8, RZ ;  /* 0x0000000800047c10 */ /* 0x008fc8000ff1e0ff */
[----:B------:R-:W-:-:S05]  /*00b0*/  LEA.HI.X.SX32 R5, R0, UR9, 0x1, P0 ;  /* 0x0000000900057c11 */ /* 0x000fca00080f0eff */
[----:B0-----:R-:W2:Y:S04]  /*00c0*/  LDG.E.U16 R0, desc[UR4][R4.64] ;  /* 0x0000000404007981 */ /* 0x001ea8000c1e1500 */
[----:B------:R-:W3:Y:S01]  /*00d0*/  LDG.E.U16 R6, desc[UR4][R4.64+0x2] ;  /* 0x0000020404067981 */ /* 0x000ee2000c1e1500 */
[----:B------:R-:W1:Y:S01]  /*00e0*/  S2UR UR6, SR_CTAID.X ;  /* 0x00000000000679c3 */ /* 0x000e620000002500 */
[----:B------:R-:W-:Y:S01]  /*00f0*/  UMOV UR7, 0x437f0000 ;  /* 0x437f000000077882 */ /* 0x000fe20000000000 */
[----:B------:R-:W-:Y:S01]  /*0100*/  BSSY.RECONVERGENT B0, `(.L_x_664) ;  /* 0x0000015000007945 */ /* 0x000fe20003800200 */
[----:B------:R-:W1:Y:S01]  /*0110*/  S2R R9, SR_TID.X ;  /* 0x0000000000097919 */ /* 0x000e620000002100 */
[----:B------:R-:W-:Y:S02]  /*0120*/  IMAD.U32 R12, RZ, RZ, UR7 ;  /* 0x00000007ff0c7e24 */ /* 0x000fe4000f8e00ff */
[----:B-1----:R-:W-:-:S02]  /*0130*/  IMAD R9, R8, UR6, R9 ;  /* 0x0000000608097c24 */ /* 0x002fc4000f8e0209 */
        /* <DEDUP_REMOVED lines=15> */
[----:B------:R-:W-:Y:S05]  /*0230*/  CALL.REL.NOINC `($__internal_2_$__cuda_sm3x_div_rn_noftz_f32_slowpath) ;  /* 0x0000000000987944 */ /* 0x000fea0003c00000 */
[----:B------:R-:W-:-:S07]  /*0240*/  IMAD.MOV.U32 R3, RZ, RZ, R0 ;  /* 0x000000ffff037224 */ /* 0x000fce00078e0000 */
.L_x_665:
[----:B------:R-:W-:Y:S05]  /*0250*/  BSYNC.RECONVERGENT B0 ;  /* 0x0000000000007941 */ /* 0x000fea0003800200 */
.L_x_664:
[----:B------:R-:W0:Y:S02]  /*0260*/  LDCU UR6, c[0x0][0x390] ;  /* 0x00007200ff0677ac */ /* 0x000e240008000800 */
[----:B0-----:R-:W-:-:S13]  /*0270*/  ISETP.GE.AND P0, PT, R9, UR6, PT ;  /* 0x0000000609007c0c */ /* 0x001fda000bf06270 */
[----:B------:R-:W-:Y:S05]  /*0280*/  @P0 EXIT ;  /* 0x000000000000094d */ /* 0x000fea0003800000 */
[----:B------:R-:W-:Y:S01]  /*0290*/  FMUL R0, R6, R3 ;  /* 0x0000000306007220 */ /* 0x000fe20000400000 */
[----:B------:R-:W0:Y:S01]  /*02a0*/  LDCU UR6, c[0x0][0x370] ;  /* 0x00006e00ff0677ac */ /* 0x000e220008000800 */
[----:B------:R-:W1:Y:S01]  /*02b0*/  LDC.64 R6, c[0x0][0x3a0] ;  /* 0x0000e800ff067b82 */ /* 0x000e620000000a00 */
[----:B------:R-:W2:Y:S03]  /*02c0*/  LDCU UR7, c[0x0][0x390] ;  /* 0x00007200ff0777ac */ /* 0x000ea60008000800 */
[----:B------:R-:W3:Y:S01]  /*02d0*/  FRND R0, R0 ;  /* 0x0000000000007307 */ /* 0x000ee20000201000 */
[----:B0-----:R-:W-:Y:S02]  /*02e0*/  IMAD R8, R8, UR6, RZ ;  /* 0x0000000608087c24 */ /* 0x001fe4000f8e02ff */
[----:B--23--:R-:W-:-:S07]  /*02f0*/  FADD R10, R0, -255 ;  /* 0xc37f0000000a7421 */ /* 0x00cfce0000000000 */
.L_x_668:
[----:B0-----:R-:W-:-:S04]  /*0300*/  IADD3 R12, P0, PT, R9, R4, RZ ;  /* 0x00000004090c7210 */ /* 0x001fc80007f1e0ff */
[----:B------:R-:W-:-:S05]  /*0310*/  LEA.HI.X.SX32 R13, R9, R5, 0x1, P0 ;  /* 0x00000005090d7211 */ /* 0x000fca00000f0eff */
[----:B------:R-:W2:Y:S01]  /*0320*/  LDG.E.U8 R12, desc[UR4][R12.64+0x20] ;  /* 0x000020040c0c7981 */ /* 0x000ea2000c1e1100 */
[----:B------:R-:W0:Y:S01]  /*0330*/  MUFU.RCP R14, R3 ;  /* 0x00000003000e7308 */ /* 0x000e220000001000 */
[----:B------:R-:W-:Y:S01]  /*0340*/  BSSY.RECONVERGENT B0, `(.L_x_666) ;  /* 0x0000010000007945 */ /* 0x000fe20003800200 */
[----:B0-----:R-:W-:-:S04]  /*0350*/  FFMA R15, R14, -R3, 1 ;  /* 0x3f8000000e0f7423 */ /* 0x001fc80000000803 */
[----:B------:R-:W-:Y:S01]  /*0360*/  FFMA R15, R14, R15, R14 ;  /* 0x0000000f0e0f7223 */ /* 0x000fe2000000000e */
[----:B--2---:R-:W-:-:S05]  /*0370*/  I2FP.F32.U32 R11, R12 ;  /* 0x0000000c000b7245 */ /* 0x004fca0000201000 */
[----:B------:R-:W-:Y:S01]  /*0380*/  FADD R0, R10, R11 ;  /* 0x0000000b0a007221 */ /* 0x000fe20000000000 */
[--C-:B------:R-:W-:Y:S02]  /*0390*/  IMAD R11, R2, UR7, R9.reuse ;  /* 0x00000007020b7c24 */ /* 0x100fe4000f8e0209 */
[----:B------:R-:W-:Y:S01]  /*03a0*/  IMAD.IADD R9, R8, 0x1, R9 ;  /* 0x0000000108097824 */ /* 0x000fe200078e0209 */
[----:B------:R-:W0:Y:S01]  /*03b0*/  FCHK P0, R0, R3 ;  /* 0x0000000300007302 */ /* 0x000e220000000000 */
[----:B------:R-:W-:-:S03]  /*03c0*/  FFMA R14, R0, R15, RZ ;  /* 0x0000000f000e7223 */ /* 0x000fc600000000ff */
[----:B------:R-:W-:Y:S01]  /*03d0*/  ISETP.GE.AND P2, PT, R9, UR7, PT ;  /* 0x0000000709007c0c */ /* 0x000fe2000bf46270 */
[----:B------:R-:W-:-:S04]  /*03e0*/  FFMA R12, R14, -R3, R0 ;  /* 0x800000030e0c7223 */ /* 0x000fc80000000000 */
[----:B------:R-:W-:Y:S01]  /*03f0*/  FFMA R12, R15, R12, R14 ;  /* 0x0000000c0f0c7223 */ /* 0x000fe2000000000e */
[----:B0-----:R-:W-:Y:S07]  /*0400*/  @!P0 BRA `(.L_x_667) ;  /* 0x00000000000c8947 */ /* 0x001fee0003800000 */
[----:B------:R-:W-:-:S07]  /*0410*/  MOV R12, 0x430 ;  /* 0x00000430000c7802 */ /* 0x000fce0000000f00 */
[----:B-1----:R-:W-:Y:S05]  /*0420*/  CALL.REL.NOINC `($__internal_2_$__cuda_sm3x_div_rn_noftz_f32_slowpath) ;  /* 0x00000000001c7944 */ /* 0x002fea0003c00000 */
[----:B------:R-:W-:-:S07]  /*0430*/  IMAD.MOV.U32 R12, RZ, RZ, R0 ;  /* 0x000000ffff0c7224 */ /* 0x000fce00078e0000 */
.L_x_667:
[----:B------:R-:W-:Y:S05]  /*0440*/  BSYNC.RECONVERGENT B0 ;  /* 0x0000000000007941 */ /* 0x000fea0003800200 */
.L_x_666:
[----:B------:R-:W-:Y:S01]  /*0450*/  F2FP.F16.F32.PACK_AB R0, RZ, R12 ;  /* 0x0000000cff00723e */ /* 0x000fe200000000ff */
[----:B-1----:R-:W-:-:S05]  /*0460*/  IMAD.WIDE R12, R11, 0x2, R6 ;  /* 0x000000020b0c7825 */ /* 0x002fca00078e0206 */
[----:B------:R0:W-:Y:S01]  /*0470*/  STG.E.U16 desc[UR4][R12.64], R0 ;  /* 0x000000000c007986 */ /* 0x0001e2000c101504 */
[----:B------:R-:W-:Y:S05]  /*0480*/  @!P2 BRA `(.L_x_668) ;  /* 0xfffffffc009ca947 */ /* 0x000fea000383ffff */
[----:B------:R-:W-:Y:S05]  /*0490*/  EXIT ;  /* 0x000000000000794d */ /* 0x000fea0003800000 */
        .weak           $__internal_2_$__cuda_sm3x_div_rn_noftz_f32_slowpath
        .type           $__internal_2_$__cuda_sm3x_div_rn_noftz_f32_slowpath,@function
        .size           $__internal_2_$__cuda_sm3x_div_rn_noftz_f32_slowpath,(.L_x_736 - $__internal_2_$__cuda_sm3x_div_rn_noftz_f32_slowpath)
$__internal_2_$__cuda_sm3x_div_rn_noftz_f32_slowpath:
[--C-:B------:R-:W-:Y:S01]  /*04a0*/  SHF.R.U32.HI R13, RZ, 0x17, R3.reuse ;  /* 0x00000017ff0d7819 */ /* 0x100fe20000011603 */
[----:B------:R-:W-:Y:S01]  /*04b0*/  BSSY.RECONVERGENT B1, `(.L_x_669) ;  /* 0x0000063000017945 */ /* 0x000fe20003800200 */
[----:B------:R-:W-:Y:S01]  /*04c0*/  SHF.R.U32.HI R14, RZ, 0x17, R0 ;  /* 0x00000017ff0e7819 */ /* 0x000fe20000011600 */
[----:B------:R-:W-:Y:S01]  /*04d0*/  IMAD.MOV.U32 R15, RZ, RZ, R3 ;  /* 0x000000ffff0f7224 */ /* 0x000fe200078e0003 */
[----:B------:R-:W-:Y:S02]  /*04e0*/  LOP3.LUT R13, R13, 0xff, RZ, 0xc0, !PT ;  /* 0x000000ff0d0d7812 */ /* 0x000fe400078ec0ff */
[----:B------:R-:W-:-:S03]  /*04f0*/  LOP3.LUT R17, R14, 0xff, RZ, 0xc0, !PT ;  /* 0x000000ff0e117812 */ /* 0x000fc600078ec0ff */
[----:B------:R-:W-:Y:S01]  /*0500*/  VIADD R18, R13, 0xffffffff ;  /* 0xffffffff0d127836 */ /* 0x000fe20000000000 */
[----:B------:R-:W-:-:S04]  /*0510*/  IADD3 R16, PT, PT, R17, -0x1, RZ ;  /* 0xffffffff11107810 */ /* 0x000fc80007ffe0ff */
        /* <DEDUP_REMOVED lines=27> */
.L_x_670:
[----:B------:R-:W-:Y:S01]  /*06d0*/  LEA R16, R13, 0xc0800000, 0x17 ;  /* 0xc08000000d107811 */ /* 0x000fe200078eb8ff */
[----:B------:R-:W-:Y:S01]  /*06e0*/  VIADD R17, R17, 0xffffff81 ;  /* 0xffffff8111117836 */ /* 0x000fe20000000000 */
[----:B------:R-:W-:Y:S02]  /*06f0*/  BSSY.RECONVERGENT B2, `(.L_x_675) ;  /* 0x0000035000027945 */ /* 0x000fe40003800200 */
[----:B------:R-:W-:Y:S01]  /*0700*/  IADD3 R18, PT, PT, -R16, R15, RZ ;  /* 0x0000000f10127210 */ /* 0x000fe20007ffe1ff */
[C---:B------:R-:W-:Y:S01]  /*0710*/  IMAD R0, R17.reuse, -0x800000, R0 ;  /* 0xff80000011007824 */ /* 0x040fe200078e0200 */
[----:B------:R-:W-:Y:S02]  /*0720*/  IADD3 R17, PT, PT, R17, 0x7f, -R13 ;  /* 0x0000007f11117810 */ /* 0x000fe40007ffe80d */
[----:B------:R-:W0:Y:S01]  /*0730*/  MUFU.RCP R15, R18 ;  /* 0x00000012000f7308 */ /* 0x000e220000001000 */
[----:B------:R-:W-:Y:S02]  /*0740*/  FADD.FTZ R19, -R18, -RZ ;  /* 0x800000ff12137221 */ /* 0x000fe40000010100 */
[----:B------:R-:W-:-:S02]  /*0750*/  IMAD.IADD R17, R17, 0x1, R14 ;  /* 0x0000000111117824 */ /* 0x000fc400078e020e */
        /* <DEDUP_REMOVED lines=20> */
[-CC-:B------:R-:W-:Y:S01]  /*08a0*/  FFMA.RZ R13, R15, R19.reuse, R16.reuse ;  /* 0x000000130f0d7223 */ /* 0x180fe2000000c010 */
[C---:B------:R-:W-:Y:S02]  /*08b0*/  ISETP.NE.AND P3, PT, R18.reuse, RZ, PT ;  /* 0x000000ff1200720c */ /* 0x040fe40003f65270 */
[C---:B------:R-:W-:Y:S02]  /*08c0*/  ISETP.NE.AND P1, PT, R18.reuse, RZ, PT ;  /* 0x000000ff1200720c */ /* 0x040fe40003f25270 */
[----:B------:R-:W-:Y:S01]  /*08d0*/  LOP3.LUT R14, R13, 0x7fffff, RZ, 0xc0, !PT ;  /* 0x007fffff0d0e7812 */ /* 0x000fe200078ec0ff */
[CCC-:B------:R-:W-:Y:S01]  /*08e0*/  FFMA.RP R13, R15.reuse, R19.reuse, R16.reuse ;  /* 0x000000130f0d7223 */ /* 0x1c0fe20000008010 */
[----:B------:R-:W-:Y:S01]  /*08f0*/  FFMA.RM R16, R15, R19, R16 ;  /* 0x000000130f107223 */ /* 0x000fe20000004010 */
[----:B------:R-:W-:Y:S01]  /*0900*/  VIADD R15, R18, 0x20 ;  /* 0x00000020120f7836 */ /* 0x000fe20000000000 */
[----:B------:R-:W-:Y:S02]  /*0910*/  LOP3.LUT R14, R14, 0x800000, RZ, 0xfc, !PT ;  /* 0x008000000e0e7812 */ /* 0x000fe400078efcff */
[----:B------:R-:W-:-:S02]  /*0920*/  IADD3 R17, PT, PT, -R18, RZ, RZ ;  /* 0x000000ff12117210 */ /* 0x000fc40007ffe1ff */
        /* <DEDUP_REMOVED lines=13> */
.L_x_677:
[----:B------:R-:W-:-:S04]  /*0a00*/  LOP3.LUT R0, R0, 0x80000000, RZ, 0xc0, !PT ;  /* 0x8000000000007812 */ /* 0x000fc800078ec0ff */
[----:B------:R-:W-:Y:S01]  /*0a10*/  LOP3.LUT R0, R0, 0x7f800000, RZ, 0xfc, !PT ;  /* 0x7f80000000007812 */ /* 0x000fe200078efcff */
[----:B------:R-:W-:Y:S06]  /*0a20*/  BRA `(.L_x_678) ;  /* 0x0000000000047947 */ /* 0x000fec0003800000 */
.L_x_676:
[----:B------:R-:W-:-:S07]  /*0a30*/  IMAD R0, R17, 0x800000, R0 ;  /* 0x0080000011007824 */ /* 0x000fce00078e0200 */
.L_x_678:
[----:B------:R-:W-:Y:S05]  /*0a40*/  BSYNC.RECONVERGENT B2 ;  /* 0x0000000000027941 */ /* 0x000fea0003800200 */
.L_x_675:
[----:B------:R-:W-:Y:S05]  /*0a50*/  BRA `(.L_x_679) ;  /* 0x0000000000207947 */ /* 0x000fea0003800000 */
.L_x_674:
[----:B------:R-:W-:-:S04]  /*0a60*/  LOP3.LUT R0, R15, 0x80000000, R0, 0x48, !PT ;  /* 0x800000000f007812 */ /* 0x000fc800078e4800 */
[----:B------:R-:W-:Y:S01]  /*0a70*/  LOP3.LUT R0, R0, 0x7f800000, RZ, 0xfc, !PT ;  /* 0x7f80000000007812 */ /* 0x000fe200078efcff */
[----:B------:R-:W-:Y:S06]  /*0a80*/  BRA `(.L_x_679) ;  /* 0x0000000000147947 */ /* 0x000fec0003800000 */
.L_x_673:
[----:B------:R-:W-:Y:S01]  /*0a90*/  LOP3.LUT R0, R15, 0x80000000, R0, 0x48, !PT ;  /* 0x800000000f007812 */ /* 0x000fe200078e4800 */
[----:B------:R-:W-:Y:S06]  /*0aa0*/  BRA `(.L_x_679) ;  /* 0x00000000000c7947 */ /* 0x000fec0003800000 */
.L_x_672:
[----:B------:R-:W0:Y:S01]  /*0ab0*/  MUFU.RSQ R0, -QNAN ;  /* 0xffc0000000007908 */ /* 0x000e220000001400 */
[----:B------:R-:W-:Y:S05]  /*0ac0*/  BRA `(.L_x_679) ;  /* 0x0000000000047947 */ /* 0x000fea0003800000 */
.L_x_671:
[----:B------:R-:W-:-:S07]  /*0ad0*/  FADD.FTZ R0, R0, R3 ;  /* 0x0000000300007221 */ /* 0x000fce0000010000 */
.L_x_679:
[----:B------:R-:W-:Y:S05]  /*0ae0*/  BSYNC.RECONVERGENT B1 ;  /* 0x0000000000017941 */ /* 0x000fea0003800200 */
.L_x_669:
[----:B------:R-:W-:-:S04]  /*0af0*/  IMAD.MOV.U32 R13, RZ, RZ, 0x0 ;  /* 0x00000000ff0d7424 */ /* 0x000fc800078e00ff */
[----:B0-----:R-:W-:Y:S05]  /*0b00*/  RET.REL.NODEC R12 `(_Z25decompress_uint8_to_floatI6__halfEvPhmiiiPT_) ;  /* 0xfffffff40c3c7950 */ /* 0x001fea0003c3ffff */
.L_x_680:
        /* <DEDUP_REMOVED lines=15> */
.L_x_736:


//--------------------- .text._Z23compress_float_to_uint8I6__halfEvPT_iiiPhm --------------------------
	.section	.text._Z23compress_float_to_uint8I6__halfEvPT_iiiPhm,"ax",@progbits
	.align	128
        .global         _Z23compress_float_to_uint8I6__halfEvPT_iiiPhm
        .type           _Z23compress_float_to_uint8I6__halfEvPT_iiiPhm,@function
        .size           _Z23compress_float_to_uint8I6__halfEvPT_iiiPhm,(.L_x_737 - _Z23compress_float_to_uint8I6__halfEvPT_iiiPhm)
        .other          _Z23compress_float_to_uint8I6__halfEvPT_iiiPhm,@"STO_CUDA_ENTRY STV_DEFAULT"
_Z23compress_float_to_uint8I6__halfEvPT_iiiPhm:
.text._Z23compress_float_to_uint8I6__halfEvPT_iiiPhm:
[----:B------:R-:W-:Y:S01]  /*0000*/  LDC R1, c[0x0][0x37c] ;  /* 0x0000df00ff017b82 */ /* 0x000fe20000000800 */
[----:B------:R-:W0:Y:S07]  /*0010*/  S2R R3, SR_TID.Y ;  /* 0x0000000000037919 */ /* 0x000e2e0000002200 */
[----:B------:R-:W1:Y:S01]  /*0020*/  LDC R7, c[0x0][0x360] ;  /* 0x0000d800ff077b82 */ /* 0x000e620000000800 */
[----:B------:R-:W2:Y:S01]  /*0030*/  LDCU UR5, c[0x0][0x38c] ;  /* 0x00007180ff0577ac */ /* 0x000ea20008000800 */
[----:B------:R-:W3:Y:S06]  /*0040*/  LDCU.64 UR8, c[0x0][0x398] ;  /* 0x00007300ff0877ac */ /* 0x000eec0008000a00 */
[----:B------:R-:W0:Y:S01]  /*0050*/  S2UR UR4, SR_CTAID.Y ;  /* 0x00000000000479c3 */ /* 0x000e220000002600 */
[----:B------:R-:W4:Y:S07]  /*0060*/  LDCU.64 UR6, c[0x0][0x358] ;  /* 0x00006b00ff0677ac */ /* 0x000f2e0008000a00 */
[----:B------:R-:W0:Y:S02]  /*0070*/  LDC R4, c[0x0][0x364] ;  /* 0x0000d900ff047b82 */ /* 0x000e240000000800 */
[----:B0-----:R-:W-:-:S04]  /*0080*/  IMAD R4, R4, UR4, R3 ;  /* 0x0000000404047c24 */ /* 0x001fc8000f8e0203 */
[----:B--2---:R-:W-:-:S05]  /*0090*/  IMAD R0, R4, UR5, RZ ;  /* 0x0000000504007c24 */ /* 0x004fca000f8e02ff */
[----:B---3--:R-:W-:-:S04]  /*00a0*/  IADD3 R2, P0, PT, R0, UR8, RZ ;  /* 0x0000000800027c10 */ /* 0x008fc8000ff1e0ff */
[----:B------:R-:W-:-:S05]  /*00b0*/  LEA.HI.X.SX32 R3, R0, UR9, 0x1, P0 ;  /* 0x0000000900037c11 */ /* 0x000fca00080f0eff */
[----:B----4-:R-:W2:Y:S04]  /*00c0*/  LDG.E.U16 R5, desc[UR6][R2.64] ;  /* 0x0000000602057981 */ /* 0x010ea8000c1e1500 */
        /* <DEDUP_REMOVED lines=20> */
[----:B------:R-:W-:Y:S05]  /*0210*/  CALL.REL.NOINC `($__internal_3_$__cuda_sm3x_div_rn_noftz_f32_slowpath) ;  /* 0x00000000008c7944 */ /* 0x000fea0003c00000 */
.L_x_682:
[----:B------:R-:W-:Y:S05]  /*0220*/  BSYNC.RECONVERGENT B1 ;  /* 0x0000000000017941 */ /* 0x000fea0003800200 */
.L_x_681:
[----:B------:R-:W0:Y:S01]  /*0230*/  LDCU UR5, c[0x0][0x388] ;  /* 0x00007100ff0577ac */ /* 0x000e220008000800 */
[----:B------:R-:W-:Y:S01]  /*0240*/  BSSY.RECONVERGENT B0, `(.L_x_683) ;  /* 0x000001a000007945 */ /* 0x000fe20003800200 */
[C---:B------:R-:W-:Y:S02]  /*0250*/  ISETP.NE.AND P0, PT, R10.reuse, RZ, PT ;  /* 0x000000ff0a00720c */ /* 0x040fe40003f05270 */
[----:B0-----:R-:W-:-:S13]  /*0260*/  ISETP.GE.AND P1, PT, R10, UR5, PT ;  /* 0x000000050a007c0c */ /* 0x001fda000bf26270 */
[----:B------:R-:W-:Y:S05]  /*0270*/  @P1 BRA `(.L_x_684) ;  /* 0x0000000000581947 */ /* 0x000fea0003800000 */
[----:B------:R-:W0:Y:S01]  /*0280*/  LDC.64 R8, c[0x0][0x380] ;  /* 0x0000e000ff087b82 */ /* 0x000e220000000a00 */
[----:B------:R-:W-:Y:S01]  /*0290*/  FMUL R0, R6, R15 ;  /* 0x0000000f06007220 */ /* 0x000fe20000400000 */
[----:B------:R-:W1:Y:S01]  /*02a0*/  LDCU UR4, c[0x0][0x370] ;  /* 0x00006e00ff0477ac */ /* 0x000e620008000800 */
[----:B------:R-:W-:Y:S02]  /*02b0*/  IMAD.MOV.U32 R17, RZ, RZ, R10 ;  /* 0x000000ffff117224 */ /* 0x000fe400078e000a */
[----:B------:R-:W2:Y:S01]  /*02c0*/  FRND R21, R0 ;  /* 0x0000000000157307 */ /* 0x000ea20000201000 */
[----:B-1----:R-:W-:Y:S02]  /*02d0*/  IMAD R7, R7, UR4, RZ ;  /* 0x0000000407077c24 */ /* 0x002fe4000f8e02ff */
[----:B--2---:R-:W-:-:S07]  /*02e0*/  FADD R23, R21, -255 ;  /* 0xc37f000015177421 */ /* 0x004fce0000000000 */
.L_x_685:
[----:B------:R-:W-:-:S04]  /*02f0*/  IMAD R11, R4, UR5, R17 ;  /* 0x00000005040b7c24 */ /* 0x000fc8000f8e0211 */
[----:B0-----:R-:W-:-:S06]  /*0300*/  IMAD.WIDE R10, R11, 0x2, R8 ;  /* 0x000000020b0a7825 */ /* 0x001fcc00078e0208 */
[----:B------:R-:W2:Y:S02]  /*0310*/  LDG.E.U16 R10, desc[UR6][R10.64] ;  /* 0x000000060a0a7981 */ /* 0x000ea4000c1e1500 */
[----:B--2---:R-:W-:-:S05]  /*0320*/  HADD2.F32 R0, -RZ, R10.H0_H0 ;  /* 0x2000000aff007230 */ /* 0x004fca0000004100 */
[----:B------:R-:W-:-:S06]  /*0330*/  FMUL R0, R0, R15 ;  /* 0x0000000f00007220 */ /* 0x000fcc0000400000 */
[----:B------:R-:W0:Y:S02]  /*0340*/  FRND R0, R0 ;  /* 0x0000000000007307 */ /* 0x000e240000201000 */
[----:B01----:R-:W-:-:S05]  /*0350*/  FMNMX R12, R21, R0, PT ;  /* 0x00000000150c7209 */ /* 0x003fca0003800000 */
[----:B------:R-:W-:Y:S01]  /*0360*/  FADD R14, -R23, R12 ;  /* 0x0000000c170e7221 */ /* 0x000fe20000000100 */
[----:B------:R-:W-:-:S03]  /*0370*/  IADD3 R12, P1, PT, R17, R2, RZ ;  /* 0x00000002110c7210 */ /* 0x000fc60007f3e0ff */
[----:B------:R-:W0:Y:S01]  /*0380*/  F2I.U32.TRUNC.NTZ R19, R14 ;  /* 0x0000000e00137305 */ /* 0x000e22000020f000 */
[----:B------:R-:W-:Y:S01]  /*0390*/  LEA.HI.X.SX32 R13, R17, R3, 0x1, P1 ;  /* 0x00000003110d7211 */ /* 0x000fe200008f0eff */
[----:B------:R-:W-:-:S05]  /*03a0*/  IMAD.IADD R17, R7, 0x1, R17 ;  /* 0x0000000107117824 */ /* 0x000fca00078e0211 */
[----:B------:R-:W-:Y:S01]  /*03b0*/  ISETP.GE.AND P1, PT, R17, UR5, PT ;  /* 0x0000000511007c0c */ /* 0x000fe2000bf26270 */
[----:B0-----:R1:W-:-:S12]  /*03c0*/  STG.E.U8 desc[UR6][R12.64+0x20], R19 ;  /* 0x000020130c007986 */ /* 0x0013d8000c101106 */
[----:B------:R-:W-:Y:S05]  /*03d0*/  @!P1 BRA `(.L_x_685) ;  /* 0xfffffffc00c49947 */ /* 0x000fea000383ffff */
.L_x_684:
[----:B------:R-:W-:Y:S05]  /*03e0*/  BSYNC.RECONVERGENT B0 ;  /* 0x0000000000007941 */ /* 0x000fea0003800200 */
.L_x_683:
[----:B------:R-:W-:Y:S05]  /*03f0*/  @P0 EXIT ;  /* 0x000000000000094d */ /* 0x000fea0003800000 */
[----:B------:R-:W-:-:S04]  /*0400*/  F2FP.F16.F32.PACK_AB R5, R6, R5 ;  /* 0x000000050605723e */ /* 0x000fc800000000ff */
[----:B------:R-:W-:Y:S01]  /*0410*/  PRMT R0, R5, 0x7632, R0 ;  /* 0x0000763205007816 */ /* 0x000fe20000000000 */
[----:B------:R-:W-:Y:S04]  /*0420*/  STG.E.U16 desc[UR6][R2.64], R5 ;  /* 0x0000000502007986 */ /* 0x000fe8000c101506 */
[----:B------:R-:W-:Y:S01]  /*0430*/  STG.E.U16 desc[UR6][R2.64+0x2], R0 ;  /* 0x0000020002007986 */ /* 0x000fe2000c101506 */
[----:B------:R-:W-:Y:S05]  /*0440*/  EXIT ;  /* 0x000000000000794d */ /* 0x000fea0003800000 */
        .weak           $__internal_3_$__cuda_sm3x_div_rn_noftz_f32_slowpath
        .type           $__internal_3_$__cuda_sm3x_div_rn_noftz_f32_slowpath,@function
        .size           $__internal_3_$__cuda_sm3x_div_rn_noftz_f32_slowpath,(.L_x_737 - $__internal_3_$__cuda_sm3x_div_rn_noftz_f32_slowpath)
$__internal_3_$__cuda_sm3x_div_rn_noftz_f32_slowpath:
[--C-:B------:R-:W-:Y:S01]  /*0450*/  SHF.R.U32.HI R0, RZ, 0x17, R9.reuse ;  /* 0x00000017ff007819 */ /* 0x100fe20000011609 */
[----:B------:R-:W-:Y:S04]  /*0460*/  BSSY.RECONVERGENT B0, `(.L_x_686) ;  /* 0x000005d000007945 */ /* 0x000fe80003800200 */
[----:B------:R-:W-:Y:S01]  /*0470*/  BSSY.RELIABLE B2, `(.L_x_687) ;  /* 0x000001b000027945 */ /* 0x000fe20003800100 */
[----:B------:R-:W-:Y:S01]  /*0480*/  IMAD.MOV.U32 R12, RZ, RZ, R9 ;  /* 0x000000ffff0c7224 */ /* 0x000fe200078e0009 */
[----:B------:R-:W-:-:S05]  /*0490*/  LOP3.LUT R11, R0, 0xff, RZ, 0xc0, !PT ;  /* 0x000000ff000b7812 */ /* 0x000fca00078ec0ff */
[----:B------:R-:W-:-:S05]  /*04a0*/  VIADD R13, R11, 0xffffffff ;  /* 0xffffffff0b0d7836 */ /* 0x000fca0000000000 */
[----:B------:R-:W-:-:S13]  /*04b0*/  ISETP.GT.U32.AND P0, PT, R13, 0xfd, PT ;  /* 0x000000fd0d00780c */ /* 0x000fda0003f04070 */
[----:B------:R-:W-:Y:S01]  /*04c0*/  @!P0 IMAD.MOV.U32 R14, RZ, RZ, RZ ;  /* 0x000000ffff0e8224 */ /* 0x000fe200078e00ff */
[----:B------:R-:W-:Y:S06]  /*04d0*/  @!P0 BRA `(.L_x_688) ;  /* 0x0000000000508947 */ /* 0x000fec0003800000 */
[----:B------:R-:W-:Y:S01]  /*04e0*/  FSETP.GTU.FTZ.AND P0, PT, |R9|, +INF , PT ;  /* 0x7f8000000900780b */ /* 0x000fe20003f1c200 */
[----:B------:R-:W-:-:S12]  /*04f0*/  IMAD.MOV.U32 R0, RZ, RZ, R9 ;  /* 0x000000ffff007224 */ /* 0x000fd800078e0009 */
[----:B------:R-:W-:Y:S05]  /*0500*/  @P0 BREAK.RELIABLE B2 ;  /* 0x0000000000020942 */ /* 0x000fea0003800100 */
[----:B------:R-:W-:Y:S05]  /*0510*/  @P0 BRA `(.L_x_689) ;  /* 0x0000000400400947 */ /* 0x000fea0003800000 */
[----:B------:R-:W-:-:S05]  /*0520*/  IMAD.MOV.U32 R9, RZ, RZ, 0x437f0000 ;  /* 0x437f0000ff097424 */ /* 0x000fca00078e00ff */
[----:B------:R-:W-:-:S13]  /*0530*/  LOP3.LUT P0, RZ, R12, 0x7fffffff, R9, 0xc8, !PT ;  /* 0x7fffffff0cff7812 */ /* 0x000fda000780c809 */
[----:B------:R-:W-:Y:S05]  /*0540*/  @!P0 BREAK.RELIABLE B2 ;  /* 0x0000000000028942 */ /* 0x000fea0003800100 */
[----:B------:R-:W-:Y:S05]  /*0550*/  @!P0 BRA `(.L_x_690) ;  /* 0x0000000400288947 */ /* 0x000fea0003800000 */
[----:B------:R-:W-:Y:S02]  /*0560*/  FSETP.NEU.FTZ.AND P0, PT, |R0|, +INF , PT ;  /* 0x7f8000000000780b */ /* 0x000fe40003f1d200 */
[----:B------:R-:W-:-:S04]  /*0570*/  LOP3.LUT P1, RZ, R9, 0x7fffffff, RZ, 0xc0, !PT ;  /* 0x7fffffff09ff7812 */ /* 0x000fc8000782c0ff */
[----:B------:R-:W-:-:S13]  /*0580*/  PLOP3.LUT P0, PT, P0, P1, PT, 0x2f, 0xf2 ;  /* 0x0000000000f2781c */ /* 0x000fda0000702577 */
[----:B------:R-:W-:Y:S05]  /*0590*/  @P0 BREAK.RELIABLE B2 ;  /* 0x0000000000020942 */ /* 0x000fea0003800100 */
[----:B------:R-:W-:Y:S05]  /*05a0*/  @P0 BRA `(.L_x_691) ;  /* 0x00000004000c0947 */ /* 0x000fea0003800000 */
[----:B------:R-:W-:-:S13]  /*05b0*/  LOP3.LUT P0, RZ, R12, 0x7fffffff, RZ, 0xc0, !PT ;  /* 0x7fffffff0cff7812 */ /* 0x000fda000780c0ff */
[----:B------:R-:W-:Y:S05]  /*05c0*/  @!P0 BREAK.RELIABLE B2 ;  /* 0x0000000000028942 */ /* 0x000fea0003800100 */
[----:B------:R-:W-:Y:S05]  /*05d0*/  @!P0 BRA `(.L_x_692) ;  /* 0x0000000000f48947 */ /* 0x000fea0003800000 */
[----:B------:R-:W-:Y:S01]  /*05e0*/  ISETP.GE.AND P0, PT, R13, RZ, PT ;  /* 0x000000ff0d00720c */ /* 0x000fe20003f06270 */
[----:B------:R-:W-:-:S12]  /*05f0*/  IMAD.MOV.U32 R14, RZ, RZ, RZ ;  /* 0x000000ffff0e7224 */ /* 0x000fd800078e00ff */
[----:B------:R-:W-:Y:S01]  /*0600*/  @!P0 FFMA R12, R0, 1.84467440737095516160e+19, RZ ;  /* 0x5f800000000c8823 */ /* 0x000fe200000000ff */
[----:B------:R-:W-:-:S07]  /*0610*/  @!P0 IADD3 R14, PT, PT, R14, 0x40, RZ ;  /* 0x000000400e0e8810 */ /* 0x000fce0007ffe0ff */
.L_x_688:
[----:B------:R-:W-:Y:S05]  /*0620*/  BSYNC.RELIABLE B2 ;  /* 0x0000000000027941 */ /* 0x000fea0003800100 */
.L_x_687:
[----:B------:R-:W-:Y:S01]  /*0630*/  LEA R9, R11, 0xc0800000, 0x17 ;  /* 0xc08000000b097811 */ /* 0x000fe200078eb8ff */
[----:B------:R-:W-:Y:S01]  /*0640*/  UMOV UR4, 0x437f0000 ;  /* 0x437f000000047882 */ /* 0x000fe20000000000 */
[----:B------:R-:W-:Y:S01]  /*0650*/  IADD3 R11, PT, PT, R14, 0x86, -R11 ;  /* 0x000000860e0b7810 */ /* 0x000fe20007ffe80b */
[----:B------:R-:W-:Y:S01]  /*0660*/  UIADD3 UR4, UPT, UPT, UR4, -0x3800000, URZ ;  /* 0xfc80000004047890 */ /* 0x000fe2000fffe0ff */
[----:B------:R-:W-:Y:S01]  /*0670*/  BSSY.RECONVERGENT B2, `(.L_x_693) ;  /* 0x0000032000027945 */ /* 0x000fe20003800200 */
        /* <DEDUP_REMOVED lines=41> */
[----:B------:R-:W-:-:S04]  /*0910*/  LOP3.LUT R0, R0, R11, RZ, 0xc0, !PT ;  /* 0x0000000b00007212 */ /* 0x000fc800078ec0ff */
[----:B------:R-:W-:-:S04]  /*0920*/  IADD3 R0, PT, PT, R13, R0, RZ ;  /* 0x000000000d007210 */ /* 0x000fc80007ffe0ff */
[----:B------:R-:W-:Y:S01]  /*0930*/  LOP3.LUT R9, R0, R9, RZ, 0xfc, !PT ;  /* 0x0000000900097212 */ /* 0x000fe200078efcff */
[----:B------:R-:W-:Y:S06]  /*0940*/  BRA `(.L_x_696) ;  /* 0x0000000000107947 */ /* 0x000fec0003800000 */
.L_x_695:
[----:B------:R-:W-:-:S04]  /*0950*/  LOP3.LUT R9, R9, 0x80000000, RZ, 0xc0, !PT ;  /* 0x8000000009097812 */ /* 0x000fc800078ec0ff */
[----:B------:R-:W-:Y:S01]  /*0960*/  LOP3.LUT R9, R9, 0x7f800000, RZ, 0xfc, !PT ;  /* 0x7f80000009097812 */ /* 0x000fe200078efcff */
[----:B------:R-:W-:Y:S06]  /*0970*/  BRA `(.L_x_696) ;  /* 0x0000000000047947 */ /* 0x000fec0003800000 */
.L_x_694:
[----:B------:R-:W-:-:S07]  /*0980*/  IMAD R9, R11, 0x800000, R9 ;  /* 0x008000000b097824 */ /* 0x000fce00078e0209 */
.L_x_696:
[----:B------:R-:W-:Y:S05]  /*0990*/  BSYNC.RECONVERGENT B2 ;  /* 0x0000000000027941 */ /* 0x000fea0003800200 */
.L_x_693:
[----:B------:R-:W-:Y:S05]  /*09a0*/  BRA `(.L_x_697) ;  /* 0x0000000000207947 */ /* 0x000fea0003800000 */
.L_x_692:
[----:B------:R-:W-:-:S04]  /*09b0*/  LOP3.LUT R9, R12, 0x80000000, R9, 0x48, !PT ;  /* 0x800000000c097812 */ /* 0x000fc800078e4809 */
[----:B------:R-:W-:Y:S01]  /*09c0*/  LOP3.LUT R9, R9, 0x7f800000, RZ, 0xfc, !PT ;  /* 0x7f80000009097812 */ /* 0x000fe200078efcff */
[----:B------:R-:W-:Y:S06]  /*09d0*/  BRA `(.L_x_697) ;  /* 0x0000000000147947 */ /* 0x000fec0003800000 */
.L_x_691:
[----:B------:R-:W-:Y:S01]  /*09e0*/  LOP3.LUT R9, R12, 0x80000000, R9, 0x48, !PT ;  /* 0x800000000c097812 */ /* 0x000fe200078e4809 */
[----:B------:R-:W-:Y:S06]  /*09f0*/  BRA `(.L_x_697) ;  /* 0x00000000000c7947 */ /* 0x000fec0003800000 */
.L_x_690:
[----:B------:R-:W0:Y:S01]  /*0a00*/  MUFU.RSQ R9, -QNAN ;  /* 0xffc0000000097908 */ /* 0x000e220000001400 */
[----:B------:R-:W-:Y:S05]  /*0a10*/  BRA `(.L_x_697) ;  /* 0x0000000000047947 */ /* 0x000fea0003800000 */
.L_x_689:
[----:B------:R-:W-:-:S07]  /*0a20*/  FADD.FTZ R9, R0, 255 ;  /* 0x437f000000097421 */ /* 0x000fce0000010000 */
.L_x_697:
[----:B------:R-:W-:Y:S05]  /*0a30*/  BSYNC.RECONVERGENT B0 ;  /* 0x0000000000007941 */ /* 0x000fea0003800200 */
.L_x_686:
[----:B0-----:R-:W-:Y:S02]  /*0a40*/  IMAD.MOV.U32 R15, RZ, RZ, R9 ;  /* 0x000000ffff0f7224 */ /* 0x001fe400078e0009 */
[----:B------:R-:W-:-:S04]  /*0a50*/  IMAD.MOV.U32 R9, RZ, RZ, 0x0 ;  /* 0x00000000ff097424 */ /* 0x000fc800078e00ff */
[----:B------:R-:W-:Y:S05]  /*0a60*/  RET.REL.NODEC R8 `(_Z23compress_float_to_uint8I6__halfEvPT_iiiPhm) ;  /* 0xfffffff408647950 */ /* 0x000fea0003c3ffff */
.L_x_698:
        /* <DEDUP_REMOVED lines=9> */
.L_x_737:


//--------------------- .text._Z25decompress_uint8_to_floatIfEvPhmiiiPT_ --------------------------
	.section	.text._Z25decompress_uint8_to_floatIfEvPhmiiiPT_,"ax",@progbits
	.align	128
        .global         _Z25decompress_uint8_to_floatIfEvPhmiiiPT_
        .type           _Z25decompress_uint8_to_floatIfEvPhmiiiPT_,@function
        .size           _Z25decompress_uint8_to_floatIfEvPhmiiiPT_,(.L_x_738 - _Z25decompress_uint8_to_floatIfEvPhmiiiPT_)
        .other          _Z25decompress_uint8_to_floatIfEvPhmiiiPT_,@"STO_CUDA_ENTRY STV_DEFAULT"
_Z25decompress_uint8_to_floatIfEvPhmiiiPT_:
.text._Z25decompress_uint8_to_floatIfEvPhmiiiPT_:
        /* <DEDUP_REMOVED lines=12> */
[----:B0-----:R-:W2:Y:S04]  /*00c0*/  LDG.E R3, desc[UR4][R4.64] ;  /* 0x0000000404037981 */ /* 0x001ea8000c1e1900 */
[----:B------:R-:W2:Y:S01]  /*00d0*/  LDG.E R6, desc[UR4][R4.64+0x4] ;  /* 0x0000040404067981 */ /* 0x000ea2000c1e1900 */
[----:B------:R-:W1:Y:S01]  /*00e0*/  S2UR UR6, SR_CTAID.X ;  /* 0x00000000000679c3 */ /* 0x000e620000002500 */
[----:B------:R-:W-:Y:S01]  /*00f0*/  UMOV UR7, 0x437f0000 ;  /* 0x437f000000077882 */ /* 0x000fe20000000000 */
[----:B------:R-:W-:Y:S01]  /*0100*/  BSSY.RECONVERGENT B0, `(.L_x_699) ;  /* 0x0000013000007945 */ /* 0x000fe20003800200 */
[----:B------:R-:W1:Y:S01]  /*0110*/  S2R R9, SR_TID.X ;  /* 0x0000000000097919 */ /* 0x000e620000002100 */
[----:B------:R-:W-:Y:S02]  /*0120*/  IMAD.U32 R12, RZ, RZ, UR7 ;  /* 0x00000007ff0c7e24 */ /* 0x000fe4000f8e00ff */
[----:B-1----:R-:W-:-:S02]  /*0130*/  IMAD R9, R8, UR6, R9 ;  /* 0x0000000608097c24 */ /* 0x002fc4000f8e0209 */
[----:B--2---:R-:W-:-:S04]  /*0140*/  FADD R3, -R3, R6 ;  /* 0x0000000603037221 */ /* 0x004fc80000000100 */
        /* <DEDUP_REMOVED lines=12> */
[----:B------:R-:W-:Y:S05]  /*0210*/  CALL.REL.NOINC `($__internal_4_$__cuda_sm3x_div_rn_noftz_f32_slowpath) ;  /* 0x0000000000947944 */ /* 0x000fea0003c00000 */
[----:B------:R-:W-:-:S07]  /*0220*/  IMAD.MOV.U32 R3, RZ, RZ, R0 ;  /* 0x000000ffff037224 */ /* 0x000fce00078e0000 */
.L_x_700:
[----:B------:R-:W-:Y:S05]  /*0230*/  BSYNC.RECONVERGENT B0 ;  /* 0x0000000000007941 */ /* 0x000fea0003800200 */
.L_x_699:
        /* <DEDUP_REMOVED lines=10> */
.L_x_703:
        /* <DEDUP_REMOVED lines=18> */
[----:B-1----:R-:W-:Y:S05]  /*0400*/  CALL.REL.NOINC `($__internal_4_$__cuda_sm3x_div_rn_noftz_f32_slowpath) ;  /* 0x0000000000187944 */ /* 0x002fea0003c00000 */
[----:B------:R-:W-:-:S07]  /*0410*/  IMAD.MOV.U32 R15, RZ, RZ, R0 ;  /* 0x000000ffff0f7224 */ /* 0x000fce00078e0000 */
.L_x_702:
[----:B------:R-:W-:Y:S05]  /*0420*/  BSYNC.RECONVERGENT B0 ;  /* 0x0000000000007941 */ /* 0x000fea0003800200 */
.L_x_701:
[----:B-1----:R-:W-:-:S05]  /*0430*/  IMAD.WIDE R12, R11, 0x4, R6 ;  /* 0x000000040b0c7825 */ /* 0x002fca00078e0206 */
[----:B------:R0:W-:Y:S01]  /*0440*/  STG.E desc[UR4][R12.64], R15 ;  /* 0x0000000f0c007986 */ /* 0x0001e2000c101904 */
[----:B------:R-:W-:Y:S05]  /*0450*/  @!P2 BRA `(.L_x_703) ;  /* 0xfffffffc00a0a947 */ /* 0x000fea000383ffff */
[----:B------:R-:W-:Y:S05]  /*0460*/  EXIT ;  /* 0x000000000000794d */ /* 0x000fea0003800000 */
        .weak           $__internal_4_$__cuda_sm3x_div_rn_noftz_f32_slowpath
        .type           $__internal_4_$__cuda_sm3x_div_rn_noftz_f32_slowpath,@function
        .size           $__internal_4_$__cuda_sm3x_div_rn_noftz_f32_slowpath,(.L_x_738 - $__internal_4_$__cuda_sm3x_div_rn_noftz_f32_slowpath)
$__internal_4_$__cuda_sm3x_div_rn_noftz_f32_slowpath:
        /* <DEDUP_REMOVED lines=30> */
[----:B------:R-:W-:Y:S01]  /*0650*/  @P0 IMAD.MOV.U32 R14, RZ, RZ, RZ ;  /* 0x000000ffff0e0224 */ /* 0x000fe200078e00ff */
[----:B------:R-:W-:Y:S01]  /*0660*/  @!P0 MOV R14, 0xffffffc0 ;  /* 0xffffffc0000e8802 */ /* 0x000fe20000000f00 */
[----:B------:R-:W-:Y:S01]  /*0670*/  @!P0 FFMA R0, R0, 1.84467440737095516160e+19, RZ ;  /* 0x5f80000000008823 */ /* 0x000fe200000000ff */
[----:B------:R-:W-:-:S03]  /*0680*/  @!P1 FFMA R15, R3, 1.84467440737095516160e+19, RZ ;  /* 0x5f800000030f9823 */ /* 0x000fc600000000ff */
[----:B------:R-:W-:-:S07]  /*0690*/  @!P1 VIADD R14, R14, 0x40 ;  /* 0x000000400e0e9836 */ /* 0x000fce0000000000 */
.L_x_705:
        /* <DEDUP_REMOVED lines=29> */
[-C--:B------:R-:W-:Y:S01]  /*0870*/  FFMA.RZ R13, R15, R19.reuse, R16 ;  /* 0x000000130f0d7223 */ /* 0x080fe2000000c010 */
[----:B------:R-:W-:Y:S01]  /*0880*/  IMAD.MOV R17, RZ, RZ, -R18 ;  /* 0x000000ffff117224 */ /* 0x000fe200078e0a12 */
[C---:B------:R-:W-:Y:S02]  /*0890*/  ISETP.NE.AND P3, PT, R18.reuse, RZ, PT ;  /* 0x000000ff1200720c */ /* 0x040fe40003f65270 */
[C---:B------:R-:W-:Y:S02]  /*08a0*/  ISETP.NE.AND P1, PT, R18.reuse, RZ, PT ;  /* 0x000000ff1200720c */ /* 0x040fe40003f25270 */
[----:B------:R-:W-:Y:S01]  /*08b0*/  LOP3.LUT R14, R13, 0x7fffff, RZ, 0xc0, !PT ;  /* 0x007fffff0d0e7812 */ /* 0x000fe200078ec0ff */
[CCC-:B------:R-:W-:Y:S01]  /*08c0*/  FFMA.RP R13, R15.reuse, R19.reuse, R16.reuse ;  /* 0x000000130f0d7223 */ /* 0x1c0fe20000008010 */
[----:B------:R-:W-:Y:S01]  /*08d0*/  FFMA.RM R16, R15, R19, R16 ;  /* 0x000000130f107223 */ /* 0x000fe20000004010 */
[----:B------:R-:W-:Y:S02]  /*08e0*/  IADD3 R15, PT, PT, R18, 0x20, RZ ;  /* 0x00000020120f7810 */ /* 0x000fe40007ffe0ff */
[----:B------:R-:W-:-:S02]  /*08f0*/  LOP3.LUT R14, R14, 0x800000, RZ, 0xfc, !PT ;  /* 0x008000000e0e7812 */ /* 0x000fc400078efcff */
        /* <DEDUP_REMOVED lines=13> */
.L_x_712:
[----:B------:R-:W-:-:S04]  /*09d0*/  LOP3.LUT R0, R0, 0x80000000, RZ, 0xc0, !PT ;  /* 0x8000000000007812 */ /* 0x000fc800078ec0ff */
[----:B------:R-:W-:Y:S01]  /*09e0*/  LOP3.LUT R0, R0, 0x7f800000, RZ, 0xfc, !PT ;  /* 0x7f80000000007812 */ /* 0x000fe200078efcff */
[----:B------:R-:W-:Y:S06]  /*09f0*/  BRA `(.L_x_713) ;  /* 0x0000000000047947 */ /* 0x000fec0003800000 */
.L_x_711:
[----:B------:R-:W-:-:S07]  /*0a00*/  IMAD R0, R17, 0x800000, R0 ;  /* 0x0080000011007824 */ /* 0x000fce00078e0200 */
.L_x_713:
[----:B------:R-:W-:Y:S05]  /*0a10*/  BSYNC.RECONVERGENT B2 ;  /* 0x0000000000027941 */ /* 0x000fea0003800200 */
.L_x_710:
[----:B------:R-:W-:Y:S05]  /*0a20*/  BRA `(.L_x_714) ;  /* 0x0000000000207947 */ /* 0x000fea0003800000 */
.L_x_709:
[----:B------:R-:W-:-:S04]  /*0a30*/  LOP3.LUT R0, R15, 0x80000000, R0, 0x48, !PT ;  /* 0x800000000f007812 */ /* 0x000fc800078e4800 */
[----:B------:R-:W-:Y:S01]  /*0a40*/  LOP3.LUT R0, R0, 0x7f800000, RZ, 0xfc, !PT ;  /* 0x7f80000000007812 */ /* 0x000fe200078efcff */
[----:B------:R-:W-:Y:S06]  /*0a50*/  BRA `(.L_x_714) ;  /* 0x0000000000147947 */ /* 0x000fec0003800000 */
.L_x_708:
[----:B------:R-:W-:Y:S01]  /*0a60*/  LOP3.LUT R0, R15, 0x80000000, R0, 0x48, !PT ;  /* 0x800000000f007812 */ /* 0x000fe200078e4800 */
[----:B------:R-:W-:Y:S06]  /*0a70*/  BRA `(.L_x_714) ;  /* 0x00000000000c7947 */ /* 0x000fec0003800000 */
.L_x_707:
[----:B------:R-:W0:Y:S01]  /*0a80*/  MUFU.RSQ R0, -QNAN ;  /* 0xffc0000000007908 */ /* 0x000e220000001400 */
[----:B------:R-:W-:Y:S05]  /*0a90*/  BRA `(.L_x_714) ;  /* 0x0000000000047947 */ /* 0x000fea0003800000 */
.L_x_706:
[----:B------:R-:W-:-:S07]  /*0aa0*/  FADD.FTZ R0, R0, R3 ;  /* 0x0000000300007221 */ /* 0x000fce0000010000 */
.L_x_714:
[----:B------:R-:W-:Y:S05]  /*0ab0*/  BSYNC.RECONVERGENT B1 ;  /* 0x0000000000017941 */ /* 0x000fea0003800200 */
.L_x_704:
[----:B------:R-:W-:-:S04]  /*0ac0*/  IMAD.MOV.U32 R13, RZ, RZ, 0x0 ;  /* 0x00000000ff0d7424 */ /* 0x000fc800078e00ff */
[----:B0-----:R-:W-:Y:S05]  /*0ad0*/  RET.REL.NODEC R12 `(_Z25decompress_uint8_to_floatIfEvPhmiiiPT_) ;  /* 0xfffffff40c487950 */ /* 0x001fea0003c3ffff */
.L_x_715:
        /* <DEDUP_REMOVED lines=10> */
.L_x_738:


//--------------------- .text._Z23compress_float_to_uint8IfEvPT_iiiPhm --------------------------
	.section	.text._Z23compress_float_to_uint8IfEvPT_iiiPhm,"ax",@progbits
	.align	128
        .global         _Z23compress_float_to_uint8IfEvPT_iiiPhm
        .type           _Z23compress_float_to_uint8IfEvPT_iiiPhm,@function
        .size           _Z23compress_float_to_uint8IfEvPT_iiiPhm,(.L_x_739 - _Z23compress_float_to_uint8IfEvPT_iiiPhm)
        .other          _Z23compress_float_to_uint8IfEvPT_iiiPhm,@"STO_CUDA_ENTRY STV_DEFAULT"
_Z23compress_float_to_uint8IfEvPT_iiiPhm:
.text._Z23compress_float_to_uint8IfEvPT_iiiPhm:
        /* <DEDUP_REMOVED lines=12> */
[----:B----4-:R-:W2:Y:S04]  /*00c0*/  LDG.E R4, desc[UR6][R2.64] ;  /* 0x0000000602047981 */ /* 0x010ea8000c1e1900 */
        /* <DEDUP_REMOVED lines=18> */
[----:B------:R-:W-:Y:S05]  /*01f0*/  CALL.REL.NOINC `($__internal_5_$__cuda_sm3x_div_rn_noftz_f32_slowpath) ;  /* 0x0000000000807944 */ /* 0x000fea0003c00000 */
.L_x_717:
[----:B------:R-:W-:Y:S05]  /*0200*/  BSYNC.RECONVERGENT B1 ;  /* 0x0000000000017941 */ /* 0x000fea0003800200 */
.L_x_716:
        /* <DEDUP_REMOVED lines=12> */
.L_x_720:
[----:B------:R-:W-:-:S04]  /*02d0*/  IMAD R11, R6, UR5, R15 ;  /* 0x00000005060b7c24 */ /* 0x000fc8000f8e020f */
[----:B0-----:R-:W-:-:S06]  /*02e0*/  IMAD.WIDE R10, R11, 0x4, R8 ;  /* 0x000000040b0a7825 */ /* 0x001fcc00078e0208 */
[----:B------:R-:W2:Y:S02]  /*02f0*/  LDG.E R11, desc[UR6][R10.64] ;  /* 0x000000060a0b7981 */ /* 0x000ea4000c1e1900 */
[----:B--2---:R-:W-:-:S06]  /*0300*/  FMUL R14, R11, R0 ;  /* 0x000000000b0e7220 */ /* 0x004fcc0000400000 */
        /* <DEDUP_REMOVED lines=10> */
.L_x_719:
[----:B------:R-:W-:Y:S05]  /*03b0*/  BSYNC.RECONVERGENT B0 ;  /* 0x0000000000007941 */ /* 0x000fea0003800200 */
.L_x_718:
[----:B------:R-:W-:Y:S05]  /*03c0*/  @P0 EXIT ;  /* 0x000000000000094d */ /* 0x000fea0003800000 */
[----:B------:R-:W-:Y:S04]  /*03d0*/  STG.E desc[UR6][R2.64], R4 ;  /* 0x0000000402007986 */ /* 0x000fe8000c101906 */
[----:B------:R-:W-:Y:S01]  /*03e0*/  STG.E desc[UR6][R2.64+0x4], R5 ;  /* 0x0000040502007986 */ /* 0x000fe2000c101906 */
[----:B------:R-:W-:Y:S05]  /*03f0*/  EXIT ;  /* 0x000000000000794d */ /* 0x000fea0003800000 */
        .weak           $__internal_5_$__cuda_sm3x_div_rn_noftz_f32_slowpath
        .type           $__internal_5_$__cuda_sm3x_div_rn_noftz_f32_slowpath,@function
        .size           $__internal_5_$__cuda_sm3x_div_rn_noftz_f32_slowpath,(.L_x_739 - $__internal_5_$__cuda_sm3x_div_rn_noftz_f32_slowpath)
$__internal_5_$__cuda_sm3x_div_rn_noftz_f32_slowpath:
        /* <DEDUP_REMOVED lines=29> */
.L_x_723:
[----:B------:R-:W-:Y:S05]  /*05d0*/  BSYNC.RELIABLE B2 ;  /* 0x0000000000027941 */ /* 0x000fea0003800100 */
.L_x_722:
        /* <DEDUP_REMOVED lines=50> */
.L_x_730:
[----:B------:R-:W-:-:S04]  /*0900*/  LOP3.LUT R9, R9, 0x80000000, RZ, 0xc0, !PT ;  /* 0x8000000009097812 */ /* 0x000fc800078ec0ff */
[----:B------:R-:W-:Y:S01]  /*0910*/  LOP3.LUT R9, R9, 0x7f800000, RZ, 0xfc, !PT ;  /* 0x7f80000009097812 */ /* 0x000fe200078efcff */
[----:B------:R-:W-:Y:S06]  /*0920*/  BRA `(.L_x_731) ;  /* 0x0000000000047947 */ /* 0x000fec0003800000 */
.L_x_729:
[----:B------:R-:W-:-:S07]  /*0930*/  IMAD R9, R11, 0x800000, R9 ;  /* 0x008000000b097824 */ /* 0x000fce00078e0209 */
.L_x_731:
[----:B------:R-:W-:Y:S05]  /*0940*/  BSYNC.RECONVERGENT B2 ;  /* 0x0000000000027941 */ /* 0x000fea0003800200 */
.L_x_728:
[----:B------:R-:W-:Y:S05]  /*0950*/  BRA `(.L_x_732) ;  /* 0x0000000000207947 */ /* 0x000fea0003800000 */
.L_x_727:
[----:B------:R-:W-:-:S04]  /*0960*/  LOP3.LUT R9, R12, 0x80000000, R9, 0x48, !PT ;  /* 0x800000000c097812 */ /* 0x000fc800078e4809 */
[----:B------:R-:W-:Y:S01]  /*0970*/  LOP3.LUT R9, R9, 0x7f800000, RZ, 0xfc, !PT ;  /* 0x7f80000009097812 */ /* 0x000fe200078efcff */
[----:B------:R-:W-:Y:S06]  /*0980*/  BRA `(.L_x_732) ;  /* 0x0000000000147947 */ /* 0x000fec0003800000 */
.L_x_726:
[----:B------:R-:W-:Y:S01]  /*0990*/  LOP3.LUT R9, R12, 0x80000000, R9, 0x48, !PT ;  /* 0x800000000c097812 */ /* 0x000fe200078e4809 */
[----:B------:R-:W-:Y:S06]  /*09a0*/  BRA `(.L_x_732) ;  /* 0x00000000000c7947 */ /* 0x000fec0003800000 */
.L_x_725:
[----:B------:R-:W0:Y:S01]  /*09b0*/  MUFU.RSQ R9, -QNAN ;  /* 0xffc0000000097908 */ /* 0x000e220000001400 */
[----:B------:R-:W-:Y:S05]  /*09c0*/  BRA `(.L_x_732) ;  /* 0x0000000000047947 */ /* 0x000fea0003800000 */
.L_x_724:
[----:B------:R-:W-:-:S07]  /*09d0*/  FADD.FTZ R9, R0, 255 ;  /* 0x437f000000097421 */ /* 0x000fce0000010000 */
.L_x_732:
[----:B------:R-:W-:Y:S05]  /*09e0*/  BSYNC.RECONVERGENT B0 ;  /* 0x0000000000007941 */ /* 0x000fea0003800200 */
.L_x_721:
[----:B0-----:R-:W-:Y:S02]  /*09f0*/  IMAD.MOV.U32 R0, RZ, RZ, R9 ;  /* 0x000000ffff007224 */ /* 0x001fe400078e0009 */
[----:B------:R-:W-:-:S04]  /*0a00*/  IMAD.MOV.U32 R9, RZ, RZ, 0x0 ;  /* 0x00000000ff097424 */ /* 0x000fc800078e00ff */
[----:B------:R-:W-:Y:S05]  /*0a10*/  RET.REL.NODEC R8 `(_Z23compress_float_to_uint8IfEvPT_iiiPhm) ;  /* 0xfffffff408787950 */ /* 0x000fea0003c3ffff */
.L_x_733:
        /* <DEDUP_REMOVED lines=14> */
.L_x_739:


//--------------------- .nv.shared._ZN3cub18CUB_300001_SM_10006detail6reduce28DeviceReduceSingleTileKernelINS2_10policy_hubIfjN4cuda3__47maximumIvEEE10Policy1000EPfSB_iS8_ffNS5_3std3__410__identityEEEvT0_T1_T2_T3_T4_T6_ --------------------------
	.section	.nv.shared._ZN3cub18CUB_300001_SM_10006detail6reduce28DeviceReduceSingleTileKernelINS2_10policy_hubIfjN4cuda3__47maximumIvEEE10Policy1000EPfSB_iS8_ffNS5_3std3__410__identityEEEvT0_T1_T2_T3_T4_T6_,"aw",@nobits
	.sectionflags	@""
	.align	4
.nv.shared._ZN3cub18CUB_300001_SM_10006detail6reduce28DeviceReduceSingleTileKernelINS2_10policy_hubIfjN4cuda3__47maximumIvEEE10Policy1000EPfSB_iS8_ffNS5_3std3__410__identityEEEvT0_T1_T2_T3_T4_T6_:
	.zero		1068


//--------------------- .nv.shared.reserved.0     --------------------------
	.section	.nv.shared.reserved.0,"aw",@nobits
	.weak		__nv_reservedSMEM_offset_0_alias
	.size		__nv_reservedSMEM_offset_0_alias, 0, 64
	.other		__nv_reservedSMEM_offset_0_alias,@"STO_CUDA_RESERVED_SHARED STV_DEFAULT"
__nv_reservedSMEM_offset_0_alias:
	.zero		0
	.zero		64


//--------------------- .nv.global                --------------------------
	.section	.nv.global,"aw",@nobits
.nv.global:
	.type		_ZN34_INTERNAL_4e2cb107_4_k_cu_bad696276thrust24THRUST_300001_SM_1000_NS12placeholders2_5E,@object
	.size		_ZN34_INTERNAL_4e2cb107_4_k_cu_bad696276thrust24THRUST_300001_SM_1000_NS12placeholders2_5E,(_ZN34_INTERNAL_4e2cb107_4_k_cu_bad696274cuda3std3__45__cpo6cbeginE - _ZN34_INTERNAL_4e2cb107_4_k_cu_bad696276thrust24THRUST_300001_SM_1000_NS12placeholders2_5E)
_ZN34_INTERNAL_4e2cb107_4_k_cu_bad696276thrust24THRUST_300001_SM_1000_NS12placeholders2_5E:
	.zero		1
	.type		_ZN34_INTERNAL_4e2cb107_4_k_cu_bad696274cuda3std3__45__cpo6cbeginE,@object
	.size		_ZN34_INTERNAL_4e2cb107_4_k_cu_bad696274cuda3std3__45__cpo6cbeginE,(_ZN34_INTERNAL_4e2cb107_4_k_cu_bad696274cuda3std6ranges3__45__cpo6cbeginE - _ZN34_INTERNAL_4e2cb107_4_k_cu_bad696274cuda3std3__45__cpo6cbeginE)
_ZN34_INTERNAL_4e2cb107_4_k_cu_bad696274cuda3std3__45__cpo6cbeginE:
	.zero		1
	.type		_ZN34_INTERNAL_4e2cb107_4_k_cu_bad696274cuda3std6ranges3__45__cpo6cbeginE,@object
	.size		_ZN34_INTERNAL_4e2cb107_4_k_cu_bad696274cuda3std6ranges3__45__cpo6cbeginE,(_ZN34_INTERNAL_4e2cb107_4_k_cu_bad696274cuda3std3__48in_placeE - _ZN34_INTERNAL_4e2cb107_4_k_cu_bad696274cuda3std6ranges3__45__cpo6cbeginE)
_ZN34_INTERNAL_4e2cb107_4_k_cu_bad696274cuda3std6ranges3__45__cpo6cbeginE:
	.zero		1
	.type		_ZN34_INTERNAL_4e2cb107_4_k_cu_bad696274cuda3std3__48in_placeE,@object
	.size		_ZN34_INTERNAL_4e2cb107_4_k_cu_bad696274cuda3std3__48in_placeE,(_ZN34_INTERNAL_4e2cb107_4_k_cu_bad696274cuda3std6ranges3__45__cpo4sizeE - _ZN34_INTERNAL_4e2cb107_4_k_cu_bad696274cuda3std3__48in_placeE)
_ZN34_INTERNAL_4e2cb107_4_k_cu_bad696274cuda3std3__48in_placeE:
	.zero		1
	.type		_ZN34_INTERNAL_4e2cb107_4_k_cu_bad696274cuda3std6ranges3__45__cpo4sizeE,@object
	.size		_ZN34_INTERNAL_4e2cb107_4_k_cu_bad696274cuda3std6ranges3__45__cpo4sizeE,(_ZN34_INTERNAL_4e2cb107_4_k_cu_bad696276thrust24THRUST_300001_SM_1000_NS12placeholders2_9E - _ZN34_INTERNAL_4e2cb107_4_k_cu_bad696274cuda3std6ranges3__45__cpo4sizeE)
_ZN34_INTERNAL_4e2cb107_4_k_cu_bad696274cuda3std6ranges3__45__cpo4sizeE:
	.zero		1
	.type		_ZN34_INTERNAL_4e2cb107_4_k_cu_bad696276thrust24THRUST_300001_SM_1000_NS12placeholders2_9E,@object
	.size		_ZN34_INTERNAL_4e2cb107_4_k_cu_bad696276thrust24THRUST_300001_SM_1000_NS12placeholders2_9E,(_ZN34_INTERNAL_4e2cb107_4_k_cu_bad696274cuda3std3__45__cpo7crbeginE - _ZN34_INTERNAL_4e2cb107_4_k_cu_bad696276thrust24THRUST_300001_SM_1000_NS12placeholders2_9E)
_ZN34_INTERNAL_4e2cb107_4_k_cu_bad696276thrust24THRUST_300001_SM_1000_NS12placeholders2_9E:
	.zero		1
	.type		_ZN34_INTERNAL_4e2cb107_4_k_cu_bad696274cuda3std3__45__cpo7crbeginE,@object
	.size		_ZN34_INTERNAL_4e2cb107_4_k_cu_bad696274cuda3std3__45__cpo7crbeginE,(_ZN34_INTERNAL_4e2cb107_4_k_cu_bad696274cuda3std6ranges3__45__cpo4nextE - _ZN34_INTERNAL_4e2cb107_4_k_cu_bad696274cuda3std3__45__cpo7crbeginE)
_ZN34_INTERNAL_4e2cb107_4_k_cu_bad696274cuda3std3__45__cpo7crbeginE:
	.zero		1
	.type		_ZN34_INTERNAL_4e2cb107_4_k_cu_bad696274cuda3std6ranges3__45__cpo4nextE,@object
	.size		_ZN34_INTERNAL_4e2cb107_4_k_cu_bad696274cuda3std6ranges3__45__cpo4nextE,(_ZN34_INTERNAL_4e2cb107_4_k_cu_bad696274cuda3std6ranges3__45__cpo4swapE - _ZN34_INTERNAL_4e2cb107_4_k_cu_bad696274cuda3std6ranges3__45__cpo4nextE)
_ZN34_INTERNAL_4e2cb107_4_k_cu_bad696274cuda3std6ranges3__45__cpo4nextE:
	.zero		1
	.type		_ZN34_INTERNAL_4e2cb107_4_k_cu_bad696274cuda3std6ranges3__45__cpo4swapE,@object
	.size		_ZN34_INTERNAL_4e2cb107_4_k_cu_bad696274cuda3std6ranges3__45__cpo4swapE,(_ZN34_INTERNAL_4e2cb107_4_k_cu_bad696276thrust24THRUST_300001_SM_1000_NS12placeholders2_1E - _ZN34_INTERNAL_4e2cb107_4_k_cu_bad696274cuda3std6ranges3__45__cpo4swapE)
_ZN34_INTERNAL_4e2cb107_4_k_cu_bad696274cuda3std6ranges3__45__cpo4swapE:
	.zero		1
	.type		_ZN34_INTERNAL_4e2cb107_4_k_cu_bad696276thrust24THRUST_300001_SM_1000_NS12placeholders2_1E,@object
	.size		_ZN34_INTERNAL_4e2cb107_4_k_cu_bad696276thrust24THRUST_300001_SM_1000_NS12placeholders2_1E,(_ZN34_INTERNAL_4e2cb107_4_k_cu_bad696276thrust24THRUST_300001_SM_1000_NS12placeholders2_3E - _ZN34_INTERNAL_4e2cb107_4_k_cu_bad696276thrust24THRUST_300001_SM_1000_NS12placeholders2_1E)
_ZN34_INTERNAL_4e2cb107_4_k_cu_bad696276thrust24THRUST_300001_SM_1000_NS12placeholders2_1E:
	.zero		1
	.type		_ZN34_INTERNAL_4e2cb107_4_k_cu_bad696276thrust24THRUST_300001_SM_1000_NS12placeholders2_3E,@object
	.size		_ZN34_INTERNAL_4e2cb107_4_k_cu_bad696276thrust24THRUST_300001_SM_1000_NS12placeholders2_3E,(_ZN34_INTERNAL_4e2cb107_4_k_cu_bad696274cuda3std3__45__cpo5beginE - _ZN34_INTERNAL_4e2cb107_4_k_cu_bad696276thrust24THRUST_300001_SM_1000_NS12placeholders2_3E)
_ZN34_INTERNAL_4e2cb107_4_k_cu_bad696276thrust24THRUST_300001_SM_1000_NS12placeholders2_3E:
	.zero		1
	.type		_ZN34_INTERNAL_4e2cb107_4_k_cu_bad696274cuda3std3__45__cpo5beginE,@object
	.size		_ZN34_INTERNAL_4e2cb107_4_k_cu_bad696274cuda3std3__45__cpo5beginE,(_ZN34_INTERNAL_4e2cb107_4_k_cu_bad696274cuda3std6ranges3__45__cpo5beginE - _ZN34_INTERNAL_4e2cb107_4_k_cu_bad696274cuda3std3__45__cpo5beginE)
_ZN34_INTERNAL_4e2cb107_4_k_cu_bad696274cuda3std3__45__cpo5beginE:
	.zero		1
	.type		_ZN34_INTERNAL_4e2cb107_4_k_cu_bad696274cuda3std6ranges3__45__cpo5beginE,@object
	.size		_ZN34_INTERNAL_4e2cb107_4_k_cu_bad696274cuda3std6ranges3__45__cpo5beginE,(_ZN34_INTERNAL_4e2cb107_4_k_cu_bad696274cuda3std3__436_GLOBAL__N__4e2cb107_4_k_cu_bad696276ignoreE - _ZN34_INTERNAL_4e2cb107_4_k_cu_bad696274cuda3std6ranges3__45__cpo5beginE)
_ZN34_INTERNAL_4e2cb107_4_k_cu_bad696274cuda3std6ranges3__45__cpo5beginE:
	.zero		1
	.type		_ZN34_INTERNAL_4e2cb107_4_k_cu_bad696274cuda3std3__436_GLOBAL__N__4e2cb107_4_k_cu_bad696276ignoreE,@object
	.size		_ZN34_INTERNAL_4e2cb107_4_k_cu_bad696274cuda3std3__436_GLOBAL__N__4e2cb107_4_k_cu_bad696276ignoreE,(_ZN34_INTERNAL_4e2cb107_4_k_cu_bad696274cuda3std6ranges3__45__cpo4dataE - _ZN34_INTERNAL_4e2cb107_4_k_cu_bad696274cuda3std3__436_GLOBAL__N__4e2cb107_4_k_cu_bad696276ignoreE)
_ZN34_INTERNAL_4e2cb107_4_k_cu_bad696274cuda3std3__436_GLOBAL__N__4e2cb107_4_k_cu_bad696276ignoreE:
	.zero		1
	.type		_ZN34_INTERNAL_4e2cb107_4_k_cu_bad696274cuda3std6ranges3__45__cpo4dataE,@object
	.size		_ZN34_INTERNAL_4e2cb107_4_k_cu_bad696274cuda3std6ranges3__45__cpo4dataE,(_ZN34_INTERNAL_4e2cb107_4_k_cu_bad696276thrust24THRUST_300001_SM_1000_NS12placeholders2_7E - _ZN34_INTERNAL_4e2cb107_4_k_cu_bad696274cuda3std6ranges3__45__cpo4dataE)
_ZN34_INTERNAL_4e2cb107_4_k_cu_bad696274cuda3std6ranges3__45__cpo4dataE:
	.zero		1
	.type		_ZN34_INTERNAL_4e2cb107_4_k_cu_bad696276thrust24THRUST_300001_SM_1000_NS12placeholders2_7E,@object
	.size		_ZN34_INTERNAL_4e2cb107_4_k_cu_bad696276thrust24THRUST_300001_SM_1000_NS12placeholders2_7E,(_ZN34_INTERNAL_4e2cb107_4_k_cu_bad696274cuda3std3__45__cpo6rbeginE - _ZN34_INTERNAL_4e2cb107_4_k_cu_bad696276thrust24THRUST_300001_SM_1000_NS12placeholders2_7E)
_ZN34_INTERNAL_4e2cb107_4_k_cu_bad696276thrust24THRUST_300001_SM_1000_NS12placeholders2_7E:
	.zero		1
	.type		_ZN34_INTERNAL_4e2cb107_4_k_cu_bad696274cuda3std3__45__cpo6rbeginE,@object
	.size		_ZN34_INTERNAL_4e2cb107_4_k_cu_bad696274cuda3std3__45__cpo6rbeginE,(_ZN34_INTERNAL_4e2cb107_4_k_cu_bad696274cuda3std6ranges3__45__cpo7advanceE - _ZN34_INTERNAL_4e2cb107_4_k_cu_bad696274cuda3std3__45__cpo6rbeginE)
_ZN34_INTERNAL_4e2cb107_4_k_cu_bad696274cuda3std3__45__cpo6rbeginE:
	.zero		1
	.type		_ZN34_INTERNAL_4e2cb107_4_k_cu_bad696274cuda3std6ranges3__45__cpo7advanceE,@object
	.size		_ZN34_INTERNAL_4e2cb107_4_k_cu_bad696274cuda3std6ranges3__45__cpo7advanceE,(_ZN34_INTERNAL_4e2cb107_4_k_cu_bad696274cuda3std3__47nulloptE - _ZN34_INTERNAL_4e2cb107_4_k_cu_bad696274cuda3std6ranges3__45__cpo7advanceE)
_ZN34_INTERNAL_4e2cb107_4_k_cu_bad696274cuda3std6ranges3__45__cpo7advanceE:
	.zero		1
	.type		_ZN34_INTERNAL_4e2cb107_4_k_cu_bad696274cuda3std3__47nulloptE,@object
	.size		_ZN34_INTERNAL_4e2cb107_4_k_cu_bad696274cuda3std3__47nulloptE,(_ZN34_INTERNAL_4e2cb107_4_k_cu_bad696274cuda3std6ranges3__45__cpo8distanceE - _ZN34_INTERNAL_4e2cb107_4_k_cu_bad696274cuda3std3__47nulloptE)
_ZN34_INTERNAL_4e2cb107_4_k_cu_bad696274cuda3std3__47nulloptE:
	.zero		1
	.type		_ZN34_INTERNAL_4e2cb107_4_k_cu_bad696274cuda3std6ranges3__45__cpo8distanceE,@object
	.size		_ZN34_INTERNAL_4e2cb107_4_k_cu_bad696274cuda3std6ranges3__45__cpo8distanceE,(_ZN34_INTERNAL_4e2cb107_4_k_cu_bad696276thrust24THRUST_300001_SM_1000_NS12placeholders2_6E - _ZN34_INTERNAL_4e2cb107_4_k_cu_bad696274cuda3std6ranges3__45__cpo8distanceE)
_ZN34_INTERNAL_4e2cb107_4_k_cu_bad696274cuda3std6ranges3__45__cpo8distanceE:
	.zero		1
	.type		_ZN34_INTERNAL_4e2cb107_4_k_cu_bad696276thrust24THRUST_300001_SM_1000_NS12placeholders2_6E,@object
	.size		_ZN34_INTERNAL_4e2cb107_4_k_cu_bad696276thrust24THRUST_300001_SM_1000_NS12placeholders2_6E,(_ZN34_INTERNAL_4e2cb107_4_k_cu_bad696274cuda3std3__45__cpo4cendE - _ZN34_INTERNAL_4e2cb107_4_k_cu_bad696276thrust24THRUST_300001_SM_1000_NS12placeholders2_6E)
_ZN34_INTERNAL_4e2cb107_4_k_cu_bad696276thrust24THRUST_300001_SM_1000_NS12placeholders2_6E:
	.zero		1
	.type		_ZN34_INTERNAL_4e2cb107_4_k_cu_bad696274cuda3std3__45__cpo4cendE,@object
	.size		_ZN34_INTERNAL_4e2cb107_4_k_cu_bad696274cuda3std3__45__cpo4cendE,(_ZN34_INTERNAL_4e2cb107_4_k_cu_bad696274cuda3std6ranges3__45__cpo4cendE - _ZN34_INTERNAL_4e2cb107_4_k_cu_bad696274cuda3std3__45__cpo4cendE)
_ZN34_INTERNAL_4e2cb107_4_k_cu_bad696274cuda3std3__45__cpo4cendE:
	.zero		1
	.type		_ZN34_INTERNAL_4e2cb107_4_k_cu_bad696274cuda3std6ranges3__45__cpo4cendE,@object
	.size		_ZN34_INTERNAL_4e2cb107_4_k_cu_bad696274cuda3std6ranges3__45__cpo4cendE,(_ZN34_INTERNAL_4e2cb107_4_k_cu_bad696274cuda3std3__420unreachable_sentinelE - _ZN34_INTERNAL_4e2cb107_4_k_cu_bad696274cuda3std6ranges3__45__cpo4cendE)
_ZN34_INTERNAL_4e2cb107_4_k_cu_bad696274cuda3std6ranges3__45__cpo4cendE:
	.zero		1
	.type		_ZN34_INTERNAL_4e2cb107_4_k_cu_bad696274cuda3std3__420unreachable_sentinelE,@object
	.size		_ZN34_INTERNAL_4e2cb107_4_k_cu_bad696274cuda3std3__420unreachable_sentinelE,(_ZN34_INTERNAL_4e2cb107_4_k_cu_bad696274cuda3std6ranges3__45__cpo5ssizeE - _ZN34_INTERNAL_4e2cb107_4_k_cu_bad696274cuda3std3__420unreachable_sentinelE)
_ZN34_INTERNAL_4e2cb107_4_k_cu_bad696274cuda3std3__420unreachable_sentinelE:
	.zero		1
	.type		_ZN34_INTERNAL_4e2cb107_4_k_cu_bad696274cuda3std6ranges3__45__cpo5ssizeE,@object
	.size		_ZN34_INTERNAL_4e2cb107_4_k_cu_bad696274cuda3std6ranges3__45__cpo5ssizeE,(_ZN34_INTERNAL_4e2cb107_4_k_cu_bad696276thrust24THRUST_300001_SM_1000_NS12placeholders3_10E - _ZN34_INTERNAL_4e2cb107_4_k_cu_bad696274cuda3std6ranges3__45__cpo5ssizeE)
_ZN34_INTERNAL_4e2cb107_4_k_cu_bad696274cuda3std6ranges3__45__cpo5ssizeE:
	.zero		1
	.type		_ZN34_INTERNAL_4e2cb107_4_k_cu_bad696276thrust24THRUST_300001_SM_1000_NS12placeholders3_10E,@object
	.size		_ZN34_INTERNAL_4e2cb107_4_k_cu_bad696276thrust24THRUST_300001_SM_1000_NS12placeholders3_10E,(_ZN34_INTERNAL_4e2cb107_4_k_cu_bad696274cuda3std3__45__cpo5crendE - _ZN34_INTERNAL_4e2cb107_4_k_cu_bad696276thrust24THRUST_300001_SM_1000_NS12placeholders3_10E)
_ZN34_INTERNAL_4e2cb107_4_k_cu_bad696276thrust24THRUST_300001_SM_1000_NS12placeholders3_10E:
	.zero		1
	.type		_ZN34_INTERNAL_4e2cb107_4_k_cu_bad696274cuda3std3__45__cpo5crendE,@object
	.size		_ZN34_INTERNAL_4e2cb107_4_k_cu_bad696274cuda3std3__45__cpo5crendE,(_ZN34_INTERNAL_4e2cb107_4_k_cu_bad696274cuda3std6ranges3__45__cpo4prevE - _ZN34_INTERNAL_4e2cb107_4_k_cu_bad696274cuda3std3__45__cpo5crendE)
_ZN34_INTERNAL_4e2cb107_4_k_cu_bad696274cuda3std3__45__cpo5crendE:
	.zero		1
	.type		_ZN34_INTERNAL_4e2cb107_4_k_cu_bad696274cuda3std6ranges3__45__cpo4prevE,@object
	.size		_ZN34_INTERNAL_4e2cb107_4_k_cu_bad696274cuda3std6ranges3__45__cpo4prevE,(_ZN34_INTERNAL_4e2cb107_4_k_cu_bad696274cuda3std6ranges3__45__cpo9iter_moveE - _ZN34_INTERNAL_4e2cb107_4_k_cu_bad696274cuda3std6ranges3__45__cpo4prevE)
_ZN34_INTERNAL_4e2cb107_4_k_cu_bad696274cuda3std6ranges3__45__cpo4prevE:
	.zero		1
	.type		_ZN34_INTERNAL_4e2cb107_4_k_cu_bad696274cuda3std6ranges3__45__cpo9iter_moveE,@object
	.size		_ZN34_INTERNAL_4e2cb107_4_k_cu_bad696274cuda3std6ranges3__45__cpo9iter_moveE,(_ZN34_INTERNAL_4e2cb107_4_k_cu_bad696276thrust24THRUST_300001_SM_1000_NS12placeholders2_2E - _ZN34_INTERNAL_4e2cb107_4_k_cu_bad696274cuda3std6ranges3__45__cpo9iter_moveE)
_ZN34_INTERNAL_4e2cb107_4_k_cu_bad696274cuda3std6ranges3__45__cpo9iter_moveE:
	.zero		1
	.type		_ZN34_INTERNAL_4e2cb107_4_k_cu_bad696276thrust24THRUST_300001_SM_1000_NS12placeholders2_2E,@object
	.size		_ZN34_INTERNAL_4e2cb107_4_k_cu_bad696276thrust24THRUST_300001_SM_1000_NS12placeholders2_2E,(_ZN34_INTERNAL_4e2cb107_4_k_cu_bad696276thrust24THRUST_300001_SM_1000_NS12placeholders2_4E - _ZN34_INTERNAL_4e2cb107_4_k_cu_bad696276thrust24THRUST_300001_SM_1000_NS12placeholders2_2E)
_ZN34_INTERNAL_4e2cb107_4_k_cu_bad696276thrust24THRUST_300001_SM_1000_NS12placeholders2_2E:
	.zero		1
	.type		_ZN34_INTERNAL_4e2cb107_4_k_cu_bad696276thrust24THRUST_300001_SM_1000_NS12placeholders2_4E,@object
	.size		_ZN34_INTERNAL_4e2cb107_4_k_cu_bad696276thrust24THRUST_300001_SM_1000_NS12placeholders2_4E,(_ZN34_INTERNAL_4e2cb107_4_k_cu_bad696274cuda3std3__45__cpo3endE - _ZN34_INTERNAL_4e2cb107_4_k_cu_bad696276thrust24THRUST_300001_SM_1000_NS12placeholders2_4E)
_ZN34_INTERNAL_4e2cb107_4_k_cu_bad696276thrust24THRUST_300001_SM_1000_NS12placeholders2_4E:
	.zero		1
	.type		_ZN34_INTERNAL_4e2cb107_4_k_cu_bad696274cuda3std3__45__cpo3endE,@object
	.size		_ZN34_INTERNAL_4e2cb107_4_k_cu_bad696274cuda3std3__45__cpo3endE,(_ZN34_INTERNAL_4e2cb107_4_k_cu_bad696274cuda3std6ranges3__45__cpo3endE - _ZN34_INTERNAL_4e2cb107_4_k_cu_bad696274cuda3std3__45__cpo3endE)
_ZN34_INTERNAL_4e2cb107_4_k_cu_bad696274cuda3std3__45__cpo3endE:
	.zero		1
	.type		_ZN34_INTERNAL_4e2cb107_4_k_cu_bad696274cuda3std6ranges3__45__cpo3endE,@object
	.size		_ZN34_INTERNAL_4e2cb107_4_k_cu_bad696274cuda3std6ranges3__45__cpo3endE,(_ZN34_INTERNAL_4e2cb107_4_k_cu_bad696274cuda3std3__419piecewise_constructE - _ZN34_INTERNAL_4e2cb107_4_k_cu_bad696274cuda3std6ranges3__45__cpo3endE)
_ZN34_INTERNAL_4e2cb107_4_k_cu_bad696274cuda3std6ranges3__45__cpo3endE:
	.zero		1
	.type		_ZN34_INTERNAL_4e2cb107_4_k_cu_bad696274cuda3std3__419piecewise_constructE,@object
	.size		_ZN34_INTERNAL_4e2cb107_4_k_cu_bad696274cuda3std3__419piecewise_constructE,(_ZN34_INTERNAL_4e2cb107_4_k_cu_bad696274cuda3std6ranges3__45__cpo5cdataE - _ZN34_INTERNAL_4e2cb107_4_k_cu_bad696274cuda3std3__419piecewise_constructE)
_ZN34_INTERNAL_4e2cb107_4_k_cu_bad696274cuda3std3__419piecewise_constructE:
	.zero		1
	.type		_ZN34_INTERNAL_4e2cb107_4_k_cu_bad696274cuda3std6ranges3__45__cpo5cdataE,@object
	.size		_ZN34_INTERNAL_4e2cb107_4_k_cu_bad696274cuda3std6ranges3__45__cpo5cdataE,(_ZN34_INTERNAL_4e2cb107_4_k_cu_bad696276thrust24THRUST_300001_SM_1000_NS12placeholders2_8E - _ZN34_INTERNAL_4e2cb107_4_k_cu_bad696274cuda3std6ranges3__45__cpo5cdataE)
_ZN34_INTERNAL_4e2cb107_4_k_cu_bad696274cuda3std6ranges3__45__cpo5cdataE:
	.zero		1
	.type		_ZN34_INTERNAL_4e2cb107_4_k_cu_bad696276thrust24THRUST_300001_SM_1000_NS12placeholders2_8E,@object
	.size		_ZN34_INTERNAL_4e2cb107_4_k_cu_bad696276thrust24THRUST_300001_SM_1000_NS12placeholders2_8E,(_ZN34_INTERNAL_4e2cb107_4_k_cu_bad696274cuda3std3__45__cpo4rendE - _ZN34_INTERNAL_4e2cb107_4_k_cu_bad696276thrust24THRUST_300001_SM_1000_NS12placeholders2_8E)
_ZN34_INTERNAL_4e2cb107_4_k_cu_bad696276thrust24THRUST_300001_SM_1000_NS12placeholders2_8E:
	.zero		1
	.type		_ZN34_INTERNAL_4e2cb107_4_k_cu_bad696274cuda3std3__45__cpo4rendE,@object
	.size		_ZN34_INTERNAL_4e2cb107_4_k_cu_bad696274cuda3std3__45__cpo4rendE,(_ZN34_INTERNAL_4e2cb107_4_k_cu_bad696274cuda3std6ranges3__45__cpo9iter_swapE - _ZN34_INTERNAL_4e2cb107_4_k_cu_bad696274cuda3std3__45__cpo4rendE)
_ZN34_INTERNAL_4e2cb107_4_k_cu_bad696274cuda3std3__45__cpo4rendE:
	.zero		1
	.type		_ZN34_INTERNAL_4e2cb107_4_k_cu_bad696274cuda3std6ranges3__45__cpo9iter_swapE,@object
	.size		_ZN34_INTERNAL_4e2cb107_4_k_cu_bad696274cuda3std6ranges3__45__cpo9iter_swapE,(_ZN34_INTERNAL_4e2cb107_4_k_cu_bad696274cuda3std3__48unexpectE - _ZN34_INTERNAL_4e2cb107_4_k_cu_bad696274cuda3std6ranges3__45__cpo9iter_swapE)
_ZN34_INTERNAL_4e2cb107_4_k_cu_bad696274cuda3std6ranges3__45__cpo9iter_swapE:
	.zero		1
	.type		_ZN34_INTERNAL_4e2cb107_4_k_cu_bad696274cuda3std3__48unexpectE,@object
	.size		_ZN34_INTERNAL_4e2cb107_4_k_cu_bad696274cuda3std3__48unexpectE,(_ZN34_INTERNAL_4e2cb107_4_k_cu_bad696276thrust24THRUST_300001_SM_1000_NS6system6detail10sequential3seqE - _ZN34_INTERNAL_4e2cb107_4_k_cu_bad696274cuda3std3__48unexpectE)
_ZN34_INTERNAL_4e2cb107_4_k_cu_bad696274cuda3std3__48unexpectE:
	.zero		1
	.type		_ZN34_INTERNAL_4e2cb107_4_k_cu_bad696276thrust24THRUST_300001_SM_1000_NS6system6detail10sequential3seqE,@object
	.size		_ZN34_INTERNAL_4e2cb107_4_k_cu_bad696276thrust24THRUST_300001_SM_1000_NS6system6detail10sequential3seqE,(.L_29 - _ZN34_INTERNAL_4e2cb107_4_k_cu_bad696276thrust24THRUST_300001_SM_1000_NS6system6detail10sequential3seqE)
_ZN34_INTERNAL_4e2cb107_4_k_cu_bad696276thrust24THRUST_300001_SM_1000_NS6system6detail10sequential3seqE:
	.zero		1
.L_29:


//--------------------- .nv.shared._ZN3cub18CUB_300001_SM_10006detail6reduce18DeviceReduceKernelINS2_10policy_hubIfjN4cuda3__47maximumIvEEE10Policy1000EPKfjS8_fNS5_3std3__410__identityEEEvT0_PT3_T1_NS0_13GridEvenShareISJ_EET2_T4_ --------------------------
	.section	.nv.shared._ZN3cub18CUB_300001_SM_10006detail6reduce18DeviceReduceKernelINS2_10policy_hubIfjN4cuda3__47maximumIvEEE10Policy1000EPKfjS8_fNS5_3std3__410__identityEEEvT0_PT3_T1_NS0_13GridEvenShareISJ_EET2_T4_,"aw",@nobits
	.sectionflags	@""
	.align	4
.nv.shared._ZN3cub18CUB_300001_SM_10006detail6reduce18DeviceReduceKernelINS2_10policy_hubIfjN4cuda3__47maximumIvEEE10Policy1000EPKfjS8_fNS5_3std3__410__identityEEEvT0_PT3_T1_NS0_13GridEvenShareISJ_EET2_T4_:
	.zero		1068


//--------------------- .nv.shared._ZN3cub18CUB_300001_SM_10006detail6reduce28DeviceReduceSingleTileKernelINS2_10policy_hubIfjN4cuda3__47maximumIvEEE10Policy1000EPKfPfjS8_ffNS5_3std3__410__identityEEEvT0_T1_T2_T3_T4_T6_ --------------------------
	.section	.nv.shared._ZN3cub18CUB_300001_SM_10006detail6reduce28DeviceReduceSingleTileKernelINS2_10policy_hubIfjN4cuda3__47maximumIvEEE10Policy1000EPKfPfjS8_ffNS5_3std3__410__identityEEEvT0_T1_T2_T3_T4_T6_,"aw",@nobits
	.sectionflags	@""
	.align	4
.nv.shared._ZN3cub18CUB_300001_SM_10006detail6reduce28DeviceReduceSingleTileKernelINS2_10policy_hubIfjN4cuda3__47maximumIvEEE10Policy1000EPKfPfjS8_ffNS5_3std3__410__identityEEEvT0_T1_T2_T3_T4_T6_:
	.zero		1068


//--------------------- .nv.shared._ZN3cub18CUB_300001_SM_10006detail6reduce28DeviceReduceSingleTileKernelINS2_10policy_hubIfjN4cuda3__47minimumIvEEE10Policy1000EPfSB_iS8_ffNS5_3std3__410__identityEEEvT0_T1_T2_T3_T4_T6_ --------------------------
	.section	.nv.shared._ZN3cub18CUB_300001_SM_10006detail6reduce28DeviceReduceSingleTileKernelINS2_10policy_hubIfjN4cuda3__47minimumIvEEE10Policy1000EPfSB_iS8_ffNS5_3std3__410__identityEEEvT0_T1_T2_T3_T4_T6_,"aw",@nobits
	.sectionflags	@""
	.align	4
.nv.shared._ZN3cub18CUB_300001_SM_10006detail6reduce28DeviceReduceSingleTileKernelINS2_10policy_hubIfjN4cuda3__47minimumIvEEE10Policy1000EPfSB_iS8_ffNS5_3std3__410__identityEEEvT0_T1_T2_T3_T4_T6_:
	.zero		1068


//--------------------- .nv.shared._ZN3cub18CUB_300001_SM_10006detail6reduce18DeviceReduceKernelINS2_10policy_hubIfjN4cuda3__47minimumIvEEE10Policy1000EPKfjS8_fNS5_3std3__410__identityEEEvT0_PT3_T1_NS0_13GridEvenShareISJ_EET2_T4_ --------------------------
	.section	.nv.shared._ZN3cub18CUB_300001_SM_10006detail6reduce18DeviceReduceKernelINS2_10policy_hubIfjN4cuda3__47minimumIvEEE10Policy1000EPKfjS8_fNS5_3std3__410__identityEEEvT0_PT3_T1_NS0_13GridEvenShareISJ_EET2_T4_,"aw",@nobits
	.sectionflags	@""
	.align	4
.nv.shared._ZN3cub18CUB_300001_SM_10006detail6reduce18DeviceReduceKernelINS2_10policy_hubIfjN4cuda3__47minimumIvEEE10Policy1000EPKfjS8_fNS5_3std3__410__identityEEEvT0_PT3_T1_NS0_13GridEvenShareISJ_EET2_T4_:
	.zero		1068


//--------------------- .nv.shared._ZN3cub18CUB_300001_SM_10006detail6reduce28DeviceReduceSingleTileKernelINS2_10policy_hubIfjN4cuda3__47minimumIvEEE10Policy1000EPKfPfjS8_ffNS5_3std3__410__identityEEEvT0_T1_T2_T3_T4_T6_ --------------------------
	.section	.nv.shared._ZN3cub18CUB_300001_SM_10006detail6reduce28DeviceReduceSingleTileKernelINS2_10policy_hubIfjN4cuda3__47minimumIvEEE10Policy1000EPKfPfjS8_ffNS5_3std3__410__identityEEEvT0_T1_T2_T3_T4_T6_,"aw",@nobits
	.sectionflags	@""
	.align	4
.nv.shared._ZN3cub18CUB_300001_SM_10006detail6reduce28DeviceReduceSingleTileKernelINS2_10policy_hubIfjN4cuda3__47minimumIvEEE10Policy1000EPKfPfjS8_ffNS5_3std3__410__identityEEEvT0_T1_T2_T3_T4_T6_:
	.zero		1068


//--------------------- .nv.shared._ZN3cub18CUB_300001_SM_10006detail6reduce28DeviceReduceSingleTileKernelINS2_10policy_hubI6__halfj3MaxE10Policy1000EPS5_S9_iS6_S5_S5_N4cuda3std3__410__identityEEEvT0_T1_T2_T3_T4_T6_ --------------------------
	.section	.nv.shared._ZN3cub18CUB_300001_SM_10006detail6reduce28DeviceReduceSingleTileKernelINS2_10policy_hubI6__halfj3MaxE10Policy1000EPS5_S9_iS6_S5_S5_N4cuda3std3__410__identityEEEvT0_T1_T2_T3_T4_T6_,"aw",@nobits
	.sectionflags	@""
	.align	2
.nv.shared._ZN3cub18CUB_300001_SM_10006detail6reduce28DeviceReduceSingleTileKernelINS2_10policy_hubI6__halfj3MaxE10Policy1000EPS5_S9_iS6_S5_S5_N4cuda3std3__410__identityEEEvT0_T1_T2_T3_T4_T6_:
	.zero		1050


//--------------------- .nv.shared._ZN3cub18CUB_300001_SM_10006detail6reduce18DeviceReduceKernelINS2_10policy_hubI6__halfj3MaxE10Policy1000EPKS5_jS6_S5_N4cuda3std3__410__identityEEEvT0_PT3_T1_NS0_13GridEvenShareISI_EET2_T4_ --------------------------
	.section	.nv.shared._ZN3cub18CUB_300001_SM_10006detail6reduce18DeviceReduceKernelINS2_10policy_hubI6__halfj3MaxE10Policy1000EPKS5_jS6_S5_N4cuda3std3__410__identityEEEvT0_PT3_T1_NS0_13GridEvenShareISI_EET2_T4_,"aw",@nobits
	.sectionflags	@""
	.align	2
.nv.shared._ZN3cub18CUB_300001_SM_10006detail6reduce18DeviceReduceKernelINS2_10policy_hubI6__halfj3MaxE10Policy1000EPKS5_jS6_S5_N4cuda3std3__410__identityEEEvT0_PT3_T1_NS0_13GridEvenShareISI_EET2_T4_:
	.zero		1050


//--------------------- .nv.shared._ZN3cub18CUB_300001_SM_10006detail6reduce28DeviceReduceSingleTileKernelINS2_10policy_hubI6__halfj3MaxE10Policy1000EPKS5_PS5_jS6_S5_S5_N4cuda3std3__410__identityEEEvT0_T1_T2_T3_T4_T6_ --------------------------
	.section	.nv.shared._ZN3cub18CUB_300001_SM_10006detail6reduce28DeviceReduceSingleTileKernelINS2_10policy_hubI6__halfj3MaxE10Policy1000EPKS5_PS5_jS6_S5_S5_N4cuda3std3__410__identityEEEvT0_T1_T2_T3_T4_T6_,"aw",@nobits
	.sectionflags	@""
	.align	2
.nv.shared._ZN3cub18CUB_300001_SM_10006detail6reduce28DeviceReduceSingleTileKernelINS2_10policy_hubI6__halfj3MaxE10Policy1000EPKS5_PS5_jS6_S5_S5_N4cuda3std3__410__identityEEEvT0_T1_T2_T3_T4_T6_:
	.zero		1050


//--------------------- .nv.shared._ZN3cub18CUB_300001_SM_10006detail6reduce28DeviceReduceSingleTileKernelINS2_10policy_hubI6__halfj3MinE10Policy1000EPS5_S9_iS6_S5_S5_N4cuda3std3__410__identityEEEvT0_T1_T2_T3_T4_T6_ --------------------------
	.section	.nv.shared._ZN3cub18CUB_300001_SM_10006detail6reduce28DeviceReduceSingleTileKernelINS2_10policy_hubI6__halfj3MinE10Policy1000EPS5_S9_iS6_S5_S5_N4cuda3std3__410__identityEEEvT0_T1_T2_T3_T4_T6_,"aw",@nobits
	.sectionflags	@""
	.align	2
.nv.shared._ZN3cub18CUB_300001_SM_10006detail6reduce28DeviceReduceSingleTileKernelINS2_10policy_hubI6__halfj3MinE10Policy1000EPS5_S9_iS6_S5_S5_N4cuda3std3__410__identityEEEvT0_T1_T2_T3_T4_T6_:
	.zero		1050


//--------------------- .nv.shared._ZN3cub18CUB_300001_SM_10006detail6reduce18DeviceReduceKernelINS2_10policy_hubI6__halfj3MinE10Policy1000EPKS5_jS6_S5_N4cuda3std3__410__identityEEEvT0_PT3_T1_NS0_13GridEvenShareISI_EET2_T4_ --------------------------
	.section	.nv.shared._ZN3cub18CUB_300001_SM_10006detail6reduce18DeviceReduceKernelINS2_10policy_hubI6__halfj3MinE10Policy1000EPKS5_jS6_S5_N4cuda3std3__410__identityEEEvT0_PT3_T1_NS0_13GridEvenShareISI_EET2_T4_,"aw",@nobits
	.sectionflags	@""
	.align	2
.nv.shared._ZN3cub18CUB_300001_SM_10006detail6reduce18DeviceReduceKernelINS2_10policy_hubI6__halfj3MinE10Policy1000EPKS5_jS6_S5_N4cuda3std3__410__identityEEEvT0_PT3_T1_NS0_13GridEvenShareISI_EET2_T4_:
	.zero		1050


//--------------------- .nv.shared._ZN3cub18CUB_300001_SM_10006detail6reduce28DeviceReduceSingleTileKernelINS2_10policy_hubI6__halfj3MinE10Policy1000EPKS5_PS5_jS6_S5_S5_N4cuda3std3__410__identityEEEvT0_T1_T2_T3_T4_T6_ --------------------------
	.section	.nv.shared._ZN3cub18CUB_300001_SM_10006detail6reduce28DeviceReduceSingleTileKernelINS2_10policy_hubI6__halfj3MinE10Policy1000EPKS5_PS5_jS6_S5_S5_N4cuda3std3__410__identityEEEvT0_T1_T2_T3_T4_T6_,"aw",@nobits
	.sectionflags	@""
	.align	2
.nv.shared._ZN3cub18CUB_300001_SM_10006detail6reduce28DeviceReduceSingleTileKernelINS2_10policy_hubI6__halfj3MinE10Policy1000EPKS5_PS5_jS6_S5_S5_N4cuda3std3__410__identityEEEvT0_T1_T2_T3_T4_T6_:
	.zero		1050


//--------------------- .nv.constant0._ZN3cub18CUB_300001_SM_10006detail6reduce28DeviceReduceSingleTileKernelINS2_10policy_hubIfjN4cuda3__47maximumIvEEE10Policy1000EPfSB_iS8_ffNS5_3std3__410__identityEEEvT0_T1_T2_T3_T4_T6_ --------------------------
	.section	.nv.constant0._ZN3cub18CUB_300001_SM_10006detail6reduce28DeviceReduceSingleTileKernelINS2_10policy_hubIfjN4cuda3__47maximumIvEEE10Policy1000EPfSB_iS8_ffNS5_3std3__410__identityEEEvT0_T1_T2_T3_T4_T6_,"a",@progbits
	.sectionflags	@""
	.align	4
.nv.constant0._ZN3cub18CUB_300001_SM_10006detail6reduce28DeviceReduceSingleTileKernelINS2_10policy_hubIfjN4cuda3__47maximumIvEEE10Policy1000EPfSB_iS8_ffNS5_3std3__410__identityEEEvT0_T1_T2_T3_T4_T6_:
	.zero		925


//--------------------- .nv.constant0._ZN3cub18CUB_300001_SM_10006detail6reduce18DeviceReduceKernelINS2_10policy_hubIfjN4cuda3__47maximumIvEEE10Policy1000EPKfjS8_fNS5_3std3__410__identityEEEvT0_PT3_T1_NS0_13GridEvenShareISJ_EET2_T4_ --------------------------
	.section	.nv.constant0._ZN3cub18CUB_300001_SM_10006detail6reduce18DeviceReduceKernelINS2_10policy_hubIfjN4cuda3__47maximumIvEEE10Policy1000EPKfjS8_fNS5_3std3__410__identityEEEvT0_PT3_T1_NS0_13GridEvenShareISJ_EET2_T4_,"a",@progbits
	.sectionflags	@""
	.align	4
.nv.constant0._ZN3cub18CUB_300001_SM_10006detail6reduce18DeviceReduceKernelINS2_10policy_hubIfjN4cuda3__47maximumIvEEE10Policy1000EPKfjS8_fNS5_3std3__410__identityEEEvT0_PT3_T1_NS0_13GridEvenShareISJ_EET2_T4_:
	.zero		958


//--------------------- .nv.constant0._ZN3cub18CUB_300001_SM_10006detail6reduce28DeviceReduceSingleTileKernelINS2_10policy_hubIfjN4cuda3__47maximumIvEEE10Policy1000EPKfPfjS8_ffNS5_3std3__410__identityEEEvT0_T1_T2_T3_T4_T6_ --------------------------
	.section	.nv.constant0._ZN3cub18CUB_300001_SM_10006detail6reduce28DeviceReduceSingleTileKernelINS2_10policy_hubIfjN4cuda3__47maximumIvEEE10Policy1000EPKfPfjS8_ffNS5_3std3__410__identityEEEvT0_T1_T2_T3_T4_T6_,"a",@progbits
	.sectionflags	@""
	.align	4
.nv.constant0._ZN3cub18CUB_300001_SM_10006detail6reduce28DeviceReduceSingleTileKernelINS2_10policy_hubIfjN4cuda3__47maximumIvEEE10Policy1000EPKfPfjS8_ffNS5_3std3__410__identityEEEvT0_T1_T2_T3_T4_T6_:
	.zero		925


//--------------------- .nv.constant0._ZN3cub18CUB_300001_SM_10006detail6reduce28DeviceReduceSingleTileKernelINS2_10policy_hubIfjN4cuda3__47minimumIvEEE10Policy1000EPfSB_iS8_ffNS5_3std3__410__identityEEEvT0_T1_T2_T3_T4_T6_ --------------------------
	.section	.nv.constant0._ZN3cub18CUB_300001_SM_10006detail6reduce28DeviceReduceSingleTileKernelINS2_10policy_hubIfjN4cuda3__47minimumIvEEE10Policy1000EPfSB_iS8_ffNS5_3std3__410__identityEEEvT0_T1_T2_T3_T4_T6_,"a",@progbits
	.sectionflags	@""
	.align	4
.nv.constant0._ZN3cub18CUB_300001_SM_10006detail6reduce28DeviceReduceSingleTileKernelINS2_10policy_hubIfjN4cuda3__47minimumIvEEE10Policy1000EPfSB_iS8_ffNS5_3std3__410__identityEEEvT0_T1_T2_T3_T4_T6_:
	.zero		925


//--------------------- .nv.constant0._ZN3cub18CUB_300001_SM_10006detail6reduce18DeviceReduceKernelINS2_10policy_hubIfjN4cuda3__47minimumIvEEE10Policy1000EPKfjS8_fNS5_3std3__410__identityEEEvT0_PT3_T1_NS0_13GridEvenShareISJ_EET2_T4_ --------------------------
	.section	.nv.constant0._ZN3cub18CUB_300001_SM_10006detail6reduce18DeviceReduceKernelINS2_10policy_hubIfjN4cuda3__47minimumIvEEE10Policy1000EPKfjS8_fNS5_3std3__410__identityEEEvT0_PT3_T1_NS0_13GridEvenShareISJ_EET2_T4_,"a",@progbits
	.sectionflags	@""
	.align	4
.nv.constant0._ZN3cub18CUB_300001_SM_10006detail6reduce18DeviceReduceKernelINS2_10policy_hubIfjN4cuda3__47minimumIvEEE10Policy1000EPKfjS8_fNS5_3std3__410__identityEEEvT0_PT3_T1_NS0_13GridEvenShareISJ_EET2_T4_:
	.zero		958


//--------------------- .nv.constant0._ZN3cub18CUB_300001_SM_10006detail6reduce28DeviceReduceSingleTileKernelINS2_10policy_hubIfjN4cuda3__47minimumIvEEE10Policy1000EPKfPfjS8_ffNS5_3std3__410__identityEEEvT0_T1_T2_T3_T4_T6_ --------------------------
	.section	.nv.constant0._ZN3cub18CUB_300001_SM_10006detail6reduce28DeviceReduceSingleTileKernelINS2_10policy_hubIfjN4cuda3__47minimumIvEEE10Policy1000EPKfPfjS8_ffNS5_3std3__410__identityEEEvT0_T1_T2_T3_T4_T6_,"a",@progbits
	.sectionflags	@""
	.align	4
.nv.constant0._ZN3cub18CUB_300001_SM_10006detail6reduce28DeviceReduceSingleTileKernelINS2_10policy_hubIfjN4cuda3__47minimumIvEEE10Policy1000EPKfPfjS8_ffNS5_3std3__410__identityEEEvT0_T1_T2_T3_T4_T6_:
	.zero		925


//--------------------- .nv.constant0._ZN3cub18CUB_300001_SM_10006detail6reduce28DeviceReduceSingleTileKernelINS2_10policy_hubI6__halfj3MaxE10Policy1000EPS5_S9_iS6_S5_S5_N4cuda3std3__410__identityEEEvT0_T1_T2_T3_T4_T6_ --------------------------
	.section	.nv.constant0._ZN3cub18CUB_300001_SM_10006detail6reduce28DeviceReduceSingleTileKernelINS2_10policy_hubI6__halfj3MaxE10Policy1000EPS5_S9_iS6_S5_S5_N4cuda3std3__410__identityEEEvT0_T1_T2_T3_T4_T6_,"a",@progbits
	.sectionflags	@""
	.align	4
.nv.constant0._ZN3cub18CUB_300001_SM_10006detail6reduce28DeviceReduceSingleTileKernelINS2_10policy_hubI6__halfj3MaxE10Policy1000EPS5_S9_iS6_S5_S5_N4cuda3std3__410__identityEEEvT0_T1_T2_T3_T4_T6_:
	.zero		921


//--------------------- .nv.constant0._ZN3cub18CUB_300001_SM_10006detail6reduce18DeviceReduceKernelINS2_10policy_hubI6__halfj3MaxE10Policy1000EPKS5_jS6_S5_N4cuda3std3__410__identityEEEvT0_PT3_T1_NS0_13GridEvenShareISI_EET2_T4_ --------------------------
	.section	.nv.constant0._ZN3cub18CUB_300001_SM_10006detail6reduce18DeviceReduceKernelINS2_10policy_hubI6__halfj3MaxE10Policy1000EPKS5_jS6_S5_N4cuda3std3__410__identityEEEvT0_PT3_T1_NS0_13GridEvenShareISI_EET2_T4_,"a",@progbits
	.sectionflags	@""
	.align	4
.nv.constant0._ZN3cub18CUB_300001_SM_10006detail6reduce18DeviceReduceKernelINS2_10policy_hubI6__halfj3MaxE10Policy1000EPKS5_jS6_S5_N4cuda3std3__410__identityEEEvT0_PT3_T1_NS0_13GridEvenShareISI_EET2_T4_:
	.zero		958


//--------------------- .nv.constant0._ZN3cub18CUB_300001_SM_10006detail6reduce28DeviceReduceSingleTileKernelINS2_10policy_hubI6__halfj3MaxE10Policy1000EPKS5_PS5_jS6_S5_S5_N4cuda3std3__410__identityEEEvT0_T1_T2_T3_T4_T6_ --------------------------
	.section	.nv.constant0._ZN3cub18CUB_300001_SM_10006detail6reduce28DeviceReduceSingleTileKernelINS2_10policy_hubI6__halfj3MaxE10Policy1000EPKS5_PS5_jS6_S5_S5_N4cuda3std3__410__identityEEEvT0_T1_T2_T3_T4_T6_,"a",@progbits
	.sectionflags	@""
	.align	4
.nv.constant0._ZN3cub18CUB_300001_SM_10006detail6reduce28DeviceReduceSingleTileKernelINS2_10policy_hubI6__halfj3MaxE10Policy1000EPKS5_PS5_jS6_S5_S5_N4cuda3std3__410__identityEEEvT0_T1_T2_T3_T4_T6_:
	.zero		921


//--------------------- .nv.constant0._ZN3cub18CUB_300001_SM_10006detail6reduce28DeviceReduceSingleTileKernelINS2_10policy_hubI6__halfj3MinE10Policy1000EPS5_S9_iS6_S5_S5_N4cuda3std3__410__identityEEEvT0_T1_T2_T3_T4_T6_ --------------------------
	.section	.nv.constant0._ZN3cub18CUB_300001_SM_10006detail6reduce28DeviceReduceSingleTileKernelINS2_10policy_hubI6__halfj3MinE10Policy1000EPS5_S9_iS6_S5_S5_N4cuda3std3__410__identityEEEvT0_T1_T2_T3_T4_T6_,"a",@progbits
	.sectionflags	@""
	.align	4
.nv.constant0._ZN3cub18CUB_300001_SM_10006detail6reduce28DeviceReduceSingleTileKernelINS2_10policy_hubI6__halfj3MinE10Policy1000EPS5_S9_iS6_S5_S5_N4cuda3std3__410__identityEEEvT0_T1_T2_T3_T4_T6_:
	.zero		921


//--------------------- .nv.constant0._ZN3cub18CUB_300001_SM_10006detail6reduce18DeviceReduceKernelINS2_10policy_hubI6__halfj3MinE10Policy1000EPKS5_jS6_S5_N4cuda3std3__410__identityEEEvT0_PT3_T1_NS0_13GridEvenShareISI_EET2_T4_ --------------------------
	.section	.nv.constant0._ZN3cub18CUB_300001_SM_10006detail6reduce18DeviceReduceKernelINS2_10policy_hubI6__halfj3MinE10Policy1000EPKS5_jS6_S5_N4cuda3std3__410__identityEEEvT0_PT3_T1_NS0_13GridEvenShareISI_EET2_T4_,"a",@progbits
	.sectionflags	@""
	.align	4
.nv.constant0._ZN3cub18CUB_300001_SM_10006detail6reduce18DeviceReduceKernelINS2_10policy_hubI6__halfj3MinE10Policy1000EPKS5_jS6_S5_N4cuda3std3__410__identityEEEvT0_PT3_T1_NS0_13GridEvenShareISI_EET2_T4_:
	.zero		958


//--------------------- .nv.constant0._ZN3cub18CUB_300001_SM_10006detail6reduce28DeviceReduceSingleTileKernelINS2_10policy_hubI6__halfj3MinE10Policy1000EPKS5_PS5_jS6_S5_S5_N4cuda3std3__410__identityEEEvT0_T1_T2_T3_T4_T6_ --------------------------
	.section	.nv.constant0._ZN3cub18CUB_300001_SM_10006detail6reduce28DeviceReduceSingleTileKernelINS2_10policy_hubI6__halfj3MinE10Policy1000EPKS5_PS5_jS6_S5_S5_N4cuda3std3__410__identityEEEvT0_T1_T2_T3_T4_T6_,"a",@progbits
	.sectionflags	@""
	.align	4
.nv.constant0._ZN3cub18CUB_300001_SM_10006detail6reduce28DeviceReduceSingleTileKernelINS2_10policy_hubI6__halfj3MinE10Policy1000EPKS5_PS5_jS6_S5_S5_N4cuda3std3__410__identityEEEvT0_T1_T2_T3_T4_T6_:
	.zero		921


//--------------------- .nv.constant0._ZN3cub18CUB_300001_SM_10006detail11EmptyKernelIvEEvv --------------------------
	.section	.nv.constant0._ZN3cub18CUB_300001_SM_10006detail11EmptyKernelIvEEvv,"a",@progbits
	.sectionflags	@""
	.align	4
.nv.constant0._ZN3cub18CUB_300001_SM_10006detail11EmptyKernelIvEEvv:
	.zero		896


//--------------------- .nv.constant0._Z32decompress_uint8_to_float_vectorI6__halfEvPhPlPT_S2_ --------------------------
	.section	.nv.constant0._Z32decompress_uint8_to_float_vectorI6__halfEvPhPlPT_S2_,"a",@progbits
	.sectionflags	@""
	.align	4
.nv.constant0._Z32decompress_uint8_to_float_vectorI6__halfEvPhPlPT_S2_:
	.zero		928


//--------------------- .nv.constant0._Z30compress_float_to_uint8_vectorI6__halfEvPT_iPlPhS3_S2_ --------------------------
	.section	.nv.constant0._Z30compress_float_to_uint8_vectorI6__halfEvPT_iPlPhS3_S2_,"a",@progbits
	.sectionflags	@""
	.align	4
.nv.constant0._Z30compress_float_to_uint8_vectorI6__halfEvPT_iPlPhS3_S2_:
	.zero		944


//--------------------- .nv.constant0._Z25decompress_uint8_to_floatI6__halfEvPhmiiiPT_ --------------------------
	.section	.nv.constant0._Z25decompress_uint8_to_floatI6__halfEvPhmiiiPT_,"a",@progbits
	.sectionflags	@""
	.align	4
.nv.constant0._Z25decompress_uint8_to_floatI6__halfEvPhmiiiPT_:
	.zero		936


//--------------------- .nv.constant0._Z23compress_float_to_uint8I6__halfEvPT_iiiPhm --------------------------
	.section	.nv.constant0._Z23compress_float_to_uint8I6__halfEvPT_iiiPhm,"a",@progbits
	.sectionflags	@""
	.align	4
.nv.constant0._Z23compress_float_to_uint8I6__halfEvPT_iiiPhm:
	.zero		936


//--------------------- .nv.constant0._Z25decompress_uint8_to_floatIfEvPhmiiiPT_ --------------------------
	.section	.nv.constant0._Z25decompress_uint8_to_floatIfEvPhmiiiPT_,"a",@progbits
	.sectionflags	@""
	.align	4
.nv.constant0._Z25decompress_uint8_to_floatIfEvPhmiiiPT_:
	.zero		936


//--------------------- .nv.constant0._Z23compress_float_to_uint8IfEvPT_iiiPhm --------------------------
	.section	.nv.constant0._Z23compress_float_to_uint8IfEvPT_iiiPhm,"a",@progbits
	.sectionflags	@""
	.align	4
.nv.constant0._Z23compress_float_to_uint8IfEvPT_iiiPhm:
	.zero		936


//--------------------- SYMBOLS --------------------------

	.type		.nv.reservedSmem.offset0,@object
	.size		.nv.reservedSmem.offset0,0x4
	.type		.nv.reservedSmem.cap,@object
	.size		.nv.reservedSmem.cap,0x4
